//
// Generated by NVIDIA NVVM Compiler
//
// Compiler Build ID: CL-36424714
// Cuda compilation tools, release 13.0, V13.0.88
// Based on NVVM 20.0.0
//

.version 9.0
.target sm_100
.address_size 64

	// .globl	safe_visionflow_compute_kernel
.global .align 4 .b8 __cudart_i2opi_f[24] = {65, 144, 67, 60, 153, 149, 98, 219, 192, 221, 52, 245, 209, 87, 39, 252, 41, 21, 68, 78, 110, 131, 249, 162};

.visible .entry safe_visionflow_compute_kernel(
	.param .align 8 .b8 safe_visionflow_compute_kernel_param_0[216]
)
{
	.local .align 4 .b8 	__local_depot0[28];
	.reg .b64 	%SP;
	.reg .b64 	%SPL;
	.reg .pred 	%p<1257>;
	.reg .b32 	%r<253>;
	.reg .b32 	%f<3822>;
	.reg .b64 	%rd<239>;
	.reg .b64 	%fd<9>;

	mov.u64 	%SPL, __local_depot0;
	mov.b64 	%rd62, safe_visionflow_compute_kernel_param_0;
	ld.param.u32 	%r1, [safe_visionflow_compute_kernel_param_0+208];
	ld.param.v2.u32 	{%r103, %r104}, [safe_visionflow_compute_kernel_param_0+200];
	ld.param.v2.u32 	{%r4, %r5}, [safe_visionflow_compute_kernel_param_0+192];
	ld.param.v2.f32 	{%f1, %f2}, [safe_visionflow_compute_kernel_param_0+184];
	ld.param.v2.f32 	{%f3, %f4}, [safe_visionflow_compute_kernel_param_0+176];
	ld.param.f32 	%f5, [safe_visionflow_compute_kernel_param_0+160];
	ld.param.f32 	%f6, [safe_visionflow_compute_kernel_param_0+152];
	ld.param.v2.f32 	{%f7, %f8}, [safe_visionflow_compute_kernel_param_0+144];
	ld.param.v2.f32 	{%f3768, %f10}, [safe_visionflow_compute_kernel_param_0+136];
	ld.param.v2.f32 	{%f11, %f12}, [safe_visionflow_compute_kernel_param_0+128];
	ld.param.u64 	%rd1, [safe_visionflow_compute_kernel_param_0+112];
	ld.param.u64 	%rd2, [safe_visionflow_compute_kernel_param_0+104];
	ld.param.u64 	%rd3, [safe_visionflow_compute_kernel_param_0+96];
	ld.param.u64 	%rd4, [safe_visionflow_compute_kernel_param_0+88];
	ld.param.u64 	%rd5, [safe_visionflow_compute_kernel_param_0+80];
	ld.param.u64 	%rd6, [safe_visionflow_compute_kernel_param_0+64];
	ld.param.u64 	%rd7, [safe_visionflow_compute_kernel_param_0+56];
	ld.param.u64 	%rd8, [safe_visionflow_compute_kernel_param_0+48];
	ld.param.u64 	%rd9, [safe_visionflow_compute_kernel_param_0+40];
	ld.param.u64 	%rd10, [safe_visionflow_compute_kernel_param_0+32];
	ld.param.u64 	%rd11, [safe_visionflow_compute_kernel_param_0+24];
	ld.param.u64 	%rd12, [safe_visionflow_compute_kernel_param_0+16];
	ld.param.u64 	%rd13, [safe_visionflow_compute_kernel_param_0+8];
	ld.param.u64 	%rd14, [safe_visionflow_compute_kernel_param_0];
	add.u64 	%rd15, %SPL, 0;
	add.u64 	%rd16, %SPL, 0;
	add.u64 	%rd17, %SPL, 0;
	add.u64 	%rd18, %SPL, 0;
	mov.u32 	%r105, %ctaid.x;
	mov.u32 	%r106, %ntid.x;
	mov.u32 	%r107, %tid.x;
	mad.lo.s32 	%r108, %r105, %r106, %r107;
	setp.lt.s32 	%p26, %r108, 0;
	setp.ge.s32 	%p27, %r108, %r103;
	or.pred  	%p28, %p26, %p27;
	@%p28 bra 	$L__BB0_660;
	add.s32 	%r109, %r103, -10000001;
	setp.lt.u32 	%p29, %r109, -10000000;
	setp.gt.u32 	%p30, %r104, 50000000;
	setp.gt.u32 	%p31, %r1, 1000;
	or.pred  	%p32, %p30, %p31;
	or.pred  	%p33, %p32, %p29;
	@%p33 bra 	$L__BB0_660;
	setp.ltu.f32 	%p34, %f11, 0f38D1B717;
	setp.gtu.f32 	%p35, %f11, 0f41200000;
	or.pred  	%p36, %p34, %p35;
	@%p36 bra 	$L__BB0_660;
	setp.ltu.f32 	%p37, %f12, 0f3C23D70A;
	setp.gtu.f32 	%p38, %f12, 0f447A0000;
	or.pred  	%p39, %p37, %p38;
	@%p39 bra 	$L__BB0_660;
	setp.ltu.f32 	%p40, %f3768, 0f3DCCCCCD;
	setp.gtu.f32 	%p41, %f3768, 0f3F7D70A4;
	or.pred  	%p42, %p40, %p41;
	@%p42 bra 	$L__BB0_660;
	setp.ltu.f32 	%p43, %f10, 0f3A83126F;
	setp.gtu.f32 	%p44, %f10, 0f3DCCCCCD;
	or.pred  	%p45, %p43, %p44;
	@%p45 bra 	$L__BB0_660;
	setp.ltu.f32 	%p46, %f7, 0f3DCCCCCD;
	setp.gtu.f32 	%p47, %f7, 0f42C80000;
	or.pred  	%p48, %p46, %p47;
	@%p48 bra 	$L__BB0_660;
	setp.ltu.f32 	%p49, %f8, 0f3DCCCCCD;
	setp.gtu.f32 	%p50, %f8, 0f447A0000;
	setp.gt.u32 	%p51, %r4, 100000;
	or.pred  	%p52, %p50, %p51;
	or.pred  	%p53, %p52, %p49;
	setp.gt.u32 	%p54, %r5, 3;
	or.pred  	%p55, %p53, %p54;
	@%p55 bra 	$L__BB0_660;
	setp.ltu.f32 	%p56, %f4, 0f00000000;
	setp.gtu.f32 	%p57, %f4, 0f49742400;
	or.pred  	%p58, %p56, %p57;
	@%p58 bra 	$L__BB0_660;
	setp.eq.s64 	%p59, %rd14, 0;
	setp.eq.s64 	%p60, %rd13, 0;
	or.pred  	%p61, %p59, %p60;
	setp.eq.s64 	%p62, %rd12, 0;
	or.pred  	%p63, %p61, %p62;
	setp.eq.s64 	%p64, %rd11, 0;
	or.pred  	%p65, %p63, %p64;
	setp.eq.s64 	%p66, %rd10, 0;
	or.pred  	%p67, %p65, %p66;
	setp.eq.s64 	%p68, %rd9, 0;
	or.pred  	%p69, %p67, %p68;
	@%p69 bra 	$L__BB0_660;
	cvta.to.global.u64 	%rd19, %rd14;
	mul.wide.u32 	%rd67, %r108, 4;
	add.s64 	%rd20, %rd19, %rd67;
	ld.global.f32 	%f13, [%rd20];
	abs.f32 	%f1199, %f13;
	setp.equ.f32 	%p70, %f1199, 0f7F800000;
	setp.geu.f32 	%p71, %f1199, 0f49742400;
	or.pred  	%p72, %p70, %p71;
	@%p72 bra 	$L__BB0_16;
	cvta.to.global.u64 	%rd21, %rd13;
	mul.wide.u32 	%rd68, %r108, 4;
	add.s64 	%rd22, %rd21, %rd68;
	ld.global.f32 	%f14, [%rd22];
	abs.f32 	%f1200, %f14;
	setp.equ.f32 	%p73, %f1200, 0f7F800000;
	setp.geu.f32 	%p74, %f1200, 0f49742400;
	or.pred  	%p75, %p73, %p74;
	@%p75 bra 	$L__BB0_16;
	cvta.to.global.u64 	%rd23, %rd12;
	mul.wide.u32 	%rd69, %r108, 4;
	add.s64 	%rd24, %rd23, %rd69;
	ld.global.f32 	%f15, [%rd24];
	abs.f32 	%f1201, %f15;
	setp.equ.f32 	%p76, %f1201, 0f7F800000;
	setp.geu.f32 	%p77, %f1201, 0f49742400;
	or.pred  	%p78, %p76, %p77;
	@%p78 bra 	$L__BB0_16;
	cvta.to.global.u64 	%rd70, %rd11;
	mul.wide.u32 	%rd71, %r108, 4;
	add.s64 	%rd25, %rd70, %rd71;
	ld.global.f32 	%f16, [%rd25];
	abs.f32 	%f1202, %f16;
	setp.equ.f32 	%p79, %f1202, 0f7F800000;
	setp.geu.f32 	%p80, %f1202, 0f49742400;
	or.pred  	%p81, %p79, %p80;
	@%p81 bra 	$L__BB0_16;
	cvta.to.global.u64 	%rd72, %rd10;
	mul.wide.u32 	%rd73, %r108, 4;
	add.s64 	%rd26, %rd72, %rd73;
	ld.global.f32 	%f17, [%rd26];
	abs.f32 	%f1203, %f17;
	setp.equ.f32 	%p82, %f1203, 0f7F800000;
	setp.geu.f32 	%p83, %f1203, 0f49742400;
	or.pred  	%p84, %p82, %p83;
	@%p84 bra 	$L__BB0_16;
	cvta.to.global.u64 	%rd74, %rd9;
	mul.wide.u32 	%rd75, %r108, 4;
	add.s64 	%rd27, %rd74, %rd75;
	ld.global.f32 	%f18, [%rd27];
	abs.f32 	%f1204, %f18;
	setp.ne.f32 	%p85, %f1204, 0f7F800000;
	setp.lt.f32 	%p86, %f1204, 0f49742400;
	and.pred  	%p87, %p85, %p86;
	@%p87 bra 	$L__BB0_17;
$L__BB0_16:
	mov.b32 	%r224, 0;
	st.global.u32 	[%rd20], %r224;
	cvta.to.global.u64 	%rd222, %rd13;
	mul.wide.u32 	%rd223, %r108, 4;
	add.s64 	%rd224, %rd222, %rd223;
	st.global.u32 	[%rd224], %r224;
	cvta.to.global.u64 	%rd225, %rd12;
	add.s64 	%rd226, %rd225, %rd223;
	st.global.u32 	[%rd226], %r224;
	cvta.to.global.u64 	%rd227, %rd11;
	add.s64 	%rd228, %rd227, %rd223;
	st.global.u32 	[%rd228], %r224;
	cvta.to.global.u64 	%rd229, %rd10;
	add.s64 	%rd230, %rd229, %rd223;
	st.global.u32 	[%rd230], %r224;
	cvta.to.global.u64 	%rd231, %rd9;
	add.s64 	%rd232, %rd231, %rd223;
	st.global.u32 	[%rd232], %r224;
	bra.uni 	$L__BB0_660;
$L__BB0_17:
	min.f32 	%f1205, %f13, 0f49742400;
	max.f32 	%f19, %f1205, 0fC9742400;
	min.f32 	%f1206, %f14, 0f49742400;
	max.f32 	%f20, %f1206, 0fC9742400;
	min.f32 	%f1207, %f15, 0f49742400;
	max.f32 	%f21, %f1207, 0fC9742400;
	min.f32 	%f22, %f16, 0f49742400;
	min.f32 	%f23, %f17, 0f49742400;
	min.f32 	%f24, %f18, 0f49742400;
	setp.gt.s32 	%p88, %r5, 1;
	@%p88 bra 	$L__BB0_465;
	setp.eq.s32 	%p90, %r5, 0;
	@%p90 bra 	$L__BB0_19;
	bra.uni 	$L__BB0_149;
$L__BB0_19:
	abs.f32 	%f2563, %f2;
	setp.equ.f32 	%p879, %f2563, 0f7F800000;
	min.f32 	%f2564, %f2, 0f461C4000;
	max.f32 	%f2565, %f2564, 0f3F800000;
	selp.f32 	%f25, 0f00000000, %f2565, %p879;
	mul.f32 	%f26, %f8, 0f3F000000;
	mov.f32 	%f3415, 0f00000000;
	mov.b32 	%r225, 0;
	mov.u64 	%rd198, __cudart_i2opi_f;
	mov.f32 	%f3414, %f3415;
	mov.f32 	%f3413, %f3415;
$L__BB0_20:
	setp.eq.s32 	%p880, %r108, %r225;
	@%p880 bra 	$L__BB0_90;
	mul.wide.u32 	%rd182, %r225, 4;
	add.s64 	%rd183, %rd19, %rd182;
	ld.global.f32 	%f30, [%rd183];
	abs.f32 	%f2566, %f30;
	setp.equ.f32 	%p881, %f2566, 0f7F800000;
	setp.geu.f32 	%p882, %f2566, 0f49742400;
	or.pred  	%p883, %p881, %p882;
	@%p883 bra 	$L__BB0_90;
	mul.wide.u32 	%rd184, %r225, 4;
	add.s64 	%rd185, %rd21, %rd184;
	ld.global.f32 	%f31, [%rd185];
	abs.f32 	%f2567, %f31;
	setp.equ.f32 	%p884, %f2567, 0f7F800000;
	setp.geu.f32 	%p885, %f2567, 0f49742400;
	or.pred  	%p886, %p884, %p885;
	@%p886 bra 	$L__BB0_90;
	mul.wide.u32 	%rd186, %r225, 4;
	add.s64 	%rd187, %rd23, %rd186;
	ld.global.f32 	%f32, [%rd187];
	abs.f32 	%f2568, %f32;
	setp.equ.f32 	%p887, %f2568, 0f7F800000;
	setp.geu.f32 	%p888, %f2568, 0f49742400;
	or.pred  	%p889, %p887, %p888;
	mov.f32 	%f3381, 0f00000000;
	@%p889 bra 	$L__BB0_90;
	min.f32 	%f2570, %f30, 0f49742400;
	max.f32 	%f2571, %f2570, 0fC9742400;
	min.f32 	%f2572, %f31, 0f49742400;
	max.f32 	%f2573, %f2572, 0fC9742400;
	min.f32 	%f2574, %f32, 0f49742400;
	max.f32 	%f2575, %f2574, 0fC9742400;
	sub.f32 	%f2576, %f19, %f2571;
	sub.f32 	%f2577, %f20, %f2573;
	sub.f32 	%f2578, %f21, %f2575;
	abs.f32 	%f2579, %f2576;
	setp.equ.f32 	%p890, %f2579, 0f7F800000;
	min.f32 	%f2580, %f2576, 0f49742400;
	max.f32 	%f2581, %f2580, 0fC9742400;
	selp.f32 	%f33, 0f00000000, %f2581, %p890;
	abs.f32 	%f2582, %f2577;
	setp.equ.f32 	%p891, %f2582, 0f7F800000;
	min.f32 	%f2583, %f2577, 0f49742400;
	max.f32 	%f2584, %f2583, 0fC9742400;
	selp.f32 	%f34, 0f00000000, %f2584, %p891;
	abs.f32 	%f2585, %f2578;
	setp.equ.f32 	%p892, %f2585, 0f7F800000;
	min.f32 	%f2586, %f2578, 0f49742400;
	max.f32 	%f2587, %f2586, 0fC9742400;
	selp.f32 	%f35, 0f00000000, %f2587, %p892;
	abs.f32 	%f2588, %f33;
	setp.equ.f32 	%p893, %f2588, 0f7F800000;
	setp.geu.f32 	%p894, %f2588, 0f49742400;
	or.pred  	%p1, %p893, %p894;
	@%p1 bra 	$L__BB0_28;
	abs.f32 	%f2590, %f34;
	setp.equ.f32 	%p895, %f2590, 0f7F800000;
	setp.geu.f32 	%p896, %f2590, 0f49742400;
	or.pred  	%p897, %p895, %p896;
	@%p897 bra 	$L__BB0_28;
	abs.f32 	%f2592, %f35;
	setp.equ.f32 	%p898, %f2592, 0f7F800000;
	setp.geu.f32 	%p899, %f2592, 0f49742400;
	or.pred  	%p900, %p898, %p899;
	@%p900 bra 	$L__BB0_28;
	mul.f32 	%f2593, %f34, %f34;
	fma.rn.f32 	%f2594, %f33, %f33, %f2593;
	fma.rn.f32 	%f2595, %f35, %f35, %f2594;
	max.f32 	%f2596, %f2595, 0f38D1B717;
	sqrt.rn.f32 	%f3381, %f2596;
$L__BB0_28:
	setp.geu.f32 	%p901, %f3381, 0f3E19999A;
	@%p901 bra 	$L__BB0_60;
	@%p1 bra 	$L__BB0_35;
	abs.f32 	%f2652, %f34;
	setp.equ.f32 	%p921, %f2652, 0f7F800000;
	setp.geu.f32 	%p922, %f2652, 0f49742400;
	or.pred  	%p923, %p921, %p922;
	@%p923 bra 	$L__BB0_35;
	abs.f32 	%f2653, %f35;
	setp.equ.f32 	%p924, %f2653, 0f7F800000;
	setp.geu.f32 	%p925, %f2653, 0f49742400;
	or.pred  	%p926, %p924, %p925;
	@%p926 bra 	$L__BB0_35;
	mul.f32 	%f2654, %f34, %f34;
	fma.rn.f32 	%f2655, %f33, %f33, %f2654;
	fma.rn.f32 	%f38, %f35, %f35, %f2655;
	setp.leu.f32 	%p927, %f38, 0f38D1B717;
	@%p927 bra 	$L__BB0_35;
	max.f32 	%f2659, %f38, 0f38D1B717;
	sqrt.rn.f32 	%f39, %f2659;
	setp.lt.f32 	%p928, %f39, 0f3C23D70A;
	mov.f32 	%f3385, 0f00000000;
	mov.f32 	%f3386, %f3385;
	mov.f32 	%f3387, %f3385;
	@%p928 bra 	$L__BB0_57;
	div.rn.f32 	%f3385, %f33, %f39;
	div.rn.f32 	%f3386, %f34, %f39;
	div.rn.f32 	%f3387, %f35, %f39;
	bra.uni 	$L__BB0_57;
$L__BB0_35:
	sub.s32 	%r177, %r108, %r225;
	cvt.rn.f32.s32 	%f43, %r177;
	mul.f32 	%f44, %f43, 0f3F1E377A;
	mul.f32 	%f2660, %f44, 0f3F22F983;
	cvt.rni.s32.f32 	%r233, %f2660;
	cvt.rn.f32.s32 	%f2661, %r233;
	fma.rn.f32 	%f2662, %f2661, 0fBFC90FDA, %f44;
	fma.rn.f32 	%f2663, %f2661, 0fB3A22168, %f2662;
	fma.rn.f32 	%f3383, %f2661, 0fA7C234C5, %f2663;
	abs.f32 	%f46, %f44;
	setp.ltu.f32 	%p929, %f46, 0f47CE4780;
	mov.u32 	%r229, %r233;
	mov.f32 	%f3382, %f3383;
	@%p929 bra 	$L__BB0_43;
	setp.neu.f32 	%p930, %f46, 0f7F800000;
	@%p930 bra 	$L__BB0_38;
	mov.f32 	%f2666, 0f00000000;
	mul.rn.f32 	%f3382, %f44, %f2666;
	mov.b32 	%r229, 0;
	bra.uni 	$L__BB0_43;
$L__BB0_38:
	mov.b32 	%r9, %f44;
	shl.b32 	%r179, %r9, 8;
	or.b32  	%r10, %r179, -2147483648;
	mov.b64 	%rd235, 0;
	mov.b32 	%r226, 0;
	mov.u64 	%rd233, %rd198;
	mov.u64 	%rd234, %rd18;
$L__BB0_39:
	.pragma "nounroll";
	ld.global.nc.u32 	%r180, [%rd233];
	mad.wide.u32 	%rd190, %r180, %r10, %rd235;
	shr.u64 	%rd235, %rd190, 32;
	st.local.u32 	[%rd234], %rd190;
	add.s32 	%r226, %r226, 1;
	add.s64 	%rd234, %rd234, 4;
	add.s64 	%rd233, %rd233, 4;
	setp.ne.s32 	%p931, %r226, 6;
	@%p931 bra 	$L__BB0_39;
	shr.u32 	%r181, %r9, 23;
	st.local.u32 	[%rd18+24], %rd235;
	and.b32  	%r13, %r181, 31;
	and.b32  	%r182, %r181, 224;
	add.s32 	%r183, %r182, -128;
	shr.u32 	%r184, %r183, 5;
	mul.wide.u32 	%rd191, %r184, 4;
	sub.s64 	%rd34, %rd18, %rd191;
	ld.local.u32 	%r227, [%rd34+24];
	ld.local.u32 	%r228, [%rd34+20];
	setp.eq.s32 	%p932, %r13, 0;
	@%p932 bra 	$L__BB0_42;
	shf.l.wrap.b32 	%r227, %r228, %r227, %r13;
	ld.local.u32 	%r185, [%rd34+16];
	shf.l.wrap.b32 	%r228, %r185, %r228, %r13;
$L__BB0_42:
	shr.u32 	%r186, %r227, 30;
	shf.l.wrap.b32 	%r187, %r228, %r227, 2;
	shl.b32 	%r188, %r228, 2;
	shr.u32 	%r189, %r187, 31;
	add.s32 	%r190, %r189, %r186;
	neg.s32 	%r191, %r190;
	setp.lt.s32 	%p933, %r9, 0;
	selp.b32 	%r229, %r191, %r190, %p933;
	xor.b32  	%r192, %r187, %r9;
	shr.s32 	%r193, %r187, 31;
	xor.b32  	%r194, %r193, %r187;
	xor.b32  	%r195, %r193, %r188;
	cvt.u64.u32 	%rd192, %r194;
	shl.b64 	%rd193, %rd192, 32;
	cvt.u64.u32 	%rd194, %r195;
	or.b64  	%rd195, %rd193, %rd194;
	cvt.rn.f64.s64 	%fd5, %rd195;
	mul.f64 	%fd6, %fd5, 0d3BF921FB54442D19;
	cvt.rn.f32.f64 	%f2664, %fd6;
	neg.f32 	%f2665, %f2664;
	setp.lt.s32 	%p934, %r192, 0;
	selp.f32 	%f3382, %f2665, %f2664, %p934;
$L__BB0_43:
	add.s32 	%r197, %r229, 1;
	mul.rn.f32 	%f2667, %f3382, %f3382;
	and.b32  	%r198, %r229, 1;
	setp.eq.b32 	%p936, %r198, 1;
	selp.f32 	%f2668, %f3382, 0f3F800000, %p936;
	fma.rn.f32 	%f2669, %f2667, %f2668, 0f00000000;
	fma.rn.f32 	%f2670, %f2667, 0f37CBAC00, 0fBAB607ED;
	selp.f32 	%f2671, 0fB94D4153, %f2670, %p936;
	selp.f32 	%f2672, 0f3C0885E4, 0f3D2AAABB, %p936;
	fma.rn.f32 	%f2673, %f2671, %f2667, %f2672;
	selp.f32 	%f2674, 0fBE2AAAA8, 0fBEFFFFFF, %p936;
	fma.rn.f32 	%f2675, %f2673, %f2667, %f2674;
	fma.rn.f32 	%f2676, %f2675, %f2669, %f2668;
	and.b32  	%r199, %r197, 2;
	setp.eq.s32 	%p937, %r199, 0;
	mov.f32 	%f2677, 0f00000000;
	sub.f32 	%f2678, %f2677, %f2676;
	selp.f32 	%f50, %f2676, %f2678, %p937;
	@%p929 bra 	$L__BB0_51;
	setp.neu.f32 	%p938, %f46, 0f7F800000;
	@%p938 bra 	$L__BB0_46;
	mov.f32 	%f2681, 0f00000000;
	mul.rn.f32 	%f3383, %f44, %f2681;
	mov.b32 	%r233, 0;
	bra.uni 	$L__BB0_51;
$L__BB0_46:
	mov.b32 	%r22, %f44;
	shl.b32 	%r201, %r22, 8;
	or.b32  	%r23, %r201, -2147483648;
	mov.b64 	%rd236, 0;
	mov.b32 	%r230, 0;
$L__BB0_47:
	.pragma "nounroll";
	mul.wide.u32 	%rd197, %r230, 4;
	add.s64 	%rd199, %rd198, %rd197;
	ld.global.nc.u32 	%r202, [%rd199];
	mad.wide.u32 	%rd200, %r202, %r23, %rd236;
	shr.u64 	%rd236, %rd200, 32;
	add.s64 	%rd201, %rd17, %rd197;
	st.local.u32 	[%rd201], %rd200;
	add.s32 	%r230, %r230, 1;
	setp.ne.s32 	%p939, %r230, 6;
	@%p939 bra 	$L__BB0_47;
	shr.u32 	%r203, %r22, 23;
	st.local.u32 	[%rd17+24], %rd236;
	and.b32  	%r26, %r203, 31;
	and.b32  	%r204, %r203, 224;
	add.s32 	%r205, %r204, -128;
	shr.u32 	%r206, %r205, 5;
	mul.wide.u32 	%rd202, %r206, 4;
	sub.s64 	%rd37, %rd17, %rd202;
	ld.local.u32 	%r231, [%rd37+24];
	ld.local.u32 	%r232, [%rd37+20];
	setp.eq.s32 	%p940, %r26, 0;
	@%p940 bra 	$L__BB0_50;
	shf.l.wrap.b32 	%r231, %r232, %r231, %r26;
	ld.local.u32 	%r207, [%rd37+16];
	shf.l.wrap.b32 	%r232, %r207, %r232, %r26;
$L__BB0_50:
	shr.u32 	%r208, %r231, 30;
	shf.l.wrap.b32 	%r209, %r232, %r231, 2;
	shl.b32 	%r210, %r232, 2;
	shr.u32 	%r211, %r209, 31;
	add.s32 	%r212, %r211, %r208;
	neg.s32 	%r213, %r212;
	setp.lt.s32 	%p941, %r22, 0;
	selp.b32 	%r233, %r213, %r212, %p941;
	xor.b32  	%r214, %r209, %r22;
	shr.s32 	%r215, %r209, 31;
	xor.b32  	%r216, %r215, %r209;
	xor.b32  	%r217, %r215, %r210;
	cvt.u64.u32 	%rd203, %r216;
	shl.b64 	%rd204, %rd203, 32;
	cvt.u64.u32 	%rd205, %r217;
	or.b64  	%rd206, %rd204, %rd205;
	cvt.rn.f64.s64 	%fd7, %rd206;
	mul.f64 	%fd8, %fd7, 0d3BF921FB54442D19;
	cvt.rn.f32.f64 	%f2679, %fd8;
	neg.f32 	%f2680, %f2679;
	setp.lt.s32 	%p942, %r214, 0;
	selp.f32 	%f3383, %f2680, %f2679, %p942;
$L__BB0_51:
	mul.rn.f32 	%f2683, %f3383, %f3383;
	and.b32  	%r219, %r233, 1;
	setp.eq.b32 	%p943, %r219, 1;
	selp.f32 	%f2684, 0f3F800000, %f3383, %p943;
	fma.rn.f32 	%f2685, %f2683, %f2684, 0f00000000;
	fma.rn.f32 	%f2686, %f2683, 0f37CBAC00, 0fBAB607ED;
	selp.f32 	%f2687, %f2686, 0fB94D4153, %p943;
	selp.f32 	%f2688, 0f3D2AAABB, 0f3C0885E4, %p943;
	fma.rn.f32 	%f2689, %f2687, %f2683, %f2688;
	selp.f32 	%f2690, 0fBEFFFFFF, 0fBE2AAAA8, %p943;
	fma.rn.f32 	%f2691, %f2689, %f2683, %f2690;
	fma.rn.f32 	%f2692, %f2691, %f2685, %f2684;
	and.b32  	%r220, %r233, 2;
	setp.eq.s32 	%p944, %r220, 0;
	mov.f32 	%f3384, 0f00000000;
	sub.f32 	%f2693, %f3384, %f2692;
	selp.f32 	%f2694, %f2692, %f2693, %p944;
	mul.f32 	%f2695, %f43, 0f3DCCCCCD;
	abs.f32 	%f2696, %f50;
	setp.equ.f32 	%p945, %f2696, 0f7F800000;
	min.f32 	%f2697, %f50, 0f49742400;
	max.f32 	%f2698, %f2697, 0fC9742400;
	selp.f32 	%f54, 0f00000000, %f2698, %p945;
	abs.f32 	%f2699, %f2694;
	setp.equ.f32 	%p946, %f2699, 0f7F800000;
	min.f32 	%f2700, %f2694, 0f49742400;
	max.f32 	%f2701, %f2700, 0fC9742400;
	selp.f32 	%f55, 0f00000000, %f2701, %p946;
	abs.f32 	%f2702, %f2695;
	setp.equ.f32 	%p947, %f2702, 0f7F800000;
	min.f32 	%f2703, %f2695, 0f49742400;
	max.f32 	%f2704, %f2703, 0fC9742400;
	selp.f32 	%f56, 0f00000000, %f2704, %p947;
	abs.f32 	%f2705, %f54;
	setp.equ.f32 	%p948, %f2705, 0f7F800000;
	setp.geu.f32 	%p949, %f2705, 0f49742400;
	or.pred  	%p950, %p948, %p949;
	@%p950 bra 	$L__BB0_55;
	abs.f32 	%f2707, %f55;
	setp.equ.f32 	%p951, %f2707, 0f7F800000;
	setp.geu.f32 	%p952, %f2707, 0f49742400;
	or.pred  	%p953, %p951, %p952;
	@%p953 bra 	$L__BB0_55;
	abs.f32 	%f2709, %f56;
	setp.equ.f32 	%p954, %f2709, 0f7F800000;
	setp.geu.f32 	%p955, %f2709, 0f49742400;
	or.pred  	%p956, %p954, %p955;
	@%p956 bra 	$L__BB0_55;
	mul.f32 	%f2710, %f55, %f55;
	fma.rn.f32 	%f2711, %f54, %f54, %f2710;
	fma.rn.f32 	%f2712, %f56, %f56, %f2711;
	max.f32 	%f2713, %f2712, 0f38D1B717;
	sqrt.rn.f32 	%f3384, %f2713;
$L__BB0_55:
	setp.lt.f32 	%p957, %f3384, 0f3C23D70A;
	mov.f32 	%f3385, 0f00000000;
	mov.f32 	%f3386, %f3385;
	mov.f32 	%f3387, %f3385;
	@%p957 bra 	$L__BB0_57;
	div.rn.f32 	%f3385, %f54, %f3384;
	div.rn.f32 	%f3386, %f55, %f3384;
	div.rn.f32 	%f3387, %f56, %f3384;
$L__BB0_57:
	mov.f32 	%f2720, 0f3E19999A;
	sub.f32 	%f2721, %f2720, %f3381;
	add.f32 	%f2722, %f2721, 0f3F800000;
	mul.f32 	%f2723, %f12, %f2722;
	div.rn.f32 	%f2724, %f2723, 0f3CB851EC;
	abs.f32 	%f2725, %f2724;
	setp.equ.f32 	%p958, %f2725, 0f7F800000;
	min.f32 	%f2726, %f26, %f2724;
	max.f32 	%f2727, %f2726, 0f00000000;
	selp.f32 	%f68, 0f00000000, %f2727, %p958;
	abs.f32 	%f2728, %f68;
	setp.equ.f32 	%p959, %f2728, 0f7F800000;
	setp.gt.f32 	%p960, %f2728, 0f447A0000;
	or.pred  	%p961, %p959, %p960;
	mov.f32 	%f3388, 0f00000000;
	mov.f32 	%f3389, %f3388;
	mov.f32 	%f3390, %f3388;
	@%p961 bra 	$L__BB0_59;
	mul.f32 	%f2729, %f68, %f3385;
	mul.f32 	%f2730, %f68, %f3386;
	mul.f32 	%f2731, %f68, %f3387;
	abs.f32 	%f2732, %f2729;
	setp.equ.f32 	%p962, %f2732, 0f7F800000;
	min.f32 	%f2733, %f2729, 0f49742400;
	max.f32 	%f2734, %f2733, 0fC9742400;
	selp.f32 	%f3388, 0f00000000, %f2734, %p962;
	abs.f32 	%f2735, %f2730;
	setp.equ.f32 	%p963, %f2735, 0f7F800000;
	min.f32 	%f2736, %f2730, 0f49742400;
	max.f32 	%f2737, %f2736, 0fC9742400;
	selp.f32 	%f3389, 0f00000000, %f2737, %p963;
	abs.f32 	%f2738, %f2731;
	setp.equ.f32 	%p964, %f2738, 0f7F800000;
	min.f32 	%f2739, %f2731, 0f49742400;
	max.f32 	%f2740, %f2739, 0fC9742400;
	selp.f32 	%f3390, 0f00000000, %f2740, %p964;
$L__BB0_59:
	add.f32 	%f2741, %f3415, %f3388;
	add.f32 	%f2742, %f3414, %f3389;
	add.f32 	%f2743, %f3413, %f3390;
	abs.f32 	%f2744, %f2741;
	setp.equ.f32 	%p965, %f2744, 0f7F800000;
	min.f32 	%f2745, %f2741, 0f49742400;
	max.f32 	%f2746, %f2745, 0fC9742400;
	selp.f32 	%f3415, 0f00000000, %f2746, %p965;
	abs.f32 	%f2747, %f2742;
	setp.equ.f32 	%p966, %f2747, 0f7F800000;
	min.f32 	%f2748, %f2742, 0f49742400;
	max.f32 	%f2749, %f2748, 0fC9742400;
	selp.f32 	%f3414, 0f00000000, %f2749, %p966;
	abs.f32 	%f2750, %f2743;
	setp.equ.f32 	%p967, %f2750, 0f7F800000;
	min.f32 	%f2751, %f2743, 0f49742400;
	max.f32 	%f2752, %f2751, 0fC9742400;
	selp.f32 	%f3413, 0f00000000, %f2752, %p967;
	bra.uni 	$L__BB0_70;
$L__BB0_60:
	setp.geu.f32 	%p902, %f3381, %f25;
	mov.f32 	%f3391, 0f00000000;
	@%p902 bra 	$L__BB0_70;
	mul.f32 	%f2598, %f3381, %f3381;
	max.f32 	%f2599, %f2598, 0f3CB851EC;
	div.rn.f32 	%f2600, %f3381, %f25;
	mov.f32 	%f2601, 0f3F800000;
	sub.f32 	%f2602, %f2601, %f2600;
	mul.f32 	%f2603, %f2602, %f2602;
	abs.f32 	%f2604, %f2603;
	setp.equ.f32 	%p903, %f2604, 0f7F800000;
	min.f32 	%f2605, %f2603, 0f3F800000;
	max.f32 	%f2606, %f2605, 0f00000000;
	selp.f32 	%f2607, 0f00000000, %f2606, %p903;
	mul.f32 	%f2608, %f12, %f2607;
	div.rn.f32 	%f2609, %f2608, %f2599;
	abs.f32 	%f2610, %f2609;
	setp.equ.f32 	%p904, %f2610, 0f7F800000;
	min.f32 	%f2611, %f8, %f2609;
	max.f32 	%f2612, %f2611, 0f00000000;
	selp.f32 	%f78, 0f00000000, %f2612, %p904;
	@%p1 bra 	$L__BB0_65;
	abs.f32 	%f2614, %f34;
	setp.equ.f32 	%p905, %f2614, 0f7F800000;
	setp.geu.f32 	%p906, %f2614, 0f49742400;
	or.pred  	%p907, %p905, %p906;
	@%p907 bra 	$L__BB0_65;
	abs.f32 	%f2616, %f35;
	setp.equ.f32 	%p908, %f2616, 0f7F800000;
	setp.geu.f32 	%p909, %f2616, 0f49742400;
	or.pred  	%p910, %p908, %p909;
	@%p910 bra 	$L__BB0_65;
	mul.f32 	%f2617, %f34, %f34;
	fma.rn.f32 	%f2618, %f33, %f33, %f2617;
	fma.rn.f32 	%f2619, %f35, %f35, %f2618;
	max.f32 	%f2620, %f2619, 0f38D1B717;
	sqrt.rn.f32 	%f3391, %f2620;
$L__BB0_65:
	setp.lt.f32 	%p911, %f3391, 0f3C23D70A;
	mov.f32 	%f3392, 0f00000000;
	mov.f32 	%f3393, %f3392;
	mov.f32 	%f3394, %f3392;
	@%p911 bra 	$L__BB0_67;
	div.rn.f32 	%f3392, %f33, %f3391;
	div.rn.f32 	%f3393, %f34, %f3391;
	div.rn.f32 	%f3394, %f35, %f3391;
$L__BB0_67:
	abs.f32 	%f2627, %f78;
	setp.equ.f32 	%p912, %f2627, 0f7F800000;
	setp.gt.f32 	%p913, %f2627, 0f447A0000;
	or.pred  	%p914, %p912, %p913;
	mov.f32 	%f3395, 0f00000000;
	mov.f32 	%f3396, %f3395;
	mov.f32 	%f3397, %f3395;
	@%p914 bra 	$L__BB0_69;
	mul.f32 	%f2628, %f78, %f3392;
	mul.f32 	%f2629, %f78, %f3393;
	mul.f32 	%f2630, %f78, %f3394;
	abs.f32 	%f2631, %f2628;
	setp.equ.f32 	%p915, %f2631, 0f7F800000;
	min.f32 	%f2632, %f2628, 0f49742400;
	max.f32 	%f2633, %f2632, 0fC9742400;
	selp.f32 	%f3395, 0f00000000, %f2633, %p915;
	abs.f32 	%f2634, %f2629;
	setp.equ.f32 	%p916, %f2634, 0f7F800000;
	min.f32 	%f2635, %f2629, 0f49742400;
	max.f32 	%f2636, %f2635, 0fC9742400;
	selp.f32 	%f3396, 0f00000000, %f2636, %p916;
	abs.f32 	%f2637, %f2630;
	setp.equ.f32 	%p917, %f2637, 0f7F800000;
	min.f32 	%f2638, %f2630, 0f49742400;
	max.f32 	%f2639, %f2638, 0fC9742400;
	selp.f32 	%f3397, 0f00000000, %f2639, %p917;
$L__BB0_69:
	add.f32 	%f2640, %f3415, %f3395;
	add.f32 	%f2641, %f3414, %f3396;
	add.f32 	%f2642, %f3413, %f3397;
	abs.f32 	%f2643, %f2640;
	setp.equ.f32 	%p918, %f2643, 0f7F800000;
	min.f32 	%f2644, %f2640, 0f49742400;
	max.f32 	%f2645, %f2644, 0fC9742400;
	selp.f32 	%f3415, 0f00000000, %f2645, %p918;
	abs.f32 	%f2646, %f2641;
	setp.equ.f32 	%p919, %f2646, 0f7F800000;
	min.f32 	%f2647, %f2641, 0f49742400;
	max.f32 	%f2648, %f2647, 0fC9742400;
	selp.f32 	%f3414, 0f00000000, %f2648, %p919;
	abs.f32 	%f2649, %f2642;
	setp.equ.f32 	%p920, %f2649, 0f7F800000;
	min.f32 	%f2650, %f2642, 0f49742400;
	max.f32 	%f2651, %f2650, 0fC9742400;
	selp.f32 	%f3413, 0f00000000, %f2651, %p920;
$L__BB0_70:
	abs.f32 	%f2754, %f3415;
	setp.equ.f32 	%p968, %f2754, 0f7F800000;
	setp.geu.f32 	%p969, %f2754, 0f49742400;
	or.pred  	%p2, %p968, %p969;
	mov.f32 	%f3401, 0f00000000;
	@%p2 bra 	$L__BB0_74;
	abs.f32 	%f2756, %f3414;
	setp.equ.f32 	%p970, %f2756, 0f7F800000;
	setp.geu.f32 	%p971, %f2756, 0f49742400;
	or.pred  	%p972, %p970, %p971;
	@%p972 bra 	$L__BB0_74;
	abs.f32 	%f2758, %f3413;
	setp.equ.f32 	%p973, %f2758, 0f7F800000;
	setp.geu.f32 	%p974, %f2758, 0f49742400;
	or.pred  	%p975, %p973, %p974;
	@%p975 bra 	$L__BB0_74;
	mul.f32 	%f2759, %f3415, %f3415;
	fma.rn.f32 	%f2760, %f3414, %f3414, %f2759;
	fma.rn.f32 	%f2761, %f3413, %f3413, %f2760;
	max.f32 	%f2762, %f2761, 0f38D1B717;
	sqrt.rn.f32 	%f3401, %f2762;
$L__BB0_74:
	setp.leu.f32 	%p976, %f3401, %f8;
	@%p976 bra 	$L__BB0_90;
	abs.f32 	%f104, %f8;
	setp.equ.f32 	%p977, %f104, 0f7F800000;
	mov.f32 	%f3410, 0f00000000;
	mov.f32 	%f3402, 0f00000000;
	mov.f32 	%f3411, %f3410;
	mov.f32 	%f3412, %f3410;
	@%p977 bra 	$L__BB0_89;
	@%p2 bra 	$L__BB0_80;
	abs.f32 	%f2768, %f3414;
	setp.equ.f32 	%p978, %f2768, 0f7F800000;
	setp.geu.f32 	%p979, %f2768, 0f49742400;
	or.pred  	%p980, %p978, %p979;
	@%p980 bra 	$L__BB0_80;
	abs.f32 	%f2770, %f3413;
	setp.equ.f32 	%p981, %f2770, 0f7F800000;
	setp.geu.f32 	%p982, %f2770, 0f49742400;
	or.pred  	%p983, %p981, %p982;
	@%p983 bra 	$L__BB0_80;
	mul.f32 	%f2771, %f3415, %f3415;
	fma.rn.f32 	%f2772, %f3414, %f3414, %f2771;
	fma.rn.f32 	%f2773, %f3413, %f3413, %f2772;
	max.f32 	%f2774, %f2773, 0f38D1B717;
	sqrt.rn.f32 	%f3402, %f2774;
$L__BB0_80:
	setp.leu.f32 	%p984, %f3402, %f8;
	mov.f32 	%f3403, 0f00000000;
	mov.f32 	%f3410, %f3415;
	mov.f32 	%f3411, %f3414;
	mov.f32 	%f3412, %f3413;
	@%p984 bra 	$L__BB0_89;
	@%p2 bra 	$L__BB0_85;
	abs.f32 	%f2777, %f3414;
	setp.equ.f32 	%p985, %f2777, 0f7F800000;
	setp.geu.f32 	%p986, %f2777, 0f49742400;
	or.pred  	%p987, %p985, %p986;
	@%p987 bra 	$L__BB0_85;
	abs.f32 	%f2779, %f3413;
	setp.equ.f32 	%p988, %f2779, 0f7F800000;
	setp.geu.f32 	%p989, %f2779, 0f49742400;
	or.pred  	%p990, %p988, %p989;
	@%p990 bra 	$L__BB0_85;
	mul.f32 	%f2780, %f3415, %f3415;
	fma.rn.f32 	%f2781, %f3414, %f3414, %f2780;
	fma.rn.f32 	%f2782, %f3413, %f3413, %f2781;
	max.f32 	%f2783, %f2782, 0f38D1B717;
	sqrt.rn.f32 	%f3403, %f2783;
$L__BB0_85:
	setp.lt.f32 	%p991, %f3403, 0f3C23D70A;
	mov.f32 	%f3404, 0f00000000;
	mov.f32 	%f3405, %f3404;
	mov.f32 	%f3406, %f3404;
	@%p991 bra 	$L__BB0_87;
	div.rn.f32 	%f3404, %f3415, %f3403;
	div.rn.f32 	%f3405, %f3414, %f3403;
	div.rn.f32 	%f3406, %f3413, %f3403;
$L__BB0_87:
	setp.gt.f32 	%p992, %f104, 0f447A0000;
	mov.f32 	%f3410, 0f00000000;
	mov.f32 	%f3411, %f3410;
	mov.f32 	%f3412, %f3410;
	@%p992 bra 	$L__BB0_89;
	mul.f32 	%f2790, %f8, %f3404;
	mul.f32 	%f2791, %f8, %f3405;
	mul.f32 	%f2792, %f8, %f3406;
	abs.f32 	%f2793, %f2790;
	setp.equ.f32 	%p993, %f2793, 0f7F800000;
	min.f32 	%f2794, %f2790, 0f49742400;
	max.f32 	%f2795, %f2794, 0fC9742400;
	selp.f32 	%f3410, 0f00000000, %f2795, %p993;
	abs.f32 	%f2796, %f2791;
	setp.equ.f32 	%p994, %f2796, 0f7F800000;
	min.f32 	%f2797, %f2791, 0f49742400;
	max.f32 	%f2798, %f2797, 0fC9742400;
	selp.f32 	%f3411, 0f00000000, %f2798, %p994;
	abs.f32 	%f2799, %f2792;
	setp.equ.f32 	%p995, %f2799, 0f7F800000;
	min.f32 	%f2800, %f2792, 0f49742400;
	max.f32 	%f2801, %f2800, 0fC9742400;
	selp.f32 	%f3412, 0f00000000, %f2801, %p995;
$L__BB0_89:
	mov.f32 	%f3413, %f3412;
	mov.f32 	%f3414, %f3411;
	mov.f32 	%f3415, %f3410;
	bra.uni 	$L__BB0_91;
$L__BB0_90:
	add.s32 	%r225, %r225, 1;
	setp.ne.s32 	%p996, %r225, %r103;
	@%p996 bra 	$L__BB0_20;
$L__BB0_91:
	setp.eq.s64 	%p997, %rd4, 0;
	setp.eq.s64 	%p998, %rd3, 0;
	or.pred  	%p999, %p997, %p998;
	setp.eq.s64 	%p1000, %rd2, 0;
	or.pred  	%p1001, %p999, %p1000;
	setp.lt.s32 	%p1002, %r104, 1;
	or.pred  	%p1003, %p1001, %p1002;
	@%p1003 bra 	$L__BB0_135;
	mul.f32 	%f2802, %f5, 0f40A00000;
	abs.f32 	%f2803, %f2802;
	setp.equ.f32 	%p1004, %f2803, 0f7F800000;
	min.f32 	%f2804, %f2802, 0f42C80000;
	max.f32 	%f2805, %f2804, 0f3F800000;
	selp.f32 	%f142, 0f00000000, %f2805, %p1004;
	mul.f32 	%f143, %f8, 0fBF000000;
	cvta.to.global.u64 	%rd38, %rd2;
	cvta.to.global.u64 	%rd39, %rd3;
	cvta.to.global.u64 	%rd40, %rd4;
	mov.b32 	%r234, 0;
$L__BB0_93:
	mul.wide.u32 	%rd207, %r234, 4;
	add.s64 	%rd208, %rd40, %rd207;
	ld.global.u32 	%r222, [%rd208];
	setp.lt.s32 	%p1005, %r222, 0;
	setp.ge.s32 	%p1006, %r222, %r103;
	or.pred  	%p1007, %p1005, %p1006;
	@%p1007 bra 	$L__BB0_134;
	add.s64 	%rd210, %rd39, %rd207;
	ld.global.u32 	%r223, [%rd210];
	setp.lt.s32 	%p1008, %r223, 0;
	setp.ge.u32 	%p1009, %r223, %r103;
	or.pred  	%p1010, %p1008, %p1009;
	@%p1010 bra 	$L__BB0_134;
	setp.ne.s32 	%p1011, %r222, %r108;
	setp.ne.s32 	%p1012, %r223, %r108;
	and.pred  	%p1013, %p1011, %p1012;
	@%p1013 bra 	$L__BB0_114;
	setp.eq.s32 	%p1014, %r222, %r108;
	selp.b32 	%r39, %r223, %r222, %p1014;
	mul.wide.u32 	%rd211, %r39, 4;
	add.s64 	%rd212, %rd19, %rd211;
	ld.global.f32 	%f147, [%rd212];
	abs.f32 	%f2806, %f147;
	setp.equ.f32 	%p1015, %f2806, 0f7F800000;
	setp.geu.f32 	%p1016, %f2806, 0f49742400;
	or.pred  	%p1017, %p1015, %p1016;
	@%p1017 bra 	$L__BB0_134;
	add.s64 	%rd214, %rd21, %rd211;
	ld.global.f32 	%f148, [%rd214];
	abs.f32 	%f2807, %f148;
	setp.equ.f32 	%p1018, %f2807, 0f7F800000;
	setp.geu.f32 	%p1019, %f2807, 0f49742400;
	or.pred  	%p1020, %p1018, %p1019;
	@%p1020 bra 	$L__BB0_134;
	add.s64 	%rd216, %rd23, %rd211;
	ld.global.f32 	%f149, [%rd216];
	abs.f32 	%f2808, %f149;
	setp.equ.f32 	%p1021, %f2808, 0f7F800000;
	setp.geu.f32 	%p1022, %f2808, 0f49742400;
	or.pred  	%p1023, %p1021, %p1022;
	@%p1023 bra 	$L__BB0_134;
	add.s64 	%rd218, %rd38, %rd207;
	ld.global.f32 	%f150, [%rd218];
	abs.f32 	%f2809, %f150;
	setp.equ.f32 	%p1024, %f2809, 0f7F800000;
	setp.lt.f32 	%p1025, %f150, 0f00000000;
	setp.gt.f32 	%p1026, %f150, 0f447A0000;
	or.pred  	%p1027, %p1025, %p1026;
	or.pred  	%p1029, %p1024, %p1027;
	mov.f32 	%f3422, 0f00000000;
	@%p1029 bra 	$L__BB0_134;
	min.f32 	%f2811, %f147, 0f49742400;
	max.f32 	%f2812, %f2811, 0fC9742400;
	min.f32 	%f2813, %f148, 0f49742400;
	max.f32 	%f2814, %f2813, 0fC9742400;
	min.f32 	%f2815, %f149, 0f49742400;
	max.f32 	%f2816, %f2815, 0fC9742400;
	sub.f32 	%f2817, %f2812, %f19;
	sub.f32 	%f2818, %f2814, %f20;
	sub.f32 	%f2819, %f2816, %f21;
	abs.f32 	%f2820, %f2817;
	setp.equ.f32 	%p1030, %f2820, 0f7F800000;
	min.f32 	%f2821, %f2817, 0f49742400;
	max.f32 	%f2822, %f2821, 0fC9742400;
	selp.f32 	%f151, 0f00000000, %f2822, %p1030;
	abs.f32 	%f2823, %f2818;
	setp.equ.f32 	%p1031, %f2823, 0f7F800000;
	min.f32 	%f2824, %f2818, 0f49742400;
	max.f32 	%f2825, %f2824, 0fC9742400;
	selp.f32 	%f152, 0f00000000, %f2825, %p1031;
	abs.f32 	%f2826, %f2819;
	setp.equ.f32 	%p1032, %f2826, 0f7F800000;
	min.f32 	%f2827, %f2819, 0f49742400;
	max.f32 	%f2828, %f2827, 0fC9742400;
	selp.f32 	%f153, 0f00000000, %f2828, %p1032;
	abs.f32 	%f2829, %f151;
	setp.equ.f32 	%p1033, %f2829, 0f7F800000;
	setp.geu.f32 	%p1034, %f2829, 0f49742400;
	or.pred  	%p3, %p1033, %p1034;
	@%p3 bra 	$L__BB0_104;
	abs.f32 	%f2831, %f152;
	setp.equ.f32 	%p1035, %f2831, 0f7F800000;
	setp.geu.f32 	%p1036, %f2831, 0f49742400;
	or.pred  	%p1037, %p1035, %p1036;
	@%p1037 bra 	$L__BB0_104;
	abs.f32 	%f2833, %f153;
	setp.equ.f32 	%p1038, %f2833, 0f7F800000;
	setp.geu.f32 	%p1039, %f2833, 0f49742400;
	or.pred  	%p1040, %p1038, %p1039;
	@%p1040 bra 	$L__BB0_104;
	mul.f32 	%f2834, %f152, %f152;
	fma.rn.f32 	%f2835, %f151, %f151, %f2834;
	fma.rn.f32 	%f2836, %f153, %f153, %f2835;
	max.f32 	%f2837, %f2836, 0f38D1B717;
	sqrt.rn.f32 	%f3422, %f2837;
$L__BB0_104:
	setp.leu.f32 	%p1041, %f3422, 0f3E19999A;
	mov.f32 	%f3423, 0f00000000;
	@%p1041 bra 	$L__BB0_114;
	sub.f32 	%f2839, %f3422, %f142;
	mul.f32 	%f2840, %f11, %f2839;
	min.f32 	%f2841, %f150, 0f41200000;
	max.f32 	%f2842, %f2841, 0f00000000;
	mul.f32 	%f2843, %f2840, %f2842;
	abs.f32 	%f2844, %f2843;
	setp.equ.f32 	%p1042, %f2844, 0f7F800000;
	min.f32 	%f2845, %f26, %f2843;
	max.f32 	%f2846, %f143, %f2845;
	selp.f32 	%f156, 0f00000000, %f2846, %p1042;
	@%p3 bra 	$L__BB0_109;
	abs.f32 	%f2848, %f152;
	setp.equ.f32 	%p1043, %f2848, 0f7F800000;
	setp.geu.f32 	%p1044, %f2848, 0f49742400;
	or.pred  	%p1045, %p1043, %p1044;
	@%p1045 bra 	$L__BB0_109;
	abs.f32 	%f2850, %f153;
	setp.equ.f32 	%p1046, %f2850, 0f7F800000;
	setp.geu.f32 	%p1047, %f2850, 0f49742400;
	or.pred  	%p1048, %p1046, %p1047;
	@%p1048 bra 	$L__BB0_109;
	mul.f32 	%f2851, %f152, %f152;
	fma.rn.f32 	%f2852, %f151, %f151, %f2851;
	fma.rn.f32 	%f2853, %f153, %f153, %f2852;
	max.f32 	%f2854, %f2853, 0f38D1B717;
	sqrt.rn.f32 	%f3423, %f2854;
$L__BB0_109:
	setp.lt.f32 	%p1049, %f3423, 0f3C23D70A;
	mov.f32 	%f3424, 0f00000000;
	mov.f32 	%f3425, %f3424;
	mov.f32 	%f3426, %f3424;
	@%p1049 bra 	$L__BB0_111;
	div.rn.f32 	%f3424, %f151, %f3423;
	div.rn.f32 	%f3425, %f152, %f3423;
	div.rn.f32 	%f3426, %f153, %f3423;
$L__BB0_111:
	abs.f32 	%f2861, %f156;
	setp.equ.f32 	%p1050, %f2861, 0f7F800000;
	setp.gt.f32 	%p1051, %f2861, 0f447A0000;
	or.pred  	%p1052, %p1050, %p1051;
	mov.f32 	%f3427, 0f00000000;
	mov.f32 	%f3428, %f3427;
	mov.f32 	%f3429, %f3427;
	@%p1052 bra 	$L__BB0_113;
	mul.f32 	%f2862, %f156, %f3424;
	mul.f32 	%f2863, %f156, %f3425;
	mul.f32 	%f2864, %f156, %f3426;
	abs.f32 	%f2865, %f2862;
	setp.equ.f32 	%p1053, %f2865, 0f7F800000;
	min.f32 	%f2866, %f2862, 0f49742400;
	max.f32 	%f2867, %f2866, 0fC9742400;
	selp.f32 	%f3427, 0f00000000, %f2867, %p1053;
	abs.f32 	%f2868, %f2863;
	setp.equ.f32 	%p1054, %f2868, 0f7F800000;
	min.f32 	%f2869, %f2863, 0f49742400;
	max.f32 	%f2870, %f2869, 0fC9742400;
	selp.f32 	%f3428, 0f00000000, %f2870, %p1054;
	abs.f32 	%f2871, %f2864;
	setp.equ.f32 	%p1055, %f2871, 0f7F800000;
	min.f32 	%f2872, %f2864, 0f49742400;
	max.f32 	%f2873, %f2872, 0fC9742400;
	selp.f32 	%f3429, 0f00000000, %f2873, %p1055;
$L__BB0_113:
	add.f32 	%f2874, %f3415, %f3427;
	add.f32 	%f2875, %f3414, %f3428;
	add.f32 	%f2876, %f3413, %f3429;
	abs.f32 	%f2877, %f2874;
	setp.equ.f32 	%p1056, %f2877, 0f7F800000;
	min.f32 	%f2878, %f2874, 0f49742400;
	max.f32 	%f2879, %f2878, 0fC9742400;
	selp.f32 	%f3415, 0f00000000, %f2879, %p1056;
	abs.f32 	%f2880, %f2875;
	setp.equ.f32 	%p1057, %f2880, 0f7F800000;
	min.f32 	%f2881, %f2875, 0f49742400;
	max.f32 	%f2882, %f2881, 0fC9742400;
	selp.f32 	%f3414, 0f00000000, %f2882, %p1057;
	abs.f32 	%f2883, %f2876;
	setp.equ.f32 	%p1058, %f2883, 0f7F800000;
	min.f32 	%f2884, %f2876, 0f49742400;
	max.f32 	%f2885, %f2884, 0fC9742400;
	selp.f32 	%f3413, 0f00000000, %f2885, %p1058;
$L__BB0_114:
	abs.f32 	%f2887, %f3415;
	setp.equ.f32 	%p1059, %f2887, 0f7F800000;
	setp.geu.f32 	%p1060, %f2887, 0f49742400;
	or.pred  	%p4, %p1059, %p1060;
	mov.f32 	%f3433, 0f00000000;
	@%p4 bra 	$L__BB0_118;
	abs.f32 	%f2889, %f3414;
	setp.equ.f32 	%p1061, %f2889, 0f7F800000;
	setp.geu.f32 	%p1062, %f2889, 0f49742400;
	or.pred  	%p1063, %p1061, %p1062;
	@%p1063 bra 	$L__BB0_118;
	abs.f32 	%f2891, %f3413;
	setp.equ.f32 	%p1064, %f2891, 0f7F800000;
	setp.geu.f32 	%p1065, %f2891, 0f49742400;
	or.pred  	%p1066, %p1064, %p1065;
	@%p1066 bra 	$L__BB0_118;
	mul.f32 	%f2892, %f3415, %f3415;
	fma.rn.f32 	%f2893, %f3414, %f3414, %f2892;
	fma.rn.f32 	%f2894, %f3413, %f3413, %f2893;
	max.f32 	%f2895, %f2894, 0f38D1B717;
	sqrt.rn.f32 	%f3433, %f2895;
$L__BB0_118:
	setp.leu.f32 	%p1067, %f3433, %f8;
	@%p1067 bra 	$L__BB0_134;
	abs.f32 	%f182, %f8;
	setp.equ.f32 	%p1068, %f182, 0f7F800000;
	mov.f32 	%f3442, 0f00000000;
	mov.f32 	%f3434, 0f00000000;
	mov.f32 	%f3443, %f3442;
	mov.f32 	%f3444, %f3442;
	@%p1068 bra 	$L__BB0_133;
	@%p4 bra 	$L__BB0_124;
	abs.f32 	%f2901, %f3414;
	setp.equ.f32 	%p1069, %f2901, 0f7F800000;
	setp.geu.f32 	%p1070, %f2901, 0f49742400;
	or.pred  	%p1071, %p1069, %p1070;
	@%p1071 bra 	$L__BB0_124;
	abs.f32 	%f2903, %f3413;
	setp.equ.f32 	%p1072, %f2903, 0f7F800000;
	setp.geu.f32 	%p1073, %f2903, 0f49742400;
	or.pred  	%p1074, %p1072, %p1073;
	@%p1074 bra 	$L__BB0_124;
	mul.f32 	%f2904, %f3415, %f3415;
	fma.rn.f32 	%f2905, %f3414, %f3414, %f2904;
	fma.rn.f32 	%f2906, %f3413, %f3413, %f2905;
	max.f32 	%f2907, %f2906, 0f38D1B717;
	sqrt.rn.f32 	%f3434, %f2907;
$L__BB0_124:
	setp.leu.f32 	%p1075, %f3434, %f8;
	mov.f32 	%f3435, 0f00000000;
	mov.f32 	%f3442, %f3415;
	mov.f32 	%f3443, %f3414;
	mov.f32 	%f3444, %f3413;
	@%p1075 bra 	$L__BB0_133;
	@%p4 bra 	$L__BB0_129;
	abs.f32 	%f2910, %f3414;
	setp.equ.f32 	%p1076, %f2910, 0f7F800000;
	setp.geu.f32 	%p1077, %f2910, 0f49742400;
	or.pred  	%p1078, %p1076, %p1077;
	@%p1078 bra 	$L__BB0_129;
	abs.f32 	%f2912, %f3413;
	setp.equ.f32 	%p1079, %f2912, 0f7F800000;
	setp.geu.f32 	%p1080, %f2912, 0f49742400;
	or.pred  	%p1081, %p1079, %p1080;
	@%p1081 bra 	$L__BB0_129;
	mul.f32 	%f2913, %f3415, %f3415;
	fma.rn.f32 	%f2914, %f3414, %f3414, %f2913;
	fma.rn.f32 	%f2915, %f3413, %f3413, %f2914;
	max.f32 	%f2916, %f2915, 0f38D1B717;
	sqrt.rn.f32 	%f3435, %f2916;
$L__BB0_129:
	setp.lt.f32 	%p1082, %f3435, 0f3C23D70A;
	mov.f32 	%f3436, 0f00000000;
	mov.f32 	%f3437, %f3436;
	mov.f32 	%f3438, %f3436;
	@%p1082 bra 	$L__BB0_131;
	div.rn.f32 	%f3436, %f3415, %f3435;
	div.rn.f32 	%f3437, %f3414, %f3435;
	div.rn.f32 	%f3438, %f3413, %f3435;
$L__BB0_131:
	setp.gt.f32 	%p1083, %f182, 0f447A0000;
	mov.f32 	%f3442, 0f00000000;
	mov.f32 	%f3443, %f3442;
	mov.f32 	%f3444, %f3442;
	@%p1083 bra 	$L__BB0_133;
	mul.f32 	%f2923, %f8, %f3436;
	mul.f32 	%f2924, %f8, %f3437;
	mul.f32 	%f2925, %f8, %f3438;
	abs.f32 	%f2926, %f2923;
	setp.equ.f32 	%p1084, %f2926, 0f7F800000;
	min.f32 	%f2927, %f2923, 0f49742400;
	max.f32 	%f2928, %f2927, 0fC9742400;
	selp.f32 	%f3442, 0f00000000, %f2928, %p1084;
	abs.f32 	%f2929, %f2924;
	setp.equ.f32 	%p1085, %f2929, 0f7F800000;
	min.f32 	%f2930, %f2924, 0f49742400;
	max.f32 	%f2931, %f2930, 0fC9742400;
	selp.f32 	%f3443, 0f00000000, %f2931, %p1085;
	abs.f32 	%f2932, %f2925;
	setp.equ.f32 	%p1086, %f2932, 0f7F800000;
	min.f32 	%f2933, %f2925, 0f49742400;
	max.f32 	%f2934, %f2933, 0fC9742400;
	selp.f32 	%f3444, 0f00000000, %f2934, %p1086;
$L__BB0_133:
	mov.f32 	%f3413, %f3444;
	mov.f32 	%f3414, %f3443;
	mov.f32 	%f3415, %f3442;
	bra.uni 	$L__BB0_135;
$L__BB0_134:
	add.s32 	%r234, %r234, 1;
	setp.ne.s32 	%p1087, %r234, %r104;
	@%p1087 bra 	$L__BB0_93;
$L__BB0_135:
	abs.f32 	%f220, %f8;
	setp.equ.f32 	%p1088, %f220, 0f7F800000;
	mov.f32 	%f3751, 0f00000000;
	mov.f32 	%f3451, 0f00000000;
	mov.f32 	%f3752, %f3751;
	mov.f32 	%f3753, %f3751;
	@%p1088 bra 	$L__BB0_582;
	abs.f32 	%f2939, %f3415;
	setp.equ.f32 	%p1089, %f2939, 0f7F800000;
	setp.geu.f32 	%p1090, %f2939, 0f49742400;
	or.pred  	%p5, %p1089, %p1090;
	@%p5 bra 	$L__BB0_140;
	abs.f32 	%f2941, %f3414;
	setp.equ.f32 	%p1091, %f2941, 0f7F800000;
	setp.geu.f32 	%p1092, %f2941, 0f49742400;
	or.pred  	%p1093, %p1091, %p1092;
	@%p1093 bra 	$L__BB0_140;
	abs.f32 	%f2943, %f3413;
	setp.equ.f32 	%p1094, %f2943, 0f7F800000;
	setp.geu.f32 	%p1095, %f2943, 0f49742400;
	or.pred  	%p1096, %p1094, %p1095;
	@%p1096 bra 	$L__BB0_140;
	mul.f32 	%f2944, %f3415, %f3415;
	fma.rn.f32 	%f2945, %f3414, %f3414, %f2944;
	fma.rn.f32 	%f2946, %f3413, %f3413, %f2945;
	max.f32 	%f2947, %f2946, 0f38D1B717;
	sqrt.rn.f32 	%f3451, %f2947;
$L__BB0_140:
	setp.leu.f32 	%p1097, %f3451, %f8;
	mov.f32 	%f3452, 0f00000000;
	mov.f32 	%f3751, %f3415;
	mov.f32 	%f3752, %f3414;
	mov.f32 	%f3753, %f3413;
	@%p1097 bra 	$L__BB0_582;
	@%p5 bra 	$L__BB0_145;
	abs.f32 	%f2950, %f3414;
	setp.equ.f32 	%p1098, %f2950, 0f7F800000;
	setp.geu.f32 	%p1099, %f2950, 0f49742400;
	or.pred  	%p1100, %p1098, %p1099;
	@%p1100 bra 	$L__BB0_145;
	abs.f32 	%f2952, %f3413;
	setp.equ.f32 	%p1101, %f2952, 0f7F800000;
	setp.geu.f32 	%p1102, %f2952, 0f49742400;
	or.pred  	%p1103, %p1101, %p1102;
	@%p1103 bra 	$L__BB0_145;
	mul.f32 	%f2953, %f3415, %f3415;
	fma.rn.f32 	%f2954, %f3414, %f3414, %f2953;
	fma.rn.f32 	%f2955, %f3413, %f3413, %f2954;
	max.f32 	%f2956, %f2955, 0f38D1B717;
	sqrt.rn.f32 	%f3452, %f2956;
$L__BB0_145:
	setp.lt.f32 	%p1104, %f3452, 0f3C23D70A;
	mov.f32 	%f3453, 0f00000000;
	mov.f32 	%f3454, %f3453;
	mov.f32 	%f3455, %f3453;
	@%p1104 bra 	$L__BB0_147;
	div.rn.f32 	%f3453, %f3415, %f3452;
	div.rn.f32 	%f3454, %f3414, %f3452;
	div.rn.f32 	%f3455, %f3413, %f3452;
$L__BB0_147:
	setp.gt.f32 	%p1105, %f220, 0f447A0000;
	mov.f32 	%f3751, 0f00000000;
	mov.f32 	%f3752, %f3751;
	mov.f32 	%f3753, %f3751;
	@%p1105 bra 	$L__BB0_582;
	mul.f32 	%f2963, %f8, %f3453;
	mul.f32 	%f2964, %f8, %f3454;
	mul.f32 	%f2965, %f8, %f3455;
	abs.f32 	%f2966, %f2963;
	setp.equ.f32 	%p1106, %f2966, 0f7F800000;
	min.f32 	%f2967, %f2963, 0f49742400;
	max.f32 	%f2968, %f2967, 0fC9742400;
	selp.f32 	%f3751, 0f00000000, %f2968, %p1106;
	abs.f32 	%f2969, %f2964;
	setp.equ.f32 	%p1107, %f2969, 0f7F800000;
	min.f32 	%f2970, %f2964, 0f49742400;
	max.f32 	%f2971, %f2970, 0fC9742400;
	selp.f32 	%f3752, 0f00000000, %f2971, %p1107;
	abs.f32 	%f2972, %f2965;
	setp.equ.f32 	%p1108, %f2972, 0f7F800000;
	min.f32 	%f2973, %f2965, 0f49742400;
	max.f32 	%f2974, %f2973, 0fC9742400;
	selp.f32 	%f3753, 0f00000000, %f2974, %p1108;
	bra.uni 	$L__BB0_582;
$L__BB0_149:
	mov.u64 	%rd156, %rd62;
	ld.param.u64 	%rd157, [%rd156+72];
	cvta.to.global.u64 	%rd41, %rd157;
	setp.eq.s64 	%p691, %rd157, 0;
	mov.f32 	%f3751, 0f00000000;
	mov.f32 	%f3752, %f3751;
	mov.f32 	%f3753, %f3751;
	@%p691 bra 	$L__BB0_582;
	mul.wide.u32 	%rd158, %r108, 4;
	add.s64 	%rd159, %rd41, %rd158;
	ld.global.u32 	%r41, [%rd159];
	setp.gt.u32 	%p692, %r41, 10;
	@%p692 bra 	$L__BB0_582;
	mov.f32 	%f3519, 0f00000000;
	mov.b32 	%r235, 0;
	mov.f32 	%f3518, %f3519;
	mov.f32 	%f3517, %f3519;
$L__BB0_152:
	setp.eq.s32 	%p693, %r235, %r108;
	@%p693 bra 	$L__BB0_191;
	mul.wide.u32 	%rd160, %r235, 4;
	add.s64 	%rd161, %rd19, %rd160;
	ld.global.f32 	%f249, [%rd161];
	abs.f32 	%f2262, %f249;
	setp.equ.f32 	%p694, %f2262, 0f7F800000;
	setp.geu.f32 	%p695, %f2262, 0f49742400;
	or.pred  	%p696, %p694, %p695;
	@%p696 bra 	$L__BB0_191;
	add.s64 	%rd163, %rd21, %rd160;
	ld.global.f32 	%f250, [%rd163];
	abs.f32 	%f2263, %f250;
	setp.equ.f32 	%p697, %f2263, 0f7F800000;
	setp.geu.f32 	%p698, %f2263, 0f49742400;
	or.pred  	%p699, %p697, %p698;
	@%p699 bra 	$L__BB0_191;
	add.s64 	%rd165, %rd23, %rd160;
	ld.global.f32 	%f251, [%rd165];
	abs.f32 	%f2264, %f251;
	setp.equ.f32 	%p700, %f2264, 0f7F800000;
	setp.geu.f32 	%p701, %f2264, 0f49742400;
	or.pred  	%p702, %p700, %p701;
	@%p702 bra 	$L__BB0_191;
	add.s64 	%rd167, %rd41, %rd160;
	ld.global.u32 	%r43, [%rd167];
	setp.gt.u32 	%p703, %r43, 10;
	mov.f32 	%f3462, 0f3C23D70A;
	@%p703 bra 	$L__BB0_191;
	min.f32 	%f2266, %f249, 0f49742400;
	max.f32 	%f2267, %f2266, 0fC9742400;
	min.f32 	%f2268, %f250, 0f49742400;
	max.f32 	%f2269, %f2268, 0fC9742400;
	min.f32 	%f2270, %f251, 0f49742400;
	max.f32 	%f2271, %f2270, 0fC9742400;
	sub.f32 	%f2272, %f19, %f2267;
	sub.f32 	%f2273, %f20, %f2269;
	sub.f32 	%f2274, %f21, %f2271;
	abs.f32 	%f2275, %f2272;
	setp.equ.f32 	%p704, %f2275, 0f7F800000;
	min.f32 	%f2276, %f2272, 0f49742400;
	max.f32 	%f2277, %f2276, 0fC9742400;
	selp.f32 	%f252, 0f00000000, %f2277, %p704;
	abs.f32 	%f2278, %f2273;
	setp.equ.f32 	%p705, %f2278, 0f7F800000;
	min.f32 	%f2279, %f2273, 0f49742400;
	max.f32 	%f2280, %f2279, 0fC9742400;
	selp.f32 	%f253, 0f00000000, %f2280, %p705;
	abs.f32 	%f2281, %f2274;
	setp.equ.f32 	%p706, %f2281, 0f7F800000;
	min.f32 	%f2282, %f2274, 0f49742400;
	max.f32 	%f2283, %f2282, 0fC9742400;
	selp.f32 	%f254, 0f00000000, %f2283, %p706;
	abs.f32 	%f2284, %f252;
	setp.equ.f32 	%p707, %f2284, 0f7F800000;
	setp.geu.f32 	%p708, %f2284, 0f49742400;
	or.pred  	%p6, %p707, %p708;
	@%p6 bra 	$L__BB0_161;
	abs.f32 	%f2286, %f253;
	setp.equ.f32 	%p709, %f2286, 0f7F800000;
	setp.geu.f32 	%p710, %f2286, 0f49742400;
	or.pred  	%p711, %p709, %p710;
	@%p711 bra 	$L__BB0_161;
	abs.f32 	%f2288, %f254;
	setp.equ.f32 	%p712, %f2288, 0f7F800000;
	setp.geu.f32 	%p713, %f2288, 0f49742400;
	or.pred  	%p714, %p712, %p713;
	@%p714 bra 	$L__BB0_161;
	mul.f32 	%f2289, %f253, %f253;
	fma.rn.f32 	%f2290, %f252, %f252, %f2289;
	fma.rn.f32 	%f2291, %f254, %f254, %f2290;
	add.f32 	%f3462, %f2291, 0f3C23D70A;
$L__BB0_161:
	setp.geu.f32 	%p715, %f3462, 0f42C80000;
	mov.f32 	%f3463, 0f00000000;
	@%p715 bra 	$L__BB0_171;
	setp.eq.s32 	%p716, %r43, %r41;
	selp.f32 	%f2293, 0f3F800000, 0f3E99999A, %p716;
	mul.f32 	%f2294, %f12, %f2293;
	div.rn.f32 	%f2295, %f2294, %f3462;
	abs.f32 	%f2296, %f2295;
	setp.equ.f32 	%p717, %f2296, 0f7F800000;
	min.f32 	%f2297, %f8, %f2295;
	max.f32 	%f2298, %f2297, 0f00000000;
	selp.f32 	%f257, 0f00000000, %f2298, %p717;
	@%p6 bra 	$L__BB0_166;
	abs.f32 	%f2300, %f253;
	setp.equ.f32 	%p718, %f2300, 0f7F800000;
	setp.geu.f32 	%p719, %f2300, 0f49742400;
	or.pred  	%p720, %p718, %p719;
	@%p720 bra 	$L__BB0_166;
	abs.f32 	%f2302, %f254;
	setp.equ.f32 	%p721, %f2302, 0f7F800000;
	setp.geu.f32 	%p722, %f2302, 0f49742400;
	or.pred  	%p723, %p721, %p722;
	@%p723 bra 	$L__BB0_166;
	mul.f32 	%f2303, %f253, %f253;
	fma.rn.f32 	%f2304, %f252, %f252, %f2303;
	fma.rn.f32 	%f2305, %f254, %f254, %f2304;
	max.f32 	%f2306, %f2305, 0f38D1B717;
	sqrt.rn.f32 	%f3463, %f2306;
$L__BB0_166:
	setp.lt.f32 	%p724, %f3463, 0f3C23D70A;
	mov.f32 	%f3464, 0f00000000;
	mov.f32 	%f3465, %f3464;
	mov.f32 	%f3466, %f3464;
	@%p724 bra 	$L__BB0_168;
	div.rn.f32 	%f3464, %f252, %f3463;
	div.rn.f32 	%f3465, %f253, %f3463;
	div.rn.f32 	%f3466, %f254, %f3463;
$L__BB0_168:
	abs.f32 	%f2313, %f257;
	setp.equ.f32 	%p725, %f2313, 0f7F800000;
	setp.gt.f32 	%p726, %f2313, 0f447A0000;
	or.pred  	%p727, %p725, %p726;
	mov.f32 	%f3467, 0f00000000;
	mov.f32 	%f3468, %f3467;
	mov.f32 	%f3469, %f3467;
	@%p727 bra 	$L__BB0_170;
	mul.f32 	%f2314, %f257, %f3464;
	mul.f32 	%f2315, %f257, %f3465;
	mul.f32 	%f2316, %f257, %f3466;
	abs.f32 	%f2317, %f2314;
	setp.equ.f32 	%p728, %f2317, 0f7F800000;
	min.f32 	%f2318, %f2314, 0f49742400;
	max.f32 	%f2319, %f2318, 0fC9742400;
	selp.f32 	%f3467, 0f00000000, %f2319, %p728;
	abs.f32 	%f2320, %f2315;
	setp.equ.f32 	%p729, %f2320, 0f7F800000;
	min.f32 	%f2321, %f2315, 0f49742400;
	max.f32 	%f2322, %f2321, 0fC9742400;
	selp.f32 	%f3468, 0f00000000, %f2322, %p729;
	abs.f32 	%f2323, %f2316;
	setp.equ.f32 	%p730, %f2323, 0f7F800000;
	min.f32 	%f2324, %f2316, 0f49742400;
	max.f32 	%f2325, %f2324, 0fC9742400;
	selp.f32 	%f3469, 0f00000000, %f2325, %p730;
$L__BB0_170:
	add.f32 	%f2326, %f3519, %f3467;
	add.f32 	%f2327, %f3518, %f3468;
	add.f32 	%f2328, %f3517, %f3469;
	abs.f32 	%f2329, %f2326;
	setp.equ.f32 	%p731, %f2329, 0f7F800000;
	min.f32 	%f2330, %f2326, 0f49742400;
	max.f32 	%f2331, %f2330, 0fC9742400;
	selp.f32 	%f3519, 0f00000000, %f2331, %p731;
	abs.f32 	%f2332, %f2327;
	setp.equ.f32 	%p732, %f2332, 0f7F800000;
	min.f32 	%f2333, %f2327, 0f49742400;
	max.f32 	%f2334, %f2333, 0fC9742400;
	selp.f32 	%f3518, 0f00000000, %f2334, %p732;
	abs.f32 	%f2335, %f2328;
	setp.equ.f32 	%p733, %f2335, 0f7F800000;
	min.f32 	%f2336, %f2328, 0f49742400;
	max.f32 	%f2337, %f2336, 0fC9742400;
	selp.f32 	%f3517, 0f00000000, %f2337, %p733;
$L__BB0_171:
	abs.f32 	%f2339, %f3519;
	setp.equ.f32 	%p734, %f2339, 0f7F800000;
	setp.geu.f32 	%p735, %f2339, 0f49742400;
	or.pred  	%p7, %p734, %p735;
	mov.f32 	%f3473, 0f00000000;
	@%p7 bra 	$L__BB0_175;
	abs.f32 	%f2341, %f3518;
	setp.equ.f32 	%p736, %f2341, 0f7F800000;
	setp.geu.f32 	%p737, %f2341, 0f49742400;
	or.pred  	%p738, %p736, %p737;
	@%p738 bra 	$L__BB0_175;
	abs.f32 	%f2343, %f3517;
	setp.equ.f32 	%p739, %f2343, 0f7F800000;
	setp.geu.f32 	%p740, %f2343, 0f49742400;
	or.pred  	%p741, %p739, %p740;
	@%p741 bra 	$L__BB0_175;
	mul.f32 	%f2344, %f3519, %f3519;
	fma.rn.f32 	%f2345, %f3518, %f3518, %f2344;
	fma.rn.f32 	%f2346, %f3517, %f3517, %f2345;
	max.f32 	%f2347, %f2346, 0f38D1B717;
	sqrt.rn.f32 	%f3473, %f2347;
$L__BB0_175:
	setp.leu.f32 	%p742, %f3473, %f8;
	@%p742 bra 	$L__BB0_191;
	abs.f32 	%f283, %f8;
	setp.equ.f32 	%p743, %f283, 0f7F800000;
	mov.f32 	%f3482, 0f00000000;
	mov.f32 	%f3474, 0f00000000;
	mov.f32 	%f3483, %f3482;
	mov.f32 	%f3484, %f3482;
	@%p743 bra 	$L__BB0_190;
	@%p7 bra 	$L__BB0_181;
	abs.f32 	%f2353, %f3518;
	setp.equ.f32 	%p744, %f2353, 0f7F800000;
	setp.geu.f32 	%p745, %f2353, 0f49742400;
	or.pred  	%p746, %p744, %p745;
	@%p746 bra 	$L__BB0_181;
	abs.f32 	%f2355, %f3517;
	setp.equ.f32 	%p747, %f2355, 0f7F800000;
	setp.geu.f32 	%p748, %f2355, 0f49742400;
	or.pred  	%p749, %p747, %p748;
	@%p749 bra 	$L__BB0_181;
	mul.f32 	%f2356, %f3519, %f3519;
	fma.rn.f32 	%f2357, %f3518, %f3518, %f2356;
	fma.rn.f32 	%f2358, %f3517, %f3517, %f2357;
	max.f32 	%f2359, %f2358, 0f38D1B717;
	sqrt.rn.f32 	%f3474, %f2359;
$L__BB0_181:
	setp.leu.f32 	%p750, %f3474, %f8;
	mov.f32 	%f3475, 0f00000000;
	mov.f32 	%f3482, %f3519;
	mov.f32 	%f3483, %f3518;
	mov.f32 	%f3484, %f3517;
	@%p750 bra 	$L__BB0_190;
	@%p7 bra 	$L__BB0_186;
	abs.f32 	%f2362, %f3518;
	setp.equ.f32 	%p751, %f2362, 0f7F800000;
	setp.geu.f32 	%p752, %f2362, 0f49742400;
	or.pred  	%p753, %p751, %p752;
	@%p753 bra 	$L__BB0_186;
	abs.f32 	%f2364, %f3517;
	setp.equ.f32 	%p754, %f2364, 0f7F800000;
	setp.geu.f32 	%p755, %f2364, 0f49742400;
	or.pred  	%p756, %p754, %p755;
	@%p756 bra 	$L__BB0_186;
	mul.f32 	%f2365, %f3519, %f3519;
	fma.rn.f32 	%f2366, %f3518, %f3518, %f2365;
	fma.rn.f32 	%f2367, %f3517, %f3517, %f2366;
	max.f32 	%f2368, %f2367, 0f38D1B717;
	sqrt.rn.f32 	%f3475, %f2368;
$L__BB0_186:
	setp.lt.f32 	%p757, %f3475, 0f3C23D70A;
	mov.f32 	%f3476, 0f00000000;
	mov.f32 	%f3477, %f3476;
	mov.f32 	%f3478, %f3476;
	@%p757 bra 	$L__BB0_188;
	div.rn.f32 	%f3476, %f3519, %f3475;
	div.rn.f32 	%f3477, %f3518, %f3475;
	div.rn.f32 	%f3478, %f3517, %f3475;
$L__BB0_188:
	setp.gt.f32 	%p758, %f283, 0f447A0000;
	mov.f32 	%f3482, 0f00000000;
	mov.f32 	%f3483, %f3482;
	mov.f32 	%f3484, %f3482;
	@%p758 bra 	$L__BB0_190;
	mul.f32 	%f2375, %f8, %f3476;
	mul.f32 	%f2376, %f8, %f3477;
	mul.f32 	%f2377, %f8, %f3478;
	abs.f32 	%f2378, %f2375;
	setp.equ.f32 	%p759, %f2378, 0f7F800000;
	min.f32 	%f2379, %f2375, 0f49742400;
	max.f32 	%f2380, %f2379, 0fC9742400;
	selp.f32 	%f3482, 0f00000000, %f2380, %p759;
	abs.f32 	%f2381, %f2376;
	setp.equ.f32 	%p760, %f2381, 0f7F800000;
	min.f32 	%f2382, %f2376, 0f49742400;
	max.f32 	%f2383, %f2382, 0fC9742400;
	selp.f32 	%f3483, 0f00000000, %f2383, %p760;
	abs.f32 	%f2384, %f2377;
	setp.equ.f32 	%p761, %f2384, 0f7F800000;
	min.f32 	%f2385, %f2377, 0f49742400;
	max.f32 	%f2386, %f2385, 0fC9742400;
	selp.f32 	%f3484, 0f00000000, %f2386, %p761;
$L__BB0_190:
	mov.f32 	%f3517, %f3484;
	mov.f32 	%f3518, %f3483;
	mov.f32 	%f3519, %f3482;
	bra.uni 	$L__BB0_192;
$L__BB0_191:
	add.s32 	%r235, %r235, 1;
	setp.ne.s32 	%p762, %r235, %r103;
	@%p762 bra 	$L__BB0_152;
$L__BB0_192:
	setp.eq.s64 	%p763, %rd4, 0;
	setp.eq.s64 	%p764, %rd3, 0;
	or.pred  	%p765, %p763, %p764;
	setp.eq.s64 	%p766, %rd2, 0;
	or.pred  	%p767, %p765, %p766;
	setp.eq.s64 	%p768, %rd1, 0;
	or.pred  	%p769, %p767, %p768;
	setp.lt.s32 	%p770, %r104, 1;
	or.pred  	%p771, %p769, %p770;
	@%p771 bra 	$L__BB0_237;
	mul.f32 	%f2387, %f5, 0f40A00000;
	abs.f32 	%f2388, %f2387;
	setp.equ.f32 	%p772, %f2388, 0f7F800000;
	min.f32 	%f2389, %f2387, 0f42C80000;
	max.f32 	%f2390, %f2389, 0f3F800000;
	selp.f32 	%f321, 0f00000000, %f2390, %p772;
	mul.f32 	%f322, %f8, 0fBF000000;
	mul.f32 	%f323, %f8, 0f3F000000;
	cvta.to.global.u64 	%rd42, %rd1;
	cvta.to.global.u64 	%rd43, %rd2;
	cvta.to.global.u64 	%rd44, %rd3;
	cvta.to.global.u64 	%rd45, %rd4;
	mov.b32 	%r236, 0;
$L__BB0_194:
	mul.wide.u32 	%rd168, %r236, 4;
	add.s64 	%rd169, %rd45, %rd168;
	ld.global.u32 	%r174, [%rd169];
	setp.lt.s32 	%p773, %r174, 0;
	setp.ge.s32 	%p774, %r174, %r103;
	or.pred  	%p775, %p773, %p774;
	@%p775 bra 	$L__BB0_236;
	add.s64 	%rd171, %rd44, %rd168;
	ld.global.u32 	%r175, [%rd171];
	setp.lt.s32 	%p776, %r175, 0;
	setp.ge.u32 	%p777, %r175, %r103;
	or.pred  	%p778, %p776, %p777;
	@%p778 bra 	$L__BB0_236;
	setp.ne.s32 	%p779, %r174, %r108;
	setp.ne.s32 	%p780, %r175, %r108;
	and.pred  	%p781, %p779, %p780;
	@%p781 bra 	$L__BB0_216;
	setp.eq.s32 	%p782, %r174, %r108;
	selp.b32 	%r48, %r175, %r174, %p782;
	mul.wide.u32 	%rd172, %r48, 4;
	add.s64 	%rd173, %rd19, %rd172;
	ld.global.f32 	%f327, [%rd173];
	abs.f32 	%f2391, %f327;
	setp.equ.f32 	%p783, %f2391, 0f7F800000;
	setp.geu.f32 	%p784, %f2391, 0f49742400;
	or.pred  	%p785, %p783, %p784;
	@%p785 bra 	$L__BB0_236;
	add.s64 	%rd175, %rd21, %rd172;
	ld.global.f32 	%f328, [%rd175];
	abs.f32 	%f2392, %f328;
	setp.equ.f32 	%p786, %f2392, 0f7F800000;
	setp.geu.f32 	%p787, %f2392, 0f49742400;
	or.pred  	%p788, %p786, %p787;
	@%p788 bra 	$L__BB0_236;
	add.s64 	%rd177, %rd23, %rd172;
	ld.global.f32 	%f329, [%rd177];
	abs.f32 	%f2393, %f329;
	setp.equ.f32 	%p789, %f2393, 0f7F800000;
	setp.geu.f32 	%p790, %f2393, 0f49742400;
	or.pred  	%p791, %p789, %p790;
	@%p791 bra 	$L__BB0_236;
	add.s64 	%rd179, %rd43, %rd168;
	ld.global.f32 	%f330, [%rd179];
	abs.f32 	%f2394, %f330;
	setp.equ.f32 	%p792, %f2394, 0f7F800000;
	setp.lt.f32 	%p793, %f330, 0f00000000;
	setp.gt.f32 	%p794, %f330, 0f447A0000;
	or.pred  	%p795, %p793, %p794;
	or.pred  	%p797, %p792, %p795;
	@%p797 bra 	$L__BB0_236;
	add.s64 	%rd181, %rd42, %rd168;
	ld.global.u32 	%r49, [%rd181];
	setp.gt.u32 	%p798, %r49, 10;
	mov.f32 	%f3494, 0f00000000;
	@%p798 bra 	$L__BB0_236;
	min.f32 	%f2396, %f327, 0f49742400;
	max.f32 	%f2397, %f2396, 0fC9742400;
	min.f32 	%f2398, %f328, 0f49742400;
	max.f32 	%f2399, %f2398, 0fC9742400;
	min.f32 	%f2400, %f329, 0f49742400;
	max.f32 	%f2401, %f2400, 0fC9742400;
	sub.f32 	%f2402, %f2397, %f19;
	sub.f32 	%f2403, %f2399, %f20;
	sub.f32 	%f2404, %f2401, %f21;
	abs.f32 	%f2405, %f2402;
	setp.equ.f32 	%p799, %f2405, 0f7F800000;
	min.f32 	%f2406, %f2402, 0f49742400;
	max.f32 	%f2407, %f2406, 0fC9742400;
	selp.f32 	%f331, 0f00000000, %f2407, %p799;
	abs.f32 	%f2408, %f2403;
	setp.equ.f32 	%p800, %f2408, 0f7F800000;
	min.f32 	%f2409, %f2403, 0f49742400;
	max.f32 	%f2410, %f2409, 0fC9742400;
	selp.f32 	%f332, 0f00000000, %f2410, %p800;
	abs.f32 	%f2411, %f2404;
	setp.equ.f32 	%p801, %f2411, 0f7F800000;
	min.f32 	%f2412, %f2404, 0f49742400;
	max.f32 	%f2413, %f2412, 0fC9742400;
	selp.f32 	%f333, 0f00000000, %f2413, %p801;
	abs.f32 	%f2414, %f331;
	setp.equ.f32 	%p802, %f2414, 0f7F800000;
	setp.geu.f32 	%p803, %f2414, 0f49742400;
	or.pred  	%p8, %p802, %p803;
	@%p8 bra 	$L__BB0_206;
	abs.f32 	%f2416, %f332;
	setp.equ.f32 	%p804, %f2416, 0f7F800000;
	setp.geu.f32 	%p805, %f2416, 0f49742400;
	or.pred  	%p806, %p804, %p805;
	@%p806 bra 	$L__BB0_206;
	abs.f32 	%f2418, %f333;
	setp.equ.f32 	%p807, %f2418, 0f7F800000;
	setp.geu.f32 	%p808, %f2418, 0f49742400;
	or.pred  	%p809, %p807, %p808;
	@%p809 bra 	$L__BB0_206;
	mul.f32 	%f2419, %f332, %f332;
	fma.rn.f32 	%f2420, %f331, %f331, %f2419;
	fma.rn.f32 	%f2421, %f333, %f333, %f2420;
	max.f32 	%f2422, %f2421, 0f38D1B717;
	sqrt.rn.f32 	%f3494, %f2422;
$L__BB0_206:
	setp.leu.f32 	%p810, %f3494, 0f3E19999A;
	mov.f32 	%f3495, 0f00000000;
	@%p810 bra 	$L__BB0_216;
	setp.eq.s32 	%p811, %r49, %r41;
	selp.f32 	%f2424, 0f3F800000, 0f3F000000, %p811;
	sub.f32 	%f2425, %f3494, %f321;
	mul.f32 	%f2426, %f11, %f2424;
	mul.f32 	%f2427, %f2426, %f2425;
	min.f32 	%f2428, %f330, 0f41200000;
	max.f32 	%f2429, %f2428, 0f00000000;
	mul.f32 	%f2430, %f2427, %f2429;
	abs.f32 	%f2431, %f2430;
	setp.equ.f32 	%p812, %f2431, 0f7F800000;
	min.f32 	%f2432, %f323, %f2430;
	max.f32 	%f2433, %f322, %f2432;
	selp.f32 	%f336, 0f00000000, %f2433, %p812;
	@%p8 bra 	$L__BB0_211;
	abs.f32 	%f2435, %f332;
	setp.equ.f32 	%p813, %f2435, 0f7F800000;
	setp.geu.f32 	%p814, %f2435, 0f49742400;
	or.pred  	%p815, %p813, %p814;
	@%p815 bra 	$L__BB0_211;
	abs.f32 	%f2437, %f333;
	setp.equ.f32 	%p816, %f2437, 0f7F800000;
	setp.geu.f32 	%p817, %f2437, 0f49742400;
	or.pred  	%p818, %p816, %p817;
	@%p818 bra 	$L__BB0_211;
	mul.f32 	%f2438, %f332, %f332;
	fma.rn.f32 	%f2439, %f331, %f331, %f2438;
	fma.rn.f32 	%f2440, %f333, %f333, %f2439;
	max.f32 	%f2441, %f2440, 0f38D1B717;
	sqrt.rn.f32 	%f3495, %f2441;
$L__BB0_211:
	setp.lt.f32 	%p819, %f3495, 0f3C23D70A;
	mov.f32 	%f3496, 0f00000000;
	mov.f32 	%f3497, %f3496;
	mov.f32 	%f3498, %f3496;
	@%p819 bra 	$L__BB0_213;
	div.rn.f32 	%f3496, %f331, %f3495;
	div.rn.f32 	%f3497, %f332, %f3495;
	div.rn.f32 	%f3498, %f333, %f3495;
$L__BB0_213:
	abs.f32 	%f2448, %f336;
	setp.equ.f32 	%p820, %f2448, 0f7F800000;
	setp.gt.f32 	%p821, %f2448, 0f447A0000;
	or.pred  	%p822, %p820, %p821;
	mov.f32 	%f3499, 0f00000000;
	mov.f32 	%f3500, %f3499;
	mov.f32 	%f3501, %f3499;
	@%p822 bra 	$L__BB0_215;
	mul.f32 	%f2449, %f336, %f3496;
	mul.f32 	%f2450, %f336, %f3497;
	mul.f32 	%f2451, %f336, %f3498;
	abs.f32 	%f2452, %f2449;
	setp.equ.f32 	%p823, %f2452, 0f7F800000;
	min.f32 	%f2453, %f2449, 0f49742400;
	max.f32 	%f2454, %f2453, 0fC9742400;
	selp.f32 	%f3499, 0f00000000, %f2454, %p823;
	abs.f32 	%f2455, %f2450;
	setp.equ.f32 	%p824, %f2455, 0f7F800000;
	min.f32 	%f2456, %f2450, 0f49742400;
	max.f32 	%f2457, %f2456, 0fC9742400;
	selp.f32 	%f3500, 0f00000000, %f2457, %p824;
	abs.f32 	%f2458, %f2451;
	setp.equ.f32 	%p825, %f2458, 0f7F800000;
	min.f32 	%f2459, %f2451, 0f49742400;
	max.f32 	%f2460, %f2459, 0fC9742400;
	selp.f32 	%f3501, 0f00000000, %f2460, %p825;
$L__BB0_215:
	add.f32 	%f2461, %f3519, %f3499;
	add.f32 	%f2462, %f3518, %f3500;
	add.f32 	%f2463, %f3517, %f3501;
	abs.f32 	%f2464, %f2461;
	setp.equ.f32 	%p826, %f2464, 0f7F800000;
	min.f32 	%f2465, %f2461, 0f49742400;
	max.f32 	%f2466, %f2465, 0fC9742400;
	selp.f32 	%f3519, 0f00000000, %f2466, %p826;
	abs.f32 	%f2467, %f2462;
	setp.equ.f32 	%p827, %f2467, 0f7F800000;
	min.f32 	%f2468, %f2462, 0f49742400;
	max.f32 	%f2469, %f2468, 0fC9742400;
	selp.f32 	%f3518, 0f00000000, %f2469, %p827;
	abs.f32 	%f2470, %f2463;
	setp.equ.f32 	%p828, %f2470, 0f7F800000;
	min.f32 	%f2471, %f2463, 0f49742400;
	max.f32 	%f2472, %f2471, 0fC9742400;
	selp.f32 	%f3517, 0f00000000, %f2472, %p828;
$L__BB0_216:
	abs.f32 	%f2474, %f3519;
	setp.equ.f32 	%p829, %f2474, 0f7F800000;
	setp.geu.f32 	%p830, %f2474, 0f49742400;
	or.pred  	%p9, %p829, %p830;
	mov.f32 	%f3505, 0f00000000;
	@%p9 bra 	$L__BB0_220;
	abs.f32 	%f2476, %f3518;
	setp.equ.f32 	%p831, %f2476, 0f7F800000;
	setp.geu.f32 	%p832, %f2476, 0f49742400;
	or.pred  	%p833, %p831, %p832;
	@%p833 bra 	$L__BB0_220;
	abs.f32 	%f2478, %f3517;
	setp.equ.f32 	%p834, %f2478, 0f7F800000;
	setp.geu.f32 	%p835, %f2478, 0f49742400;
	or.pred  	%p836, %p834, %p835;
	@%p836 bra 	$L__BB0_220;
	mul.f32 	%f2479, %f3519, %f3519;
	fma.rn.f32 	%f2480, %f3518, %f3518, %f2479;
	fma.rn.f32 	%f2481, %f3517, %f3517, %f2480;
	max.f32 	%f2482, %f2481, 0f38D1B717;
	sqrt.rn.f32 	%f3505, %f2482;
$L__BB0_220:
	setp.leu.f32 	%p837, %f3505, %f8;
	@%p837 bra 	$L__BB0_236;
	abs.f32 	%f362, %f8;
	setp.equ.f32 	%p838, %f362, 0f7F800000;
	mov.f32 	%f3514, 0f00000000;
	mov.f32 	%f3506, 0f00000000;
	mov.f32 	%f3515, %f3514;
	mov.f32 	%f3516, %f3514;
	@%p838 bra 	$L__BB0_235;
	@%p9 bra 	$L__BB0_226;
	abs.f32 	%f2488, %f3518;
	setp.equ.f32 	%p839, %f2488, 0f7F800000;
	setp.geu.f32 	%p840, %f2488, 0f49742400;
	or.pred  	%p841, %p839, %p840;
	@%p841 bra 	$L__BB0_226;
	abs.f32 	%f2490, %f3517;
	setp.equ.f32 	%p842, %f2490, 0f7F800000;
	setp.geu.f32 	%p843, %f2490, 0f49742400;
	or.pred  	%p844, %p842, %p843;
	@%p844 bra 	$L__BB0_226;
	mul.f32 	%f2491, %f3519, %f3519;
	fma.rn.f32 	%f2492, %f3518, %f3518, %f2491;
	fma.rn.f32 	%f2493, %f3517, %f3517, %f2492;
	max.f32 	%f2494, %f2493, 0f38D1B717;
	sqrt.rn.f32 	%f3506, %f2494;
$L__BB0_226:
	setp.leu.f32 	%p845, %f3506, %f8;
	mov.f32 	%f3507, 0f00000000;
	mov.f32 	%f3514, %f3519;
	mov.f32 	%f3515, %f3518;
	mov.f32 	%f3516, %f3517;
	@%p845 bra 	$L__BB0_235;
	@%p9 bra 	$L__BB0_231;
	abs.f32 	%f2497, %f3518;
	setp.equ.f32 	%p846, %f2497, 0f7F800000;
	setp.geu.f32 	%p847, %f2497, 0f49742400;
	or.pred  	%p848, %p846, %p847;
	@%p848 bra 	$L__BB0_231;
	abs.f32 	%f2499, %f3517;
	setp.equ.f32 	%p849, %f2499, 0f7F800000;
	setp.geu.f32 	%p850, %f2499, 0f49742400;
	or.pred  	%p851, %p849, %p850;
	@%p851 bra 	$L__BB0_231;
	mul.f32 	%f2500, %f3519, %f3519;
	fma.rn.f32 	%f2501, %f3518, %f3518, %f2500;
	fma.rn.f32 	%f2502, %f3517, %f3517, %f2501;
	max.f32 	%f2503, %f2502, 0f38D1B717;
	sqrt.rn.f32 	%f3507, %f2503;
$L__BB0_231:
	setp.lt.f32 	%p852, %f3507, 0f3C23D70A;
	mov.f32 	%f3508, 0f00000000;
	mov.f32 	%f3509, %f3508;
	mov.f32 	%f3510, %f3508;
	@%p852 bra 	$L__BB0_233;
	div.rn.f32 	%f3508, %f3519, %f3507;
	div.rn.f32 	%f3509, %f3518, %f3507;
	div.rn.f32 	%f3510, %f3517, %f3507;
$L__BB0_233:
	setp.gt.f32 	%p853, %f362, 0f447A0000;
	mov.f32 	%f3514, 0f00000000;
	mov.f32 	%f3515, %f3514;
	mov.f32 	%f3516, %f3514;
	@%p853 bra 	$L__BB0_235;
	mul.f32 	%f2510, %f8, %f3508;
	mul.f32 	%f2511, %f8, %f3509;
	mul.f32 	%f2512, %f8, %f3510;
	abs.f32 	%f2513, %f2510;
	setp.equ.f32 	%p854, %f2513, 0f7F800000;
	min.f32 	%f2514, %f2510, 0f49742400;
	max.f32 	%f2515, %f2514, 0fC9742400;
	selp.f32 	%f3514, 0f00000000, %f2515, %p854;
	abs.f32 	%f2516, %f2511;
	setp.equ.f32 	%p855, %f2516, 0f7F800000;
	min.f32 	%f2517, %f2511, 0f49742400;
	max.f32 	%f2518, %f2517, 0fC9742400;
	selp.f32 	%f3515, 0f00000000, %f2518, %p855;
	abs.f32 	%f2519, %f2512;
	setp.equ.f32 	%p856, %f2519, 0f7F800000;
	min.f32 	%f2520, %f2512, 0f49742400;
	max.f32 	%f2521, %f2520, 0fC9742400;
	selp.f32 	%f3516, 0f00000000, %f2521, %p856;
$L__BB0_235:
	mov.f32 	%f3517, %f3516;
	mov.f32 	%f3518, %f3515;
	mov.f32 	%f3519, %f3514;
	bra.uni 	$L__BB0_237;
$L__BB0_236:
	add.s32 	%r236, %r236, 1;
	setp.ne.s32 	%p857, %r236, %r104;
	@%p857 bra 	$L__BB0_194;
$L__BB0_237:
	abs.f32 	%f400, %f8;
	setp.equ.f32 	%p858, %f400, 0f7F800000;
	mov.f32 	%f3751, 0f00000000;
	mov.f32 	%f3523, 0f00000000;
	mov.f32 	%f3752, %f3751;
	mov.f32 	%f3753, %f3751;
	@%p858 bra 	$L__BB0_582;
	abs.f32 	%f2526, %f3519;
	setp.equ.f32 	%p859, %f2526, 0f7F800000;
	setp.geu.f32 	%p860, %f2526, 0f49742400;
	or.pred  	%p10, %p859, %p860;
	@%p10 bra 	$L__BB0_242;
	abs.f32 	%f2528, %f3518;
	setp.equ.f32 	%p861, %f2528, 0f7F800000;
	setp.geu.f32 	%p862, %f2528, 0f49742400;
	or.pred  	%p863, %p861, %p862;
	@%p863 bra 	$L__BB0_242;
	abs.f32 	%f2530, %f3517;
	setp.equ.f32 	%p864, %f2530, 0f7F800000;
	setp.geu.f32 	%p865, %f2530, 0f49742400;
	or.pred  	%p866, %p864, %p865;
	@%p866 bra 	$L__BB0_242;
	mul.f32 	%f2531, %f3519, %f3519;
	fma.rn.f32 	%f2532, %f3518, %f3518, %f2531;
	fma.rn.f32 	%f2533, %f3517, %f3517, %f2532;
	max.f32 	%f2534, %f2533, 0f38D1B717;
	sqrt.rn.f32 	%f3523, %f2534;
$L__BB0_242:
	setp.leu.f32 	%p867, %f3523, %f8;
	mov.f32 	%f3524, 0f00000000;
	mov.f32 	%f3751, %f3519;
	mov.f32 	%f3752, %f3518;
	mov.f32 	%f3753, %f3517;
	@%p867 bra 	$L__BB0_582;
	@%p10 bra 	$L__BB0_247;
	abs.f32 	%f2537, %f3518;
	setp.equ.f32 	%p868, %f2537, 0f7F800000;
	setp.geu.f32 	%p869, %f2537, 0f49742400;
	or.pred  	%p870, %p868, %p869;
	@%p870 bra 	$L__BB0_247;
	abs.f32 	%f2539, %f3517;
	setp.equ.f32 	%p871, %f2539, 0f7F800000;
	setp.geu.f32 	%p872, %f2539, 0f49742400;
	or.pred  	%p873, %p871, %p872;
	@%p873 bra 	$L__BB0_247;
	mul.f32 	%f2540, %f3519, %f3519;
	fma.rn.f32 	%f2541, %f3518, %f3518, %f2540;
	fma.rn.f32 	%f2542, %f3517, %f3517, %f2541;
	max.f32 	%f2543, %f2542, 0f38D1B717;
	sqrt.rn.f32 	%f3524, %f2543;
$L__BB0_247:
	setp.lt.f32 	%p874, %f3524, 0f3C23D70A;
	mov.f32 	%f3525, 0f00000000;
	mov.f32 	%f3526, %f3525;
	mov.f32 	%f3527, %f3525;
	@%p874 bra 	$L__BB0_249;
	div.rn.f32 	%f3525, %f3519, %f3524;
	div.rn.f32 	%f3526, %f3518, %f3524;
	div.rn.f32 	%f3527, %f3517, %f3524;
$L__BB0_249:
	setp.gt.f32 	%p875, %f400, 0f447A0000;
	mov.f32 	%f3751, 0f00000000;
	mov.f32 	%f3752, %f3751;
	mov.f32 	%f3753, %f3751;
	@%p875 bra 	$L__BB0_582;
	mul.f32 	%f2550, %f8, %f3525;
	mul.f32 	%f2551, %f8, %f3526;
	mul.f32 	%f2552, %f8, %f3527;
	abs.f32 	%f2553, %f2550;
	setp.equ.f32 	%p876, %f2553, 0f7F800000;
	min.f32 	%f2554, %f2550, 0f49742400;
	max.f32 	%f2555, %f2554, 0fC9742400;
	selp.f32 	%f3751, 0f00000000, %f2555, %p876;
	abs.f32 	%f2556, %f2551;
	setp.equ.f32 	%p877, %f2556, 0f7F800000;
	min.f32 	%f2557, %f2551, 0f49742400;
	max.f32 	%f2558, %f2557, 0fC9742400;
	selp.f32 	%f3752, 0f00000000, %f2558, %p877;
	abs.f32 	%f2559, %f2552;
	setp.equ.f32 	%p878, %f2559, 0f7F800000;
	min.f32 	%f2560, %f2552, 0f49742400;
	max.f32 	%f2561, %f2560, 0fC9742400;
	selp.f32 	%f3753, 0f00000000, %f2561, %p878;
	bra.uni 	$L__BB0_582;
$L__BB0_251:
	mov.u64 	%rd107, %rd62;
	ld.param.u64 	%rd46, [%rd107+120];
	abs.f32 	%f1572, %f2;
	setp.equ.f32 	%p302, %f1572, 0f7F800000;
	min.f32 	%f1573, %f2, 0f461C4000;
	max.f32 	%f1574, %f1573, 0f3F800000;
	selp.f32 	%f426, 0f00000000, %f1574, %p302;
	mul.f32 	%f427, %f8, 0f3F000000;
	mov.f32 	%f3568, 0f00000000;
	mov.b32 	%r237, 0;
	mov.u64 	%rd127, __cudart_i2opi_f;
	mov.f32 	%f3567, %f3568;
	mov.f32 	%f3566, %f3568;
$L__BB0_252:
	setp.eq.s32 	%p303, %r108, %r237;
	@%p303 bra 	$L__BB0_322;
	mul.wide.u32 	%rd108, %r237, 4;
	add.s64 	%rd109, %rd19, %rd108;
	ld.global.f32 	%f431, [%rd109];
	abs.f32 	%f1575, %f431;
	setp.equ.f32 	%p304, %f1575, 0f7F800000;
	setp.geu.f32 	%p305, %f1575, 0f49742400;
	or.pred  	%p306, %p304, %p305;
	@%p306 bra 	$L__BB0_322;
	mul.wide.u32 	%rd110, %r237, 4;
	add.s64 	%rd111, %rd21, %rd110;
	ld.global.f32 	%f432, [%rd111];
	abs.f32 	%f1576, %f432;
	setp.equ.f32 	%p307, %f1576, 0f7F800000;
	setp.geu.f32 	%p308, %f1576, 0f49742400;
	or.pred  	%p309, %p307, %p308;
	@%p309 bra 	$L__BB0_322;
	mul.wide.u32 	%rd112, %r237, 4;
	add.s64 	%rd113, %rd23, %rd112;
	ld.global.f32 	%f433, [%rd113];
	abs.f32 	%f1577, %f433;
	setp.equ.f32 	%p310, %f1577, 0f7F800000;
	setp.geu.f32 	%p311, %f1577, 0f49742400;
	or.pred  	%p312, %p310, %p311;
	mov.f32 	%f3534, 0f00000000;
	@%p312 bra 	$L__BB0_322;
	min.f32 	%f1579, %f431, 0f49742400;
	max.f32 	%f1580, %f1579, 0fC9742400;
	min.f32 	%f1581, %f432, 0f49742400;
	max.f32 	%f1582, %f1581, 0fC9742400;
	min.f32 	%f1583, %f433, 0f49742400;
	max.f32 	%f1584, %f1583, 0fC9742400;
	sub.f32 	%f1585, %f19, %f1580;
	sub.f32 	%f1586, %f20, %f1582;
	sub.f32 	%f1587, %f21, %f1584;
	abs.f32 	%f1588, %f1585;
	setp.equ.f32 	%p313, %f1588, 0f7F800000;
	min.f32 	%f1589, %f1585, 0f49742400;
	max.f32 	%f1590, %f1589, 0fC9742400;
	selp.f32 	%f434, 0f00000000, %f1590, %p313;
	abs.f32 	%f1591, %f1586;
	setp.equ.f32 	%p314, %f1591, 0f7F800000;
	min.f32 	%f1592, %f1586, 0f49742400;
	max.f32 	%f1593, %f1592, 0fC9742400;
	selp.f32 	%f435, 0f00000000, %f1593, %p314;
	abs.f32 	%f1594, %f1587;
	setp.equ.f32 	%p315, %f1594, 0f7F800000;
	min.f32 	%f1595, %f1587, 0f49742400;
	max.f32 	%f1596, %f1595, 0fC9742400;
	selp.f32 	%f436, 0f00000000, %f1596, %p315;
	abs.f32 	%f1597, %f434;
	setp.equ.f32 	%p316, %f1597, 0f7F800000;
	setp.geu.f32 	%p317, %f1597, 0f49742400;
	or.pred  	%p11, %p316, %p317;
	@%p11 bra 	$L__BB0_260;
	abs.f32 	%f1599, %f435;
	setp.equ.f32 	%p318, %f1599, 0f7F800000;
	setp.geu.f32 	%p319, %f1599, 0f49742400;
	or.pred  	%p320, %p318, %p319;
	@%p320 bra 	$L__BB0_260;
	abs.f32 	%f1601, %f436;
	setp.equ.f32 	%p321, %f1601, 0f7F800000;
	setp.geu.f32 	%p322, %f1601, 0f49742400;
	or.pred  	%p323, %p321, %p322;
	@%p323 bra 	$L__BB0_260;
	mul.f32 	%f1602, %f435, %f435;
	fma.rn.f32 	%f1603, %f434, %f434, %f1602;
	fma.rn.f32 	%f1604, %f436, %f436, %f1603;
	max.f32 	%f1605, %f1604, 0f38D1B717;
	sqrt.rn.f32 	%f3534, %f1605;
$L__BB0_260:
	setp.geu.f32 	%p324, %f3534, 0f3E19999A;
	@%p324 bra 	$L__BB0_292;
	@%p11 bra 	$L__BB0_267;
	abs.f32 	%f1661, %f435;
	setp.equ.f32 	%p344, %f1661, 0f7F800000;
	setp.geu.f32 	%p345, %f1661, 0f49742400;
	or.pred  	%p346, %p344, %p345;
	@%p346 bra 	$L__BB0_267;
	abs.f32 	%f1662, %f436;
	setp.equ.f32 	%p347, %f1662, 0f7F800000;
	setp.geu.f32 	%p348, %f1662, 0f49742400;
	or.pred  	%p349, %p347, %p348;
	@%p349 bra 	$L__BB0_267;
	mul.f32 	%f1663, %f435, %f435;
	fma.rn.f32 	%f1664, %f434, %f434, %f1663;
	fma.rn.f32 	%f439, %f436, %f436, %f1664;
	setp.leu.f32 	%p350, %f439, 0f38D1B717;
	@%p350 bra 	$L__BB0_267;
	max.f32 	%f1668, %f439, 0f38D1B717;
	sqrt.rn.f32 	%f440, %f1668;
	setp.lt.f32 	%p351, %f440, 0f3C23D70A;
	mov.f32 	%f3538, 0f00000000;
	mov.f32 	%f3539, %f3538;
	mov.f32 	%f3540, %f3538;
	@%p351 bra 	$L__BB0_289;
	div.rn.f32 	%f3538, %f434, %f440;
	div.rn.f32 	%f3539, %f435, %f440;
	div.rn.f32 	%f3540, %f436, %f440;
	bra.uni 	$L__BB0_289;
$L__BB0_267:
	sub.s32 	%r119, %r108, %r237;
	cvt.rn.f32.s32 	%f444, %r119;
	mul.f32 	%f445, %f444, 0f3F1E377A;
	mul.f32 	%f1669, %f445, 0f3F22F983;
	cvt.rni.s32.f32 	%r245, %f1669;
	cvt.rn.f32.s32 	%f1670, %r245;
	fma.rn.f32 	%f1671, %f1670, 0fBFC90FDA, %f445;
	fma.rn.f32 	%f1672, %f1670, 0fB3A22168, %f1671;
	fma.rn.f32 	%f3536, %f1670, 0fA7C234C5, %f1672;
	abs.f32 	%f447, %f445;
	setp.ltu.f32 	%p352, %f447, 0f47CE4780;
	mov.u32 	%r241, %r245;
	mov.f32 	%f3535, %f3536;
	@%p352 bra 	$L__BB0_275;
	setp.neu.f32 	%p353, %f447, 0f7F800000;
	@%p353 bra 	$L__BB0_270;
	mov.f32 	%f1675, 0f00000000;
	mul.rn.f32 	%f3535, %f445, %f1675;
	mov.b32 	%r241, 0;
	bra.uni 	$L__BB0_275;
$L__BB0_270:
	mov.b32 	%r53, %f445;
	shl.b32 	%r121, %r53, 8;
	or.b32  	%r54, %r121, -2147483648;
	mov.b64 	%rd237, 0;
	mov.b32 	%r238, 0;
$L__BB0_271:
	.pragma "nounroll";
	mul.wide.u32 	%rd115, %r238, 4;
	mov.u64 	%rd116, __cudart_i2opi_f;
	add.s64 	%rd117, %rd116, %rd115;
	ld.global.nc.u32 	%r122, [%rd117];
	mad.wide.u32 	%rd118, %r122, %r54, %rd237;
	shr.u64 	%rd237, %rd118, 32;
	add.s64 	%rd119, %rd16, %rd115;
	st.local.u32 	[%rd119], %rd118;
	add.s32 	%r238, %r238, 1;
	setp.ne.s32 	%p354, %r238, 6;
	@%p354 bra 	$L__BB0_271;
	shr.u32 	%r123, %r53, 23;
	st.local.u32 	[%rd16+24], %rd237;
	and.b32  	%r57, %r123, 31;
	and.b32  	%r124, %r123, 224;
	add.s32 	%r125, %r124, -128;
	shr.u32 	%r126, %r125, 5;
	mul.wide.u32 	%rd120, %r126, 4;
	sub.s64 	%rd49, %rd16, %rd120;
	ld.local.u32 	%r239, [%rd49+24];
	ld.local.u32 	%r240, [%rd49+20];
	setp.eq.s32 	%p355, %r57, 0;
	@%p355 bra 	$L__BB0_274;
	shf.l.wrap.b32 	%r239, %r240, %r239, %r57;
	ld.local.u32 	%r127, [%rd49+16];
	shf.l.wrap.b32 	%r240, %r127, %r240, %r57;
$L__BB0_274:
	shr.u32 	%r128, %r239, 30;
	shf.l.wrap.b32 	%r129, %r240, %r239, 2;
	shl.b32 	%r130, %r240, 2;
	shr.u32 	%r131, %r129, 31;
	add.s32 	%r132, %r131, %r128;
	neg.s32 	%r133, %r132;
	setp.lt.s32 	%p356, %r53, 0;
	selp.b32 	%r241, %r133, %r132, %p356;
	xor.b32  	%r134, %r129, %r53;
	shr.s32 	%r135, %r129, 31;
	xor.b32  	%r136, %r135, %r129;
	xor.b32  	%r137, %r135, %r130;
	cvt.u64.u32 	%rd121, %r136;
	shl.b64 	%rd122, %rd121, 32;
	cvt.u64.u32 	%rd123, %r137;
	or.b64  	%rd124, %rd122, %rd123;
	cvt.rn.f64.s64 	%fd1, %rd124;
	mul.f64 	%fd2, %fd1, 0d3BF921FB54442D19;
	cvt.rn.f32.f64 	%f1673, %fd2;
	neg.f32 	%f1674, %f1673;
	setp.lt.s32 	%p357, %r134, 0;
	selp.f32 	%f3535, %f1674, %f1673, %p357;
$L__BB0_275:
	add.s32 	%r139, %r241, 1;
	mul.rn.f32 	%f1676, %f3535, %f3535;
	and.b32  	%r140, %r241, 1;
	setp.eq.b32 	%p359, %r140, 1;
	selp.f32 	%f1677, %f3535, 0f3F800000, %p359;
	fma.rn.f32 	%f1678, %f1676, %f1677, 0f00000000;
	fma.rn.f32 	%f1679, %f1676, 0f37CBAC00, 0fBAB607ED;
	selp.f32 	%f1680, 0fB94D4153, %f1679, %p359;
	selp.f32 	%f1681, 0f3C0885E4, 0f3D2AAABB, %p359;
	fma.rn.f32 	%f1682, %f1680, %f1676, %f1681;
	selp.f32 	%f1683, 0fBE2AAAA8, 0fBEFFFFFF, %p359;
	fma.rn.f32 	%f1684, %f1682, %f1676, %f1683;
	fma.rn.f32 	%f1685, %f1684, %f1678, %f1677;
	and.b32  	%r141, %r139, 2;
	setp.eq.s32 	%p360, %r141, 0;
	mov.f32 	%f1686, 0f00000000;
	sub.f32 	%f1687, %f1686, %f1685;
	selp.f32 	%f451, %f1685, %f1687, %p360;
	@%p352 bra 	$L__BB0_283;
	setp.neu.f32 	%p361, %f447, 0f7F800000;
	@%p361 bra 	$L__BB0_278;
	mov.f32 	%f1690, 0f00000000;
	mul.rn.f32 	%f3536, %f445, %f1690;
	mov.b32 	%r245, 0;
	bra.uni 	$L__BB0_283;
$L__BB0_278:
	mov.b32 	%r66, %f445;
	shl.b32 	%r143, %r66, 8;
	or.b32  	%r67, %r143, -2147483648;
	mov.b64 	%rd238, 0;
	mov.b32 	%r242, 0;
$L__BB0_279:
	.pragma "nounroll";
	mul.wide.u32 	%rd126, %r242, 4;
	add.s64 	%rd128, %rd127, %rd126;
	ld.global.nc.u32 	%r144, [%rd128];
	mad.wide.u32 	%rd129, %r144, %r67, %rd238;
	shr.u64 	%rd238, %rd129, 32;
	add.s64 	%rd130, %rd15, %rd126;
	st.local.u32 	[%rd130], %rd129;
	add.s32 	%r242, %r242, 1;
	setp.ne.s32 	%p362, %r242, 6;
	@%p362 bra 	$L__BB0_279;
	shr.u32 	%r145, %r66, 23;
	st.local.u32 	[%rd15+24], %rd238;
	and.b32  	%r70, %r145, 31;
	and.b32  	%r146, %r145, 224;
	add.s32 	%r147, %r146, -128;
	shr.u32 	%r148, %r147, 5;
	mul.wide.u32 	%rd131, %r148, 4;
	sub.s64 	%rd52, %rd15, %rd131;
	ld.local.u32 	%r243, [%rd52+24];
	ld.local.u32 	%r244, [%rd52+20];
	setp.eq.s32 	%p363, %r70, 0;
	@%p363 bra 	$L__BB0_282;
	shf.l.wrap.b32 	%r243, %r244, %r243, %r70;
	ld.local.u32 	%r149, [%rd52+16];
	shf.l.wrap.b32 	%r244, %r149, %r244, %r70;
$L__BB0_282:
	shr.u32 	%r150, %r243, 30;
	shf.l.wrap.b32 	%r151, %r244, %r243, 2;
	shl.b32 	%r152, %r244, 2;
	shr.u32 	%r153, %r151, 31;
	add.s32 	%r154, %r153, %r150;
	neg.s32 	%r155, %r154;
	setp.lt.s32 	%p364, %r66, 0;
	selp.b32 	%r245, %r155, %r154, %p364;
	xor.b32  	%r156, %r151, %r66;
	shr.s32 	%r157, %r151, 31;
	xor.b32  	%r158, %r157, %r151;
	xor.b32  	%r159, %r157, %r152;
	cvt.u64.u32 	%rd132, %r158;
	shl.b64 	%rd133, %rd132, 32;
	cvt.u64.u32 	%rd134, %r159;
	or.b64  	%rd135, %rd133, %rd134;
	cvt.rn.f64.s64 	%fd3, %rd135;
	mul.f64 	%fd4, %fd3, 0d3BF921FB54442D19;
	cvt.rn.f32.f64 	%f1688, %fd4;
	neg.f32 	%f1689, %f1688;
	setp.lt.s32 	%p365, %r156, 0;
	selp.f32 	%f3536, %f1689, %f1688, %p365;
$L__BB0_283:
	mul.rn.f32 	%f1692, %f3536, %f3536;
	and.b32  	%r161, %r245, 1;
	setp.eq.b32 	%p366, %r161, 1;
	selp.f32 	%f1693, 0f3F800000, %f3536, %p366;
	fma.rn.f32 	%f1694, %f1692, %f1693, 0f00000000;
	fma.rn.f32 	%f1695, %f1692, 0f37CBAC00, 0fBAB607ED;
	selp.f32 	%f1696, %f1695, 0fB94D4153, %p366;
	selp.f32 	%f1697, 0f3D2AAABB, 0f3C0885E4, %p366;
	fma.rn.f32 	%f1698, %f1696, %f1692, %f1697;
	selp.f32 	%f1699, 0fBEFFFFFF, 0fBE2AAAA8, %p366;
	fma.rn.f32 	%f1700, %f1698, %f1692, %f1699;
	fma.rn.f32 	%f1701, %f1700, %f1694, %f1693;
	and.b32  	%r162, %r245, 2;
	setp.eq.s32 	%p367, %r162, 0;
	mov.f32 	%f3537, 0f00000000;
	sub.f32 	%f1702, %f3537, %f1701;
	selp.f32 	%f1703, %f1701, %f1702, %p367;
	mul.f32 	%f1704, %f444, 0f3DCCCCCD;
	abs.f32 	%f1705, %f451;
	setp.equ.f32 	%p368, %f1705, 0f7F800000;
	min.f32 	%f1706, %f451, 0f49742400;
	max.f32 	%f1707, %f1706, 0fC9742400;
	selp.f32 	%f455, 0f00000000, %f1707, %p368;
	abs.f32 	%f1708, %f1703;
	setp.equ.f32 	%p369, %f1708, 0f7F800000;
	min.f32 	%f1709, %f1703, 0f49742400;
	max.f32 	%f1710, %f1709, 0fC9742400;
	selp.f32 	%f456, 0f00000000, %f1710, %p369;
	abs.f32 	%f1711, %f1704;
	setp.equ.f32 	%p370, %f1711, 0f7F800000;
	min.f32 	%f1712, %f1704, 0f49742400;
	max.f32 	%f1713, %f1712, 0fC9742400;
	selp.f32 	%f457, 0f00000000, %f1713, %p370;
	abs.f32 	%f1714, %f455;
	setp.equ.f32 	%p371, %f1714, 0f7F800000;
	setp.geu.f32 	%p372, %f1714, 0f49742400;
	or.pred  	%p373, %p371, %p372;
	@%p373 bra 	$L__BB0_287;
	abs.f32 	%f1716, %f456;
	setp.equ.f32 	%p374, %f1716, 0f7F800000;
	setp.geu.f32 	%p375, %f1716, 0f49742400;
	or.pred  	%p376, %p374, %p375;
	@%p376 bra 	$L__BB0_287;
	abs.f32 	%f1718, %f457;
	setp.equ.f32 	%p377, %f1718, 0f7F800000;
	setp.geu.f32 	%p378, %f1718, 0f49742400;
	or.pred  	%p379, %p377, %p378;
	@%p379 bra 	$L__BB0_287;
	mul.f32 	%f1719, %f456, %f456;
	fma.rn.f32 	%f1720, %f455, %f455, %f1719;
	fma.rn.f32 	%f1721, %f457, %f457, %f1720;
	max.f32 	%f1722, %f1721, 0f38D1B717;
	sqrt.rn.f32 	%f3537, %f1722;
$L__BB0_287:
	setp.lt.f32 	%p380, %f3537, 0f3C23D70A;
	mov.f32 	%f3538, 0f00000000;
	mov.f32 	%f3539, %f3538;
	mov.f32 	%f3540, %f3538;
	@%p380 bra 	$L__BB0_289;
	div.rn.f32 	%f3538, %f455, %f3537;
	div.rn.f32 	%f3539, %f456, %f3537;
	div.rn.f32 	%f3540, %f457, %f3537;
$L__BB0_289:
	mov.f32 	%f1729, 0f3E19999A;
	sub.f32 	%f1730, %f1729, %f3534;
	add.f32 	%f1731, %f1730, 0f3F800000;
	mul.f32 	%f1732, %f12, %f1731;
	div.rn.f32 	%f1733, %f1732, 0f3CB851EC;
	abs.f32 	%f1734, %f1733;
	setp.equ.f32 	%p381, %f1734, 0f7F800000;
	min.f32 	%f1735, %f427, %f1733;
	max.f32 	%f1736, %f1735, 0f00000000;
	selp.f32 	%f469, 0f00000000, %f1736, %p381;
	abs.f32 	%f1737, %f469;
	setp.equ.f32 	%p382, %f1737, 0f7F800000;
	setp.gt.f32 	%p383, %f1737, 0f447A0000;
	or.pred  	%p384, %p382, %p383;
	mov.f32 	%f3541, 0f00000000;
	mov.f32 	%f3542, %f3541;
	mov.f32 	%f3543, %f3541;
	@%p384 bra 	$L__BB0_291;
	mul.f32 	%f1738, %f469, %f3538;
	mul.f32 	%f1739, %f469, %f3539;
	mul.f32 	%f1740, %f469, %f3540;
	abs.f32 	%f1741, %f1738;
	setp.equ.f32 	%p385, %f1741, 0f7F800000;
	min.f32 	%f1742, %f1738, 0f49742400;
	max.f32 	%f1743, %f1742, 0fC9742400;
	selp.f32 	%f3541, 0f00000000, %f1743, %p385;
	abs.f32 	%f1744, %f1739;
	setp.equ.f32 	%p386, %f1744, 0f7F800000;
	min.f32 	%f1745, %f1739, 0f49742400;
	max.f32 	%f1746, %f1745, 0fC9742400;
	selp.f32 	%f3542, 0f00000000, %f1746, %p386;
	abs.f32 	%f1747, %f1740;
	setp.equ.f32 	%p387, %f1747, 0f7F800000;
	min.f32 	%f1748, %f1740, 0f49742400;
	max.f32 	%f1749, %f1748, 0fC9742400;
	selp.f32 	%f3543, 0f00000000, %f1749, %p387;
$L__BB0_291:
	add.f32 	%f1750, %f3566, %f3541;
	add.f32 	%f1751, %f3567, %f3542;
	add.f32 	%f1752, %f3568, %f3543;
	abs.f32 	%f1753, %f1750;
	setp.equ.f32 	%p388, %f1753, 0f7F800000;
	min.f32 	%f1754, %f1750, 0f49742400;
	max.f32 	%f1755, %f1754, 0fC9742400;
	selp.f32 	%f3566, 0f00000000, %f1755, %p388;
	abs.f32 	%f1756, %f1751;
	setp.equ.f32 	%p389, %f1756, 0f7F800000;
	min.f32 	%f1757, %f1751, 0f49742400;
	max.f32 	%f1758, %f1757, 0fC9742400;
	selp.f32 	%f3567, 0f00000000, %f1758, %p389;
	abs.f32 	%f1759, %f1752;
	setp.equ.f32 	%p390, %f1759, 0f7F800000;
	min.f32 	%f1760, %f1752, 0f49742400;
	max.f32 	%f1761, %f1760, 0fC9742400;
	selp.f32 	%f3568, 0f00000000, %f1761, %p390;
	bra.uni 	$L__BB0_302;
$L__BB0_292:
	setp.geu.f32 	%p325, %f3534, %f426;
	mov.f32 	%f3544, 0f00000000;
	@%p325 bra 	$L__BB0_302;
	mul.f32 	%f1607, %f3534, %f3534;
	max.f32 	%f1608, %f1607, 0f3CB851EC;
	div.rn.f32 	%f1609, %f3534, %f426;
	mov.f32 	%f1610, 0f3F800000;
	sub.f32 	%f1611, %f1610, %f1609;
	mul.f32 	%f1612, %f1611, %f1611;
	abs.f32 	%f1613, %f1612;
	setp.equ.f32 	%p326, %f1613, 0f7F800000;
	min.f32 	%f1614, %f1612, 0f3F800000;
	max.f32 	%f1615, %f1614, 0f00000000;
	selp.f32 	%f1616, 0f00000000, %f1615, %p326;
	mul.f32 	%f1617, %f12, %f1616;
	div.rn.f32 	%f1618, %f1617, %f1608;
	abs.f32 	%f1619, %f1618;
	setp.equ.f32 	%p327, %f1619, 0f7F800000;
	min.f32 	%f1620, %f8, %f1618;
	max.f32 	%f1621, %f1620, 0f00000000;
	selp.f32 	%f479, 0f00000000, %f1621, %p327;
	@%p11 bra 	$L__BB0_297;
	abs.f32 	%f1623, %f435;
	setp.equ.f32 	%p328, %f1623, 0f7F800000;
	setp.geu.f32 	%p329, %f1623, 0f49742400;
	or.pred  	%p330, %p328, %p329;
	@%p330 bra 	$L__BB0_297;
	abs.f32 	%f1625, %f436;
	setp.equ.f32 	%p331, %f1625, 0f7F800000;
	setp.geu.f32 	%p332, %f1625, 0f49742400;
	or.pred  	%p333, %p331, %p332;
	@%p333 bra 	$L__BB0_297;
	mul.f32 	%f1626, %f435, %f435;
	fma.rn.f32 	%f1627, %f434, %f434, %f1626;
	fma.rn.f32 	%f1628, %f436, %f436, %f1627;
	max.f32 	%f1629, %f1628, 0f38D1B717;
	sqrt.rn.f32 	%f3544, %f1629;
$L__BB0_297:
	setp.lt.f32 	%p334, %f3544, 0f3C23D70A;
	mov.f32 	%f3545, 0f00000000;
	mov.f32 	%f3546, %f3545;
	mov.f32 	%f3547, %f3545;
	@%p334 bra 	$L__BB0_299;
	div.rn.f32 	%f3545, %f434, %f3544;
	div.rn.f32 	%f3546, %f435, %f3544;
	div.rn.f32 	%f3547, %f436, %f3544;
$L__BB0_299:
	abs.f32 	%f1636, %f479;
	setp.equ.f32 	%p335, %f1636, 0f7F800000;
	setp.gt.f32 	%p336, %f1636, 0f447A0000;
	or.pred  	%p337, %p335, %p336;
	mov.f32 	%f3548, 0f00000000;
	mov.f32 	%f3549, %f3548;
	mov.f32 	%f3550, %f3548;
	@%p337 bra 	$L__BB0_301;
	mul.f32 	%f1637, %f479, %f3545;
	mul.f32 	%f1638, %f479, %f3546;
	mul.f32 	%f1639, %f479, %f3547;
	abs.f32 	%f1640, %f1637;
	setp.equ.f32 	%p338, %f1640, 0f7F800000;
	min.f32 	%f1641, %f1637, 0f49742400;
	max.f32 	%f1642, %f1641, 0fC9742400;
	selp.f32 	%f3548, 0f00000000, %f1642, %p338;
	abs.f32 	%f1643, %f1638;
	setp.equ.f32 	%p339, %f1643, 0f7F800000;
	min.f32 	%f1644, %f1638, 0f49742400;
	max.f32 	%f1645, %f1644, 0fC9742400;
	selp.f32 	%f3549, 0f00000000, %f1645, %p339;
	abs.f32 	%f1646, %f1639;
	setp.equ.f32 	%p340, %f1646, 0f7F800000;
	min.f32 	%f1647, %f1639, 0f49742400;
	max.f32 	%f1648, %f1647, 0fC9742400;
	selp.f32 	%f3550, 0f00000000, %f1648, %p340;
$L__BB0_301:
	add.f32 	%f1649, %f3566, %f3548;
	add.f32 	%f1650, %f3567, %f3549;
	add.f32 	%f1651, %f3568, %f3550;
	abs.f32 	%f1652, %f1649;
	setp.equ.f32 	%p341, %f1652, 0f7F800000;
	min.f32 	%f1653, %f1649, 0f49742400;
	max.f32 	%f1654, %f1653, 0fC9742400;
	selp.f32 	%f3566, 0f00000000, %f1654, %p341;
	abs.f32 	%f1655, %f1650;
	setp.equ.f32 	%p342, %f1655, 0f7F800000;
	min.f32 	%f1656, %f1650, 0f49742400;
	max.f32 	%f1657, %f1656, 0fC9742400;
	selp.f32 	%f3567, 0f00000000, %f1657, %p342;
	abs.f32 	%f1658, %f1651;
	setp.equ.f32 	%p343, %f1658, 0f7F800000;
	min.f32 	%f1659, %f1651, 0f49742400;
	max.f32 	%f1660, %f1659, 0fC9742400;
	selp.f32 	%f3568, 0f00000000, %f1660, %p343;
$L__BB0_302:
	abs.f32 	%f1763, %f3566;
	setp.equ.f32 	%p391, %f1763, 0f7F800000;
	setp.geu.f32 	%p392, %f1763, 0f49742400;
	or.pred  	%p12, %p391, %p392;
	mov.f32 	%f3554, 0f00000000;
	@%p12 bra 	$L__BB0_306;
	abs.f32 	%f1765, %f3567;
	setp.equ.f32 	%p393, %f1765, 0f7F800000;
	setp.geu.f32 	%p394, %f1765, 0f49742400;
	or.pred  	%p395, %p393, %p394;
	@%p395 bra 	$L__BB0_306;
	abs.f32 	%f1767, %f3568;
	setp.equ.f32 	%p396, %f1767, 0f7F800000;
	setp.geu.f32 	%p397, %f1767, 0f49742400;
	or.pred  	%p398, %p396, %p397;
	@%p398 bra 	$L__BB0_306;
	mul.f32 	%f1768, %f3567, %f3567;
	fma.rn.f32 	%f1769, %f3566, %f3566, %f1768;
	fma.rn.f32 	%f1770, %f3568, %f3568, %f1769;
	max.f32 	%f1771, %f1770, 0f38D1B717;
	sqrt.rn.f32 	%f3554, %f1771;
$L__BB0_306:
	setp.leu.f32 	%p399, %f3554, %f8;
	@%p399 bra 	$L__BB0_322;
	abs.f32 	%f505, %f8;
	setp.equ.f32 	%p400, %f505, 0f7F800000;
	mov.f32 	%f3563, 0f00000000;
	mov.f32 	%f3555, 0f00000000;
	mov.f32 	%f3564, %f3563;
	mov.f32 	%f3565, %f3563;
	@%p400 bra 	$L__BB0_321;
	@%p12 bra 	$L__BB0_312;
	abs.f32 	%f1777, %f3567;
	setp.equ.f32 	%p401, %f1777, 0f7F800000;
	setp.geu.f32 	%p402, %f1777, 0f49742400;
	or.pred  	%p403, %p401, %p402;
	@%p403 bra 	$L__BB0_312;
	abs.f32 	%f1779, %f3568;
	setp.equ.f32 	%p404, %f1779, 0f7F800000;
	setp.geu.f32 	%p405, %f1779, 0f49742400;
	or.pred  	%p406, %p404, %p405;
	@%p406 bra 	$L__BB0_312;
	mul.f32 	%f1780, %f3567, %f3567;
	fma.rn.f32 	%f1781, %f3566, %f3566, %f1780;
	fma.rn.f32 	%f1782, %f3568, %f3568, %f1781;
	max.f32 	%f1783, %f1782, 0f38D1B717;
	sqrt.rn.f32 	%f3555, %f1783;
$L__BB0_312:
	setp.leu.f32 	%p407, %f3555, %f8;
	mov.f32 	%f3556, 0f00000000;
	mov.f32 	%f3563, %f3566;
	mov.f32 	%f3564, %f3567;
	mov.f32 	%f3565, %f3568;
	@%p407 bra 	$L__BB0_321;
	@%p12 bra 	$L__BB0_317;
	abs.f32 	%f1786, %f3567;
	setp.equ.f32 	%p408, %f1786, 0f7F800000;
	setp.geu.f32 	%p409, %f1786, 0f49742400;
	or.pred  	%p410, %p408, %p409;
	@%p410 bra 	$L__BB0_317;
	abs.f32 	%f1788, %f3568;
	setp.equ.f32 	%p411, %f1788, 0f7F800000;
	setp.geu.f32 	%p412, %f1788, 0f49742400;
	or.pred  	%p413, %p411, %p412;
	@%p413 bra 	$L__BB0_317;
	mul.f32 	%f1789, %f3567, %f3567;
	fma.rn.f32 	%f1790, %f3566, %f3566, %f1789;
	fma.rn.f32 	%f1791, %f3568, %f3568, %f1790;
	max.f32 	%f1792, %f1791, 0f38D1B717;
	sqrt.rn.f32 	%f3556, %f1792;
$L__BB0_317:
	setp.lt.f32 	%p414, %f3556, 0f3C23D70A;
	mov.f32 	%f3557, 0f00000000;
	mov.f32 	%f3558, %f3557;
	mov.f32 	%f3559, %f3557;
	@%p414 bra 	$L__BB0_319;
	div.rn.f32 	%f3557, %f3566, %f3556;
	div.rn.f32 	%f3558, %f3567, %f3556;
	div.rn.f32 	%f3559, %f3568, %f3556;
$L__BB0_319:
	setp.gt.f32 	%p415, %f505, 0f447A0000;
	mov.f32 	%f3563, 0f00000000;
	mov.f32 	%f3564, %f3563;
	mov.f32 	%f3565, %f3563;
	@%p415 bra 	$L__BB0_321;
	mul.f32 	%f1799, %f8, %f3557;
	mul.f32 	%f1800, %f8, %f3558;
	mul.f32 	%f1801, %f8, %f3559;
	abs.f32 	%f1802, %f1799;
	setp.equ.f32 	%p416, %f1802, 0f7F800000;
	min.f32 	%f1803, %f1799, 0f49742400;
	max.f32 	%f1804, %f1803, 0fC9742400;
	selp.f32 	%f3563, 0f00000000, %f1804, %p416;
	abs.f32 	%f1805, %f1800;
	setp.equ.f32 	%p417, %f1805, 0f7F800000;
	min.f32 	%f1806, %f1800, 0f49742400;
	max.f32 	%f1807, %f1806, 0fC9742400;
	selp.f32 	%f3564, 0f00000000, %f1807, %p417;
	abs.f32 	%f1808, %f1801;
	setp.equ.f32 	%p418, %f1808, 0f7F800000;
	min.f32 	%f1809, %f1801, 0f49742400;
	max.f32 	%f1810, %f1809, 0fC9742400;
	selp.f32 	%f3565, 0f00000000, %f1810, %p418;
$L__BB0_321:
	mov.f32 	%f3566, %f3563;
	mov.f32 	%f3567, %f3564;
	mov.f32 	%f3568, %f3565;
	bra.uni 	$L__BB0_323;
$L__BB0_322:
	add.s32 	%r237, %r237, 1;
	setp.ne.s32 	%p419, %r237, %r103;
	@%p419 bra 	$L__BB0_252;
$L__BB0_323:
	setp.eq.s64 	%p420, %rd4, 0;
	setp.eq.s64 	%p421, %rd3, 0;
	or.pred  	%p422, %p420, %p421;
	setp.eq.s64 	%p423, %rd2, 0;
	or.pred  	%p424, %p422, %p423;
	setp.lt.s32 	%p425, %r104, 1;
	or.pred  	%p426, %p424, %p425;
	@%p426 bra 	$L__BB0_367;
	mul.f32 	%f1811, %f5, 0f40A00000;
	abs.f32 	%f1812, %f1811;
	setp.equ.f32 	%p427, %f1812, 0f7F800000;
	min.f32 	%f1813, %f1811, 0f42C80000;
	max.f32 	%f1814, %f1813, 0f3F800000;
	selp.f32 	%f543, 0f00000000, %f1814, %p427;
	mul.f32 	%f544, %f8, 0fBF000000;
	cvta.to.global.u64 	%rd53, %rd2;
	cvta.to.global.u64 	%rd54, %rd3;
	cvta.to.global.u64 	%rd55, %rd4;
	mov.b32 	%r246, 0;
$L__BB0_325:
	mul.wide.u32 	%rd136, %r246, 4;
	add.s64 	%rd137, %rd55, %rd136;
	ld.global.u32 	%r164, [%rd137];
	setp.lt.s32 	%p428, %r164, 0;
	setp.ge.s32 	%p429, %r164, %r103;
	or.pred  	%p430, %p428, %p429;
	@%p430 bra 	$L__BB0_366;
	add.s64 	%rd139, %rd54, %rd136;
	ld.global.u32 	%r165, [%rd139];
	setp.lt.s32 	%p431, %r165, 0;
	setp.ge.u32 	%p432, %r165, %r103;
	or.pred  	%p433, %p431, %p432;
	@%p433 bra 	$L__BB0_366;
	setp.ne.s32 	%p434, %r164, %r108;
	setp.ne.s32 	%p435, %r165, %r108;
	and.pred  	%p436, %p434, %p435;
	@%p436 bra 	$L__BB0_346;
	setp.eq.s32 	%p437, %r164, %r108;
	selp.b32 	%r83, %r165, %r164, %p437;
	mul.wide.u32 	%rd140, %r83, 4;
	add.s64 	%rd141, %rd19, %rd140;
	ld.global.f32 	%f548, [%rd141];
	abs.f32 	%f1815, %f548;
	setp.equ.f32 	%p438, %f1815, 0f7F800000;
	setp.geu.f32 	%p439, %f1815, 0f49742400;
	or.pred  	%p440, %p438, %p439;
	@%p440 bra 	$L__BB0_366;
	add.s64 	%rd143, %rd21, %rd140;
	ld.global.f32 	%f549, [%rd143];
	abs.f32 	%f1816, %f549;
	setp.equ.f32 	%p441, %f1816, 0f7F800000;
	setp.geu.f32 	%p442, %f1816, 0f49742400;
	or.pred  	%p443, %p441, %p442;
	@%p443 bra 	$L__BB0_366;
	add.s64 	%rd145, %rd23, %rd140;
	ld.global.f32 	%f550, [%rd145];
	abs.f32 	%f1817, %f550;
	setp.equ.f32 	%p444, %f1817, 0f7F800000;
	setp.geu.f32 	%p445, %f1817, 0f49742400;
	or.pred  	%p446, %p444, %p445;
	@%p446 bra 	$L__BB0_366;
	add.s64 	%rd147, %rd53, %rd136;
	ld.global.f32 	%f551, [%rd147];
	abs.f32 	%f1818, %f551;
	setp.equ.f32 	%p447, %f1818, 0f7F800000;
	setp.lt.f32 	%p448, %f551, 0f00000000;
	setp.gt.f32 	%p449, %f551, 0f447A0000;
	or.pred  	%p450, %p448, %p449;
	or.pred  	%p452, %p447, %p450;
	mov.f32 	%f3575, 0f00000000;
	@%p452 bra 	$L__BB0_366;
	min.f32 	%f1820, %f548, 0f49742400;
	max.f32 	%f1821, %f1820, 0fC9742400;
	min.f32 	%f1822, %f549, 0f49742400;
	max.f32 	%f1823, %f1822, 0fC9742400;
	min.f32 	%f1824, %f550, 0f49742400;
	max.f32 	%f1825, %f1824, 0fC9742400;
	sub.f32 	%f1826, %f1821, %f19;
	sub.f32 	%f1827, %f1823, %f20;
	sub.f32 	%f1828, %f1825, %f21;
	abs.f32 	%f1829, %f1826;
	setp.equ.f32 	%p453, %f1829, 0f7F800000;
	min.f32 	%f1830, %f1826, 0f49742400;
	max.f32 	%f1831, %f1830, 0fC9742400;
	selp.f32 	%f552, 0f00000000, %f1831, %p453;
	abs.f32 	%f1832, %f1827;
	setp.equ.f32 	%p454, %f1832, 0f7F800000;
	min.f32 	%f1833, %f1827, 0f49742400;
	max.f32 	%f1834, %f1833, 0fC9742400;
	selp.f32 	%f553, 0f00000000, %f1834, %p454;
	abs.f32 	%f1835, %f1828;
	setp.equ.f32 	%p455, %f1835, 0f7F800000;
	min.f32 	%f1836, %f1828, 0f49742400;
	max.f32 	%f1837, %f1836, 0fC9742400;
	selp.f32 	%f554, 0f00000000, %f1837, %p455;
	abs.f32 	%f1838, %f552;
	setp.equ.f32 	%p456, %f1838, 0f7F800000;
	setp.geu.f32 	%p457, %f1838, 0f49742400;
	or.pred  	%p13, %p456, %p457;
	@%p13 bra 	$L__BB0_336;
	abs.f32 	%f1840, %f553;
	setp.equ.f32 	%p458, %f1840, 0f7F800000;
	setp.geu.f32 	%p459, %f1840, 0f49742400;
	or.pred  	%p460, %p458, %p459;
	@%p460 bra 	$L__BB0_336;
	abs.f32 	%f1842, %f554;
	setp.equ.f32 	%p461, %f1842, 0f7F800000;
	setp.geu.f32 	%p462, %f1842, 0f49742400;
	or.pred  	%p463, %p461, %p462;
	@%p463 bra 	$L__BB0_336;
	mul.f32 	%f1843, %f553, %f553;
	fma.rn.f32 	%f1844, %f552, %f552, %f1843;
	fma.rn.f32 	%f1845, %f554, %f554, %f1844;
	max.f32 	%f1846, %f1845, 0f38D1B717;
	sqrt.rn.f32 	%f3575, %f1846;
$L__BB0_336:
	setp.leu.f32 	%p464, %f3575, 0f3E19999A;
	mov.f32 	%f3576, 0f00000000;
	@%p464 bra 	$L__BB0_346;
	sub.f32 	%f1848, %f3575, %f543;
	mul.f32 	%f1849, %f11, %f1848;
	min.f32 	%f1850, %f551, 0f41200000;
	max.f32 	%f1851, %f1850, 0f00000000;
	mul.f32 	%f1852, %f1849, %f1851;
	abs.f32 	%f1853, %f1852;
	setp.equ.f32 	%p465, %f1853, 0f7F800000;
	min.f32 	%f1854, %f427, %f1852;
	max.f32 	%f1855, %f544, %f1854;
	selp.f32 	%f557, 0f00000000, %f1855, %p465;
	@%p13 bra 	$L__BB0_341;
	abs.f32 	%f1857, %f553;
	setp.equ.f32 	%p466, %f1857, 0f7F800000;
	setp.geu.f32 	%p467, %f1857, 0f49742400;
	or.pred  	%p468, %p466, %p467;
	@%p468 bra 	$L__BB0_341;
	abs.f32 	%f1859, %f554;
	setp.equ.f32 	%p469, %f1859, 0f7F800000;
	setp.geu.f32 	%p470, %f1859, 0f49742400;
	or.pred  	%p471, %p469, %p470;
	@%p471 bra 	$L__BB0_341;
	mul.f32 	%f1860, %f553, %f553;
	fma.rn.f32 	%f1861, %f552, %f552, %f1860;
	fma.rn.f32 	%f1862, %f554, %f554, %f1861;
	max.f32 	%f1863, %f1862, 0f38D1B717;
	sqrt.rn.f32 	%f3576, %f1863;
$L__BB0_341:
	setp.lt.f32 	%p472, %f3576, 0f3C23D70A;
	mov.f32 	%f3577, 0f00000000;
	mov.f32 	%f3578, %f3577;
	mov.f32 	%f3579, %f3577;
	@%p472 bra 	$L__BB0_343;
	div.rn.f32 	%f3577, %f552, %f3576;
	div.rn.f32 	%f3578, %f553, %f3576;
	div.rn.f32 	%f3579, %f554, %f3576;
$L__BB0_343:
	abs.f32 	%f1870, %f557;
	setp.equ.f32 	%p473, %f1870, 0f7F800000;
	setp.gt.f32 	%p474, %f1870, 0f447A0000;
	or.pred  	%p475, %p473, %p474;
	mov.f32 	%f3580, 0f00000000;
	mov.f32 	%f3581, %f3580;
	mov.f32 	%f3582, %f3580;
	@%p475 bra 	$L__BB0_345;
	mul.f32 	%f1871, %f557, %f3577;
	mul.f32 	%f1872, %f557, %f3578;
	mul.f32 	%f1873, %f557, %f3579;
	abs.f32 	%f1874, %f1871;
	setp.equ.f32 	%p476, %f1874, 0f7F800000;
	min.f32 	%f1875, %f1871, 0f49742400;
	max.f32 	%f1876, %f1875, 0fC9742400;
	selp.f32 	%f3580, 0f00000000, %f1876, %p476;
	abs.f32 	%f1877, %f1872;
	setp.equ.f32 	%p477, %f1877, 0f7F800000;
	min.f32 	%f1878, %f1872, 0f49742400;
	max.f32 	%f1879, %f1878, 0fC9742400;
	selp.f32 	%f3581, 0f00000000, %f1879, %p477;
	abs.f32 	%f1880, %f1873;
	setp.equ.f32 	%p478, %f1880, 0f7F800000;
	min.f32 	%f1881, %f1873, 0f49742400;
	max.f32 	%f1882, %f1881, 0fC9742400;
	selp.f32 	%f3582, 0f00000000, %f1882, %p478;
$L__BB0_345:
	add.f32 	%f1883, %f3566, %f3580;
	add.f32 	%f1884, %f3567, %f3581;
	add.f32 	%f1885, %f3568, %f3582;
	abs.f32 	%f1886, %f1883;
	setp.equ.f32 	%p479, %f1886, 0f7F800000;
	min.f32 	%f1887, %f1883, 0f49742400;
	max.f32 	%f1888, %f1887, 0fC9742400;
	selp.f32 	%f3566, 0f00000000, %f1888, %p479;
	abs.f32 	%f1889, %f1884;
	setp.equ.f32 	%p480, %f1889, 0f7F800000;
	min.f32 	%f1890, %f1884, 0f49742400;
	max.f32 	%f1891, %f1890, 0fC9742400;
	selp.f32 	%f3567, 0f00000000, %f1891, %p480;
	abs.f32 	%f1892, %f1885;
	setp.equ.f32 	%p481, %f1892, 0f7F800000;
	min.f32 	%f1893, %f1885, 0f49742400;
	max.f32 	%f1894, %f1893, 0fC9742400;
	selp.f32 	%f3568, 0f00000000, %f1894, %p481;
$L__BB0_346:
	abs.f32 	%f1896, %f3566;
	setp.equ.f32 	%p482, %f1896, 0f7F800000;
	setp.geu.f32 	%p483, %f1896, 0f49742400;
	or.pred  	%p14, %p482, %p483;
	mov.f32 	%f3586, 0f00000000;
	@%p14 bra 	$L__BB0_350;
	abs.f32 	%f1898, %f3567;
	setp.equ.f32 	%p484, %f1898, 0f7F800000;
	setp.geu.f32 	%p485, %f1898, 0f49742400;
	or.pred  	%p486, %p484, %p485;
	@%p486 bra 	$L__BB0_350;
	abs.f32 	%f1900, %f3568;
	setp.equ.f32 	%p487, %f1900, 0f7F800000;
	setp.geu.f32 	%p488, %f1900, 0f49742400;
	or.pred  	%p489, %p487, %p488;
	@%p489 bra 	$L__BB0_350;
	mul.f32 	%f1901, %f3567, %f3567;
	fma.rn.f32 	%f1902, %f3566, %f3566, %f1901;
	fma.rn.f32 	%f1903, %f3568, %f3568, %f1902;
	max.f32 	%f1904, %f1903, 0f38D1B717;
	sqrt.rn.f32 	%f3586, %f1904;
$L__BB0_350:
	setp.leu.f32 	%p490, %f3586, %f8;
	@%p490 bra 	$L__BB0_366;
	abs.f32 	%f583, %f8;
	setp.equ.f32 	%p491, %f583, 0f7F800000;
	mov.f32 	%f3595, 0f00000000;
	mov.f32 	%f3587, 0f00000000;
	mov.f32 	%f3596, %f3595;
	mov.f32 	%f3597, %f3595;
	@%p491 bra 	$L__BB0_365;
	@%p14 bra 	$L__BB0_356;
	abs.f32 	%f1910, %f3567;
	setp.equ.f32 	%p492, %f1910, 0f7F800000;
	setp.geu.f32 	%p493, %f1910, 0f49742400;
	or.pred  	%p494, %p492, %p493;
	@%p494 bra 	$L__BB0_356;
	abs.f32 	%f1912, %f3568;
	setp.equ.f32 	%p495, %f1912, 0f7F800000;
	setp.geu.f32 	%p496, %f1912, 0f49742400;
	or.pred  	%p497, %p495, %p496;
	@%p497 bra 	$L__BB0_356;
	mul.f32 	%f1913, %f3567, %f3567;
	fma.rn.f32 	%f1914, %f3566, %f3566, %f1913;
	fma.rn.f32 	%f1915, %f3568, %f3568, %f1914;
	max.f32 	%f1916, %f1915, 0f38D1B717;
	sqrt.rn.f32 	%f3587, %f1916;
$L__BB0_356:
	setp.leu.f32 	%p498, %f3587, %f8;
	mov.f32 	%f3588, 0f00000000;
	mov.f32 	%f3595, %f3566;
	mov.f32 	%f3596, %f3567;
	mov.f32 	%f3597, %f3568;
	@%p498 bra 	$L__BB0_365;
	@%p14 bra 	$L__BB0_361;
	abs.f32 	%f1919, %f3567;
	setp.equ.f32 	%p499, %f1919, 0f7F800000;
	setp.geu.f32 	%p500, %f1919, 0f49742400;
	or.pred  	%p501, %p499, %p500;
	@%p501 bra 	$L__BB0_361;
	abs.f32 	%f1921, %f3568;
	setp.equ.f32 	%p502, %f1921, 0f7F800000;
	setp.geu.f32 	%p503, %f1921, 0f49742400;
	or.pred  	%p504, %p502, %p503;
	@%p504 bra 	$L__BB0_361;
	mul.f32 	%f1922, %f3567, %f3567;
	fma.rn.f32 	%f1923, %f3566, %f3566, %f1922;
	fma.rn.f32 	%f1924, %f3568, %f3568, %f1923;
	max.f32 	%f1925, %f1924, 0f38D1B717;
	sqrt.rn.f32 	%f3588, %f1925;
$L__BB0_361:
	setp.lt.f32 	%p505, %f3588, 0f3C23D70A;
	mov.f32 	%f3589, 0f00000000;
	mov.f32 	%f3590, %f3589;
	mov.f32 	%f3591, %f3589;
	@%p505 bra 	$L__BB0_363;
	div.rn.f32 	%f3589, %f3566, %f3588;
	div.rn.f32 	%f3590, %f3567, %f3588;
	div.rn.f32 	%f3591, %f3568, %f3588;
$L__BB0_363:
	setp.gt.f32 	%p506, %f583, 0f447A0000;
	mov.f32 	%f3595, 0f00000000;
	mov.f32 	%f3596, %f3595;
	mov.f32 	%f3597, %f3595;
	@%p506 bra 	$L__BB0_365;
	mul.f32 	%f1932, %f8, %f3589;
	mul.f32 	%f1933, %f8, %f3590;
	mul.f32 	%f1934, %f8, %f3591;
	abs.f32 	%f1935, %f1932;
	setp.equ.f32 	%p507, %f1935, 0f7F800000;
	min.f32 	%f1936, %f1932, 0f49742400;
	max.f32 	%f1937, %f1936, 0fC9742400;
	selp.f32 	%f3595, 0f00000000, %f1937, %p507;
	abs.f32 	%f1938, %f1933;
	setp.equ.f32 	%p508, %f1938, 0f7F800000;
	min.f32 	%f1939, %f1933, 0f49742400;
	max.f32 	%f1940, %f1939, 0fC9742400;
	selp.f32 	%f3596, 0f00000000, %f1940, %p508;
	abs.f32 	%f1941, %f1934;
	setp.equ.f32 	%p509, %f1941, 0f7F800000;
	min.f32 	%f1942, %f1934, 0f49742400;
	max.f32 	%f1943, %f1942, 0fC9742400;
	selp.f32 	%f3597, 0f00000000, %f1943, %p509;
$L__BB0_365:
	mov.f32 	%f3566, %f3595;
	mov.f32 	%f3567, %f3596;
	mov.f32 	%f3568, %f3597;
	bra.uni 	$L__BB0_367;
$L__BB0_366:
	add.s32 	%r246, %r246, 1;
	setp.ne.s32 	%p510, %r246, %r104;
	@%p510 bra 	$L__BB0_325;
$L__BB0_367:
	abs.f32 	%f621, %f8;
	setp.equ.f32 	%p511, %f621, 0f7F800000;
	mov.f32 	%f3751, 0f00000000;
	mov.f32 	%f3604, 0f00000000;
	mov.f32 	%f3752, %f3751;
	mov.f32 	%f3753, %f3751;
	@%p511 bra 	$L__BB0_381;
	abs.f32 	%f1948, %f3566;
	setp.equ.f32 	%p512, %f1948, 0f7F800000;
	setp.geu.f32 	%p513, %f1948, 0f49742400;
	or.pred  	%p15, %p512, %p513;
	@%p15 bra 	$L__BB0_372;
	abs.f32 	%f1950, %f3567;
	setp.equ.f32 	%p514, %f1950, 0f7F800000;
	setp.geu.f32 	%p515, %f1950, 0f49742400;
	or.pred  	%p516, %p514, %p515;
	@%p516 bra 	$L__BB0_372;
	abs.f32 	%f1952, %f3568;
	setp.equ.f32 	%p517, %f1952, 0f7F800000;
	setp.geu.f32 	%p518, %f1952, 0f49742400;
	or.pred  	%p519, %p517, %p518;
	@%p519 bra 	$L__BB0_372;
	mul.f32 	%f1953, %f3567, %f3567;
	fma.rn.f32 	%f1954, %f3566, %f3566, %f1953;
	fma.rn.f32 	%f1955, %f3568, %f3568, %f1954;
	max.f32 	%f1956, %f1955, 0f38D1B717;
	sqrt.rn.f32 	%f3604, %f1956;
$L__BB0_372:
	setp.leu.f32 	%p520, %f3604, %f8;
	mov.f32 	%f3605, 0f00000000;
	mov.f32 	%f3751, %f3566;
	mov.f32 	%f3752, %f3567;
	mov.f32 	%f3753, %f3568;
	@%p520 bra 	$L__BB0_381;
	@%p15 bra 	$L__BB0_377;
	abs.f32 	%f1959, %f3567;
	setp.equ.f32 	%p521, %f1959, 0f7F800000;
	setp.geu.f32 	%p522, %f1959, 0f49742400;
	or.pred  	%p523, %p521, %p522;
	@%p523 bra 	$L__BB0_377;
	abs.f32 	%f1961, %f3568;
	setp.equ.f32 	%p524, %f1961, 0f7F800000;
	setp.geu.f32 	%p525, %f1961, 0f49742400;
	or.pred  	%p526, %p524, %p525;
	@%p526 bra 	$L__BB0_377;
	mul.f32 	%f1962, %f3567, %f3567;
	fma.rn.f32 	%f1963, %f3566, %f3566, %f1962;
	fma.rn.f32 	%f1964, %f3568, %f3568, %f1963;
	max.f32 	%f1965, %f1964, 0f38D1B717;
	sqrt.rn.f32 	%f3605, %f1965;
$L__BB0_377:
	setp.lt.f32 	%p527, %f3605, 0f3C23D70A;
	mov.f32 	%f3606, 0f00000000;
	mov.f32 	%f3607, %f3606;
	mov.f32 	%f3608, %f3606;
	@%p527 bra 	$L__BB0_379;
	div.rn.f32 	%f3606, %f3566, %f3605;
	div.rn.f32 	%f3607, %f3567, %f3605;
	div.rn.f32 	%f3608, %f3568, %f3605;
$L__BB0_379:
	setp.gt.f32 	%p528, %f621, 0f447A0000;
	mov.f32 	%f3751, 0f00000000;
	mov.f32 	%f3752, %f3751;
	mov.f32 	%f3753, %f3751;
	@%p528 bra 	$L__BB0_381;
	mul.f32 	%f1972, %f8, %f3606;
	mul.f32 	%f1973, %f8, %f3607;
	mul.f32 	%f1974, %f8, %f3608;
	abs.f32 	%f1975, %f1972;
	setp.equ.f32 	%p529, %f1975, 0f7F800000;
	min.f32 	%f1976, %f1972, 0f49742400;
	max.f32 	%f1977, %f1976, 0fC9742400;
	selp.f32 	%f3751, 0f00000000, %f1977, %p529;
	abs.f32 	%f1978, %f1973;
	setp.equ.f32 	%p530, %f1978, 0f7F800000;
	min.f32 	%f1979, %f1973, 0f49742400;
	max.f32 	%f1980, %f1979, 0fC9742400;
	selp.f32 	%f3752, 0f00000000, %f1980, %p530;
	abs.f32 	%f1981, %f1974;
	setp.equ.f32 	%p531, %f1981, 0f7F800000;
	min.f32 	%f1982, %f1974, 0f49742400;
	max.f32 	%f1983, %f1982, 0fC9742400;
	selp.f32 	%f3753, 0f00000000, %f1983, %p531;
$L__BB0_381:
	setp.eq.s64 	%p532, %rd46, 0;
	add.s32 	%r166, %r1, -1001;
	setp.lt.u32 	%p533, %r166, -1000;
	or.pred  	%p534, %p532, %p533;
	abs.f32 	%f1984, %f19;
	setp.equ.f32 	%p535, %f1984, 0f7F800000;
	or.pred  	%p536, %p534, %p535;
	@%p536 bra 	$L__BB0_582;
	setp.geu.f32 	%p537, %f1984, 0f49742400;
	abs.f32 	%f1985, %f20;
	setp.equ.f32 	%p538, %f1985, 0f7F800000;
	or.pred  	%p539, %p537, %p538;
	@%p539 bra 	$L__BB0_582;
	setp.geu.f32 	%p540, %f1985, 0f49742400;
	abs.f32 	%f655, %f21;
	setp.equ.f32 	%p541, %f655, 0f7F800000;
	setp.geu.f32 	%p542, %f655, 0f49742400;
	or.pred  	%p543, %p541, %p542;
	or.pred  	%p545, %p540, %p543;
	@%p545 bra 	$L__BB0_582;
	and.b32  	%r168, %r108, 31;
	mov.b32 	%r169, 1;
	shl.b32 	%r85, %r169, %r168;
	mov.f32 	%f3643, 0f00000000;
	sub.f32 	%f1987, %f3643, %f21;
	abs.f32 	%f1988, %f1987;
	setp.equ.f32 	%p546, %f1988, 0f7F800000;
	min.f32 	%f1989, %f1987, 0f49742400;
	max.f32 	%f1990, %f1989, 0fC9742400;
	selp.f32 	%f656, 0f00000000, %f1990, %p546;
	mul.f32 	%f657, %f8, 0f3DCCCCCD;
	abs.f32 	%f658, %f656;
	mul.f32 	%f659, %f656, %f656;
	neg.f32 	%f660, %f20;
	mul.f32 	%f661, %f8, 0fBDCCCCCD;
	cvta.to.global.u64 	%rd56, %rd46;
	mov.b32 	%r247, 0;
	mov.f32 	%f3642, %f3643;
	mov.f32 	%f3641, %f3643;
$L__BB0_385:
	mul.wide.u32 	%rd148, %r247, 20;
	add.s64 	%rd149, %rd56, %rd148;
	ld.global.u32 	%r87, [%rd149];
	ld.global.f32 	%f665, [%rd149+4];
	ld.global.f32 	%f666, [%rd149+8];
	ld.global.f32 	%f667, [%rd149+12];
	ld.global.u32 	%r88, [%rd149+16];
	setp.gt.u32 	%p547, %r87, 4;
	@%p547 bra 	$L__BB0_450;
	abs.f32 	%f1991, %f665;
	setp.equ.f32 	%p548, %f1991, 0f7F800000;
	setp.lt.f32 	%p549, %f665, 0f00000000;
	setp.gt.f32 	%p550, %f665, 0f42C80000;
	or.pred  	%p551, %p549, %p550;
	or.pred  	%p552, %p548, %p551;
	@%p552 bra 	$L__BB0_450;
	abs.f32 	%f1992, %f666;
	setp.equ.f32 	%p553, %f1992, 0f7F800000;
	setp.geu.f32 	%p554, %f1992, 0f49742400;
	or.pred  	%p555, %p553, %p554;
	@%p555 bra 	$L__BB0_450;
	abs.f32 	%f1993, %f667;
	setp.equ.f32 	%p556, %f1993, 0f7F800000;
	setp.geu.f32 	%p557, %f1993, 0f49742400;
	or.pred  	%p558, %p556, %p557;
	and.b32  	%r170, %r88, %r85;
	setp.eq.s32 	%p559, %r170, 0;
	or.pred  	%p560, %p558, %p559;
	@%p560 bra 	$L__BB0_450;
	setp.gt.s32 	%p561, %r87, 2;
	@%p561 bra 	$L__BB0_398;
	setp.eq.s32 	%p564, %r87, 1;
	@%p564 bra 	$L__BB0_408;
	setp.eq.s32 	%p565, %r87, 2;
	@%p565 bra 	$L__BB0_392;
	bra.uni 	$L__BB0_430;
$L__BB0_392:
	min.f32 	%f2051, %f666, 0f49742400;
	max.f32 	%f704, %f2051, 0f3F800000;
	min.f32 	%f2052, %f667, 0f49742400;
	max.f32 	%f705, %f2052, 0f3F800000;
	setp.leu.f32 	%p589, %f1984, %f704;
	@%p589 bra 	$L__BB0_394;
	copysign.f32 	%f2053, %f19, %f704;
	sub.f32 	%f2054, %f19, %f2053;
	neg.f32 	%f2055, %f2054;
	mul.f32 	%f2056, %f665, %f2055;
	abs.f32 	%f2057, %f2056;
	setp.equ.f32 	%p590, %f2057, 0f7F800000;
	min.f32 	%f2058, %f657, %f2056;
	max.f32 	%f2059, %f661, %f2058;
	selp.f32 	%f2060, 0f00000000, %f2059, %p590;
	add.f32 	%f3641, %f3641, %f2060;
$L__BB0_394:
	setp.leu.f32 	%p591, %f1985, %f704;
	@%p591 bra 	$L__BB0_396;
	copysign.f32 	%f2061, %f20, %f704;
	sub.f32 	%f2062, %f20, %f2061;
	neg.f32 	%f2063, %f2062;
	mul.f32 	%f2064, %f665, %f2063;
	abs.f32 	%f2065, %f2064;
	setp.equ.f32 	%p592, %f2065, 0f7F800000;
	min.f32 	%f2066, %f657, %f2064;
	max.f32 	%f2067, %f661, %f2066;
	selp.f32 	%f2068, 0f00000000, %f2067, %p592;
	add.f32 	%f3642, %f3642, %f2068;
$L__BB0_396:
	setp.leu.f32 	%p593, %f655, %f705;
	@%p593 bra 	$L__BB0_430;
	copysign.f32 	%f2069, %f21, %f705;
	sub.f32 	%f2070, %f21, %f2069;
	neg.f32 	%f2071, %f2070;
	mul.f32 	%f2072, %f665, %f2071;
	abs.f32 	%f2073, %f2072;
	setp.equ.f32 	%p594, %f2073, 0f7F800000;
	min.f32 	%f2074, %f657, %f2072;
	max.f32 	%f2075, %f661, %f2074;
	selp.f32 	%f2076, 0f00000000, %f2075, %p594;
	add.f32 	%f3643, %f3643, %f2076;
	bra.uni 	$L__BB0_430;
$L__BB0_398:
	setp.eq.s32 	%p562, %r87, 3;
	@%p562 bra 	$L__BB0_429;
	setp.eq.s32 	%p563, %r87, 4;
	mov.f32 	%f3634, 0f00000000;
	@%p563 bra 	$L__BB0_400;
	bra.uni 	$L__BB0_430;
$L__BB0_400:
	min.f32 	%f1995, %f666, 0f49742400;
	max.f32 	%f1996, %f1995, 0fC9742400;
	min.f32 	%f1997, %f667, 0f49742400;
	max.f32 	%f1998, %f1997, 0fC9742400;
	sub.f32 	%f1999, %f1996, %f19;
	sub.f32 	%f2000, %f1998, %f20;
	abs.f32 	%f2001, %f1999;
	setp.equ.f32 	%p566, %f2001, 0f7F800000;
	min.f32 	%f2002, %f1999, 0f49742400;
	max.f32 	%f2003, %f2002, 0fC9742400;
	selp.f32 	%f712, 0f00000000, %f2003, %p566;
	abs.f32 	%f2004, %f2000;
	setp.equ.f32 	%p567, %f2004, 0f7F800000;
	min.f32 	%f2005, %f2000, 0f49742400;
	max.f32 	%f2006, %f2005, 0fC9742400;
	selp.f32 	%f713, 0f00000000, %f2006, %p567;
	min.f32 	%f2007, %f657, %f665;
	max.f32 	%f714, %f2007, 0f00000000;
	abs.f32 	%f2008, %f712;
	setp.equ.f32 	%p568, %f2008, 0f7F800000;
	setp.geu.f32 	%p569, %f2008, 0f49742400;
	or.pred  	%p570, %p568, %p569;
	@%p570 bra 	$L__BB0_403;
	setp.geu.f32 	%p571, %f658, 0f49742400;
	setp.equ.f32 	%p572, %f658, 0f7F800000;
	abs.f32 	%f2010, %f713;
	setp.equ.f32 	%p573, %f2010, 0f7F800000;
	setp.geu.f32 	%p574, %f2010, 0f49742400;
	or.pred  	%p575, %p573, %p574;
	or.pred  	%p576, %p572, %p571;
	or.pred  	%p577, %p575, %p576;
	@%p577 bra 	$L__BB0_403;
	mul.f32 	%f2011, %f713, %f713;
	fma.rn.f32 	%f2012, %f712, %f712, %f2011;
	add.f32 	%f2013, %f659, %f2012;
	max.f32 	%f2014, %f2013, 0f38D1B717;
	sqrt.rn.f32 	%f3634, %f2014;
$L__BB0_403:
	setp.lt.f32 	%p578, %f3634, 0f3C23D70A;
	mov.f32 	%f3635, 0f00000000;
	mov.f32 	%f3636, %f3635;
	mov.f32 	%f3637, %f3635;
	@%p578 bra 	$L__BB0_405;
	div.rn.f32 	%f3635, %f712, %f3634;
	div.rn.f32 	%f3636, %f713, %f3634;
	div.rn.f32 	%f3637, %f656, %f3634;
$L__BB0_405:
	abs.f32 	%f2021, %f714;
	setp.equ.f32 	%p579, %f2021, 0f7F800000;
	setp.gt.f32 	%p580, %f2021, 0f447A0000;
	or.pred  	%p581, %p579, %p580;
	mov.f32 	%f3638, 0f00000000;
	mov.f32 	%f3639, %f3638;
	mov.f32 	%f3640, %f3638;
	@%p581 bra 	$L__BB0_407;
	mul.f32 	%f2022, %f714, %f3635;
	mul.f32 	%f2023, %f714, %f3636;
	mul.f32 	%f2024, %f714, %f3637;
	abs.f32 	%f2025, %f2022;
	setp.equ.f32 	%p582, %f2025, 0f7F800000;
	min.f32 	%f2026, %f2022, 0f49742400;
	max.f32 	%f2027, %f2026, 0fC9742400;
	selp.f32 	%f3638, 0f00000000, %f2027, %p582;
	abs.f32 	%f2028, %f2023;
	setp.equ.f32 	%p583, %f2028, 0f7F800000;
	min.f32 	%f2029, %f2023, 0f49742400;
	max.f32 	%f2030, %f2029, 0fC9742400;
	selp.f32 	%f3639, 0f00000000, %f2030, %p583;
	abs.f32 	%f2031, %f2024;
	setp.equ.f32 	%p584, %f2031, 0f7F800000;
	min.f32 	%f2032, %f2024, 0f49742400;
	max.f32 	%f2033, %f2032, 0fC9742400;
	selp.f32 	%f3640, 0f00000000, %f2033, %p584;
$L__BB0_407:
	add.f32 	%f2034, %f3641, %f3638;
	add.f32 	%f2035, %f3642, %f3639;
	add.f32 	%f2036, %f3643, %f3640;
	abs.f32 	%f2037, %f2034;
	setp.equ.f32 	%p585, %f2037, 0f7F800000;
	min.f32 	%f2038, %f2034, 0f49742400;
	max.f32 	%f2039, %f2038, 0fC9742400;
	selp.f32 	%f3641, 0f00000000, %f2039, %p585;
	abs.f32 	%f2040, %f2035;
	setp.equ.f32 	%p586, %f2040, 0f7F800000;
	min.f32 	%f2041, %f2035, 0f49742400;
	max.f32 	%f2042, %f2041, 0fC9742400;
	selp.f32 	%f3642, 0f00000000, %f2042, %p586;
	abs.f32 	%f2043, %f2036;
	setp.equ.f32 	%p587, %f2043, 0f7F800000;
	min.f32 	%f2044, %f2036, 0f49742400;
	max.f32 	%f2045, %f2044, 0fC9742400;
	selp.f32 	%f3643, 0f00000000, %f2045, %p587;
	bra.uni 	$L__BB0_430;
$L__BB0_408:
	setp.lt.s32 	%p595, %r103, 1;
	@%p595 bra 	$L__BB0_430;
	min.f32 	%f2077, %f666, 0f447A0000;
	max.f32 	%f668, %f2077, 0f3DCCCCCD;
	mov.b32 	%r248, 0;
$L__BB0_410:
	setp.eq.s32 	%p596, %r248, %r108;
	@%p596 bra 	$L__BB0_428;
	mul.wide.u32 	%rd150, %r248, 4;
	add.s64 	%rd151, %rd19, %rd150;
	ld.global.f32 	%f672, [%rd151];
	abs.f32 	%f2078, %f672;
	setp.equ.f32 	%p597, %f2078, 0f7F800000;
	setp.geu.f32 	%p598, %f2078, 0f49742400;
	or.pred  	%p599, %p597, %p598;
	@%p599 bra 	$L__BB0_428;
	mul.wide.u32 	%rd152, %r248, 4;
	add.s64 	%rd153, %rd21, %rd152;
	ld.global.f32 	%f673, [%rd153];
	abs.f32 	%f2079, %f673;
	setp.equ.f32 	%p600, %f2079, 0f7F800000;
	setp.geu.f32 	%p601, %f2079, 0f49742400;
	or.pred  	%p602, %p600, %p601;
	@%p602 bra 	$L__BB0_428;
	mul.wide.u32 	%rd154, %r248, 4;
	add.s64 	%rd155, %rd23, %rd154;
	ld.global.f32 	%f674, [%rd155];
	abs.f32 	%f2080, %f674;
	setp.equ.f32 	%p603, %f2080, 0f7F800000;
	setp.geu.f32 	%p604, %f2080, 0f49742400;
	or.pred  	%p605, %p603, %p604;
	mov.f32 	%f3621, 0f00000000;
	@%p605 bra 	$L__BB0_428;
	min.f32 	%f2082, %f672, 0f49742400;
	max.f32 	%f2083, %f2082, 0fC9742400;
	min.f32 	%f2084, %f673, 0f49742400;
	max.f32 	%f2085, %f2084, 0fC9742400;
	min.f32 	%f2086, %f674, 0f49742400;
	max.f32 	%f2087, %f2086, 0fC9742400;
	sub.f32 	%f2088, %f19, %f2083;
	sub.f32 	%f2089, %f20, %f2085;
	sub.f32 	%f2090, %f21, %f2087;
	abs.f32 	%f2091, %f2088;
	setp.equ.f32 	%p606, %f2091, 0f7F800000;
	min.f32 	%f2092, %f2088, 0f49742400;
	max.f32 	%f2093, %f2092, 0fC9742400;
	selp.f32 	%f675, 0f00000000, %f2093, %p606;
	abs.f32 	%f2094, %f2089;
	setp.equ.f32 	%p607, %f2094, 0f7F800000;
	min.f32 	%f2095, %f2089, 0f49742400;
	max.f32 	%f2096, %f2095, 0fC9742400;
	selp.f32 	%f676, 0f00000000, %f2096, %p607;
	abs.f32 	%f2097, %f2090;
	setp.equ.f32 	%p608, %f2097, 0f7F800000;
	min.f32 	%f2098, %f2090, 0f49742400;
	max.f32 	%f2099, %f2098, 0fC9742400;
	selp.f32 	%f677, 0f00000000, %f2099, %p608;
	abs.f32 	%f2100, %f675;
	setp.equ.f32 	%p609, %f2100, 0f7F800000;
	setp.geu.f32 	%p610, %f2100, 0f49742400;
	or.pred  	%p16, %p609, %p610;
	@%p16 bra 	$L__BB0_418;
	abs.f32 	%f2102, %f676;
	setp.equ.f32 	%p611, %f2102, 0f7F800000;
	setp.geu.f32 	%p612, %f2102, 0f49742400;
	or.pred  	%p613, %p611, %p612;
	@%p613 bra 	$L__BB0_418;
	abs.f32 	%f2104, %f677;
	setp.equ.f32 	%p614, %f2104, 0f7F800000;
	setp.geu.f32 	%p615, %f2104, 0f49742400;
	or.pred  	%p616, %p614, %p615;
	@%p616 bra 	$L__BB0_418;
	mul.f32 	%f2105, %f676, %f676;
	fma.rn.f32 	%f2106, %f675, %f675, %f2105;
	fma.rn.f32 	%f2107, %f677, %f677, %f2106;
	max.f32 	%f2108, %f2107, 0f38D1B717;
	sqrt.rn.f32 	%f3621, %f2108;
$L__BB0_418:
	setp.geu.f32 	%p617, %f3621, %f668;
	mov.f32 	%f3622, 0f00000000;
	@%p617 bra 	$L__BB0_428;
	sub.f32 	%f2110, %f668, %f3621;
	mul.f32 	%f2111, %f665, %f2110;
	abs.f32 	%f2112, %f2111;
	setp.equ.f32 	%p618, %f2112, 0f7F800000;
	min.f32 	%f2113, %f657, %f2111;
	max.f32 	%f2114, %f2113, 0f00000000;
	selp.f32 	%f680, 0f00000000, %f2114, %p618;
	@%p16 bra 	$L__BB0_423;
	abs.f32 	%f2116, %f676;
	setp.equ.f32 	%p619, %f2116, 0f7F800000;
	setp.geu.f32 	%p620, %f2116, 0f49742400;
	or.pred  	%p621, %p619, %p620;
	@%p621 bra 	$L__BB0_423;
	abs.f32 	%f2118, %f677;
	setp.equ.f32 	%p622, %f2118, 0f7F800000;
	setp.geu.f32 	%p623, %f2118, 0f49742400;
	or.pred  	%p624, %p622, %p623;
	@%p624 bra 	$L__BB0_423;
	mul.f32 	%f2119, %f676, %f676;
	fma.rn.f32 	%f2120, %f675, %f675, %f2119;
	fma.rn.f32 	%f2121, %f677, %f677, %f2120;
	max.f32 	%f2122, %f2121, 0f38D1B717;
	sqrt.rn.f32 	%f3622, %f2122;
$L__BB0_423:
	setp.lt.f32 	%p625, %f3622, 0f3C23D70A;
	mov.f32 	%f3623, 0f00000000;
	mov.f32 	%f3624, %f3623;
	mov.f32 	%f3625, %f3623;
	@%p625 bra 	$L__BB0_425;
	div.rn.f32 	%f3623, %f675, %f3622;
	div.rn.f32 	%f3624, %f676, %f3622;
	div.rn.f32 	%f3625, %f677, %f3622;
$L__BB0_425:
	abs.f32 	%f2129, %f680;
	setp.equ.f32 	%p626, %f2129, 0f7F800000;
	setp.gt.f32 	%p627, %f2129, 0f447A0000;
	or.pred  	%p628, %p626, %p627;
	mov.f32 	%f3626, 0f00000000;
	mov.f32 	%f3627, %f3626;
	mov.f32 	%f3628, %f3626;
	@%p628 bra 	$L__BB0_427;
	mul.f32 	%f2130, %f680, %f3623;
	mul.f32 	%f2131, %f680, %f3624;
	mul.f32 	%f2132, %f680, %f3625;
	abs.f32 	%f2133, %f2130;
	setp.equ.f32 	%p629, %f2133, 0f7F800000;
	min.f32 	%f2134, %f2130, 0f49742400;
	max.f32 	%f2135, %f2134, 0fC9742400;
	selp.f32 	%f3626, 0f00000000, %f2135, %p629;
	abs.f32 	%f2136, %f2131;
	setp.equ.f32 	%p630, %f2136, 0f7F800000;
	min.f32 	%f2137, %f2131, 0f49742400;
	max.f32 	%f2138, %f2137, 0fC9742400;
	selp.f32 	%f3627, 0f00000000, %f2138, %p630;
	abs.f32 	%f2139, %f2132;
	setp.equ.f32 	%p631, %f2139, 0f7F800000;
	min.f32 	%f2140, %f2132, 0f49742400;
	max.f32 	%f2141, %f2140, 0fC9742400;
	selp.f32 	%f3628, 0f00000000, %f2141, %p631;
$L__BB0_427:
	add.f32 	%f2142, %f3641, %f3626;
	add.f32 	%f2143, %f3642, %f3627;
	add.f32 	%f2144, %f3643, %f3628;
	abs.f32 	%f2145, %f2142;
	setp.equ.f32 	%p632, %f2145, 0f7F800000;
	min.f32 	%f2146, %f2142, 0f49742400;
	max.f32 	%f2147, %f2146, 0fC9742400;
	selp.f32 	%f3641, 0f00000000, %f2147, %p632;
	abs.f32 	%f2148, %f2143;
	setp.equ.f32 	%p633, %f2148, 0f7F800000;
	min.f32 	%f2149, %f2143, 0f49742400;
	max.f32 	%f2150, %f2149, 0fC9742400;
	selp.f32 	%f3642, 0f00000000, %f2150, %p633;
	abs.f32 	%f2151, %f2144;
	setp.equ.f32 	%p634, %f2151, 0f7F800000;
	min.f32 	%f2152, %f2144, 0f49742400;
	max.f32 	%f2153, %f2152, 0fC9742400;
	selp.f32 	%f3643, 0f00000000, %f2153, %p634;
$L__BB0_428:
	add.s32 	%r248, %r248, 1;
	setp.eq.s32 	%p635, %r248, %r103;
	@%p635 bra 	$L__BB0_430;
	bra.uni 	$L__BB0_410;
$L__BB0_429:
	mul.f32 	%f2046, %f665, %f660;
	abs.f32 	%f2047, %f2046;
	setp.equ.f32 	%p588, %f2047, 0f7F800000;
	min.f32 	%f2048, %f657, %f2046;
	max.f32 	%f2049, %f661, %f2048;
	selp.f32 	%f2050, 0f00000000, %f2049, %p588;
	add.f32 	%f3642, %f3642, %f2050;
$L__BB0_430:
	abs.f32 	%f2155, %f3641;
	setp.equ.f32 	%p636, %f2155, 0f7F800000;
	setp.geu.f32 	%p637, %f2155, 0f49742400;
	or.pred  	%p17, %p636, %p637;
	mov.f32 	%f3644, 0f00000000;
	@%p17 bra 	$L__BB0_434;
	abs.f32 	%f2157, %f3642;
	setp.equ.f32 	%p638, %f2157, 0f7F800000;
	setp.geu.f32 	%p639, %f2157, 0f49742400;
	or.pred  	%p640, %p638, %p639;
	@%p640 bra 	$L__BB0_434;
	abs.f32 	%f2159, %f3643;
	setp.equ.f32 	%p641, %f2159, 0f7F800000;
	setp.geu.f32 	%p642, %f2159, 0f49742400;
	or.pred  	%p643, %p641, %p642;
	@%p643 bra 	$L__BB0_434;
	mul.f32 	%f2160, %f3642, %f3642;
	fma.rn.f32 	%f2161, %f3641, %f3641, %f2160;
	fma.rn.f32 	%f2162, %f3643, %f3643, %f2161;
	max.f32 	%f2163, %f2162, 0f38D1B717;
	sqrt.rn.f32 	%f3644, %f2163;
$L__BB0_434:
	setp.leu.f32 	%p644, %f3644, %f427;
	@%p644 bra 	$L__BB0_450;
	abs.f32 	%f740, %f427;
	setp.equ.f32 	%p645, %f740, 0f7F800000;
	setp.le.f32 	%p646, %f427, 0f00000000;
	or.pred  	%p647, %p646, %p645;
	mov.f32 	%f3653, 0f00000000;
	mov.f32 	%f3645, 0f00000000;
	mov.f32 	%f3654, %f3653;
	mov.f32 	%f3655, %f3653;
	@%p647 bra 	$L__BB0_449;
	@%p17 bra 	$L__BB0_440;
	abs.f32 	%f2169, %f3642;
	setp.equ.f32 	%p648, %f2169, 0f7F800000;
	setp.geu.f32 	%p649, %f2169, 0f49742400;
	or.pred  	%p650, %p648, %p649;
	@%p650 bra 	$L__BB0_440;
	abs.f32 	%f2171, %f3643;
	setp.equ.f32 	%p651, %f2171, 0f7F800000;
	setp.geu.f32 	%p652, %f2171, 0f49742400;
	or.pred  	%p653, %p651, %p652;
	@%p653 bra 	$L__BB0_440;
	mul.f32 	%f2172, %f3642, %f3642;
	fma.rn.f32 	%f2173, %f3641, %f3641, %f2172;
	fma.rn.f32 	%f2174, %f3643, %f3643, %f2173;
	max.f32 	%f2175, %f2174, 0f38D1B717;
	sqrt.rn.f32 	%f3645, %f2175;
$L__BB0_440:
	setp.leu.f32 	%p654, %f3645, %f427;
	mov.f32 	%f3646, 0f00000000;
	mov.f32 	%f3653, %f3641;
	mov.f32 	%f3654, %f3642;
	mov.f32 	%f3655, %f3643;
	@%p654 bra 	$L__BB0_449;
	@%p17 bra 	$L__BB0_445;
	abs.f32 	%f2178, %f3642;
	setp.equ.f32 	%p655, %f2178, 0f7F800000;
	setp.geu.f32 	%p656, %f2178, 0f49742400;
	or.pred  	%p657, %p655, %p656;
	@%p657 bra 	$L__BB0_445;
	abs.f32 	%f2180, %f3643;
	setp.equ.f32 	%p658, %f2180, 0f7F800000;
	setp.geu.f32 	%p659, %f2180, 0f49742400;
	or.pred  	%p660, %p658, %p659;
	@%p660 bra 	$L__BB0_445;
	mul.f32 	%f2181, %f3642, %f3642;
	fma.rn.f32 	%f2182, %f3641, %f3641, %f2181;
	fma.rn.f32 	%f2183, %f3643, %f3643, %f2182;
	max.f32 	%f2184, %f2183, 0f38D1B717;
	sqrt.rn.f32 	%f3646, %f2184;
$L__BB0_445:
	setp.lt.f32 	%p661, %f3646, 0f3C23D70A;
	mov.f32 	%f3647, 0f00000000;
	mov.f32 	%f3648, %f3647;
	mov.f32 	%f3649, %f3647;
	@%p661 bra 	$L__BB0_447;
	div.rn.f32 	%f3647, %f3641, %f3646;
	div.rn.f32 	%f3648, %f3642, %f3646;
	div.rn.f32 	%f3649, %f3643, %f3646;
$L__BB0_447:
	setp.gt.f32 	%p662, %f740, 0f447A0000;
	mov.f32 	%f3653, 0f00000000;
	mov.f32 	%f3654, %f3653;
	mov.f32 	%f3655, %f3653;
	@%p662 bra 	$L__BB0_449;
	mul.f32 	%f2191, %f427, %f3647;
	mul.f32 	%f2192, %f427, %f3648;
	mul.f32 	%f2193, %f427, %f3649;
	abs.f32 	%f2194, %f2191;
	setp.equ.f32 	%p663, %f2194, 0f7F800000;
	min.f32 	%f2195, %f2191, 0f49742400;
	max.f32 	%f2196, %f2195, 0fC9742400;
	selp.f32 	%f3653, 0f00000000, %f2196, %p663;
	abs.f32 	%f2197, %f2192;
	setp.equ.f32 	%p664, %f2197, 0f7F800000;
	min.f32 	%f2198, %f2192, 0f49742400;
	max.f32 	%f2199, %f2198, 0fC9742400;
	selp.f32 	%f3654, 0f00000000, %f2199, %p664;
	abs.f32 	%f2200, %f2193;
	setp.equ.f32 	%p665, %f2200, 0f7F800000;
	min.f32 	%f2201, %f2193, 0f49742400;
	max.f32 	%f2202, %f2201, 0fC9742400;
	selp.f32 	%f3655, 0f00000000, %f2202, %p665;
$L__BB0_449:
	mov.f32 	%f3641, %f3653;
	mov.f32 	%f3642, %f3654;
	mov.f32 	%f3643, %f3655;
	bra.uni 	$L__BB0_451;
$L__BB0_450:
	add.s32 	%r247, %r247, 1;
	setp.ne.s32 	%p666, %r247, %r1;
	@%p666 bra 	$L__BB0_385;
$L__BB0_451:
	setp.equ.f32 	%p667, %f621, 0f7F800000;
	add.f32 	%f2206, %f3751, %f3641;
	add.f32 	%f2207, %f3752, %f3642;
	add.f32 	%f2208, %f3753, %f3643;
	abs.f32 	%f2209, %f2206;
	setp.equ.f32 	%p668, %f2209, 0f7F800000;
	min.f32 	%f2210, %f2206, 0f49742400;
	max.f32 	%f2211, %f2210, 0fC9742400;
	selp.f32 	%f778, 0f00000000, %f2211, %p668;
	abs.f32 	%f2212, %f2207;
	setp.equ.f32 	%p669, %f2212, 0f7F800000;
	min.f32 	%f2213, %f2207, 0f49742400;
	max.f32 	%f2214, %f2213, 0fC9742400;
	selp.f32 	%f779, 0f00000000, %f2214, %p669;
	abs.f32 	%f2215, %f2208;
	setp.equ.f32 	%p670, %f2215, 0f7F800000;
	min.f32 	%f2216, %f2208, 0f49742400;
	max.f32 	%f2217, %f2216, 0fC9742400;
	selp.f32 	%f780, 0f00000000, %f2217, %p670;
	mov.f32 	%f3751, 0f00000000;
	mov.f32 	%f3662, 0f00000000;
	mov.f32 	%f3752, %f3751;
	mov.f32 	%f3753, %f3751;
	@%p667 bra 	$L__BB0_582;
	abs.f32 	%f2219, %f778;
	setp.equ.f32 	%p671, %f2219, 0f7F800000;
	setp.geu.f32 	%p672, %f2219, 0f49742400;
	or.pred  	%p18, %p671, %p672;
	@%p18 bra 	$L__BB0_456;
	abs.f32 	%f2221, %f779;
	setp.equ.f32 	%p673, %f2221, 0f7F800000;
	setp.geu.f32 	%p674, %f2221, 0f49742400;
	or.pred  	%p675, %p673, %p674;
	@%p675 bra 	$L__BB0_456;
	abs.f32 	%f2223, %f780;
	setp.equ.f32 	%p676, %f2223, 0f7F800000;
	setp.geu.f32 	%p677, %f2223, 0f49742400;
	or.pred  	%p678, %p676, %p677;
	@%p678 bra 	$L__BB0_456;
	mul.f32 	%f2224, %f779, %f779;
	fma.rn.f32 	%f2225, %f778, %f778, %f2224;
	fma.rn.f32 	%f2226, %f780, %f780, %f2225;
	max.f32 	%f2227, %f2226, 0f38D1B717;
	sqrt.rn.f32 	%f3662, %f2227;
$L__BB0_456:
	setp.leu.f32 	%p679, %f3662, %f8;
	mov.f32 	%f3663, 0f00000000;
	mov.f32 	%f3751, %f778;
	mov.f32 	%f3752, %f779;
	mov.f32 	%f3753, %f780;
	@%p679 bra 	$L__BB0_582;
	@%p18 bra 	$L__BB0_461;
	abs.f32 	%f2230, %f779;
	setp.equ.f32 	%p680, %f2230, 0f7F800000;
	setp.geu.f32 	%p681, %f2230, 0f49742400;
	or.pred  	%p682, %p680, %p681;
	@%p682 bra 	$L__BB0_461;
	abs.f32 	%f2232, %f780;
	setp.equ.f32 	%p683, %f2232, 0f7F800000;
	setp.geu.f32 	%p684, %f2232, 0f49742400;
	or.pred  	%p685, %p683, %p684;
	@%p685 bra 	$L__BB0_461;
	mul.f32 	%f2233, %f779, %f779;
	fma.rn.f32 	%f2234, %f778, %f778, %f2233;
	fma.rn.f32 	%f2235, %f780, %f780, %f2234;
	max.f32 	%f2236, %f2235, 0f38D1B717;
	sqrt.rn.f32 	%f3663, %f2236;
$L__BB0_461:
	setp.lt.f32 	%p686, %f3663, 0f3C23D70A;
	mov.f32 	%f3664, 0f00000000;
	mov.f32 	%f3665, %f3664;
	mov.f32 	%f3666, %f3664;
	@%p686 bra 	$L__BB0_463;
	div.rn.f32 	%f3664, %f778, %f3663;
	div.rn.f32 	%f3665, %f779, %f3663;
	div.rn.f32 	%f3666, %f780, %f3663;
$L__BB0_463:
	setp.gt.f32 	%p687, %f621, 0f447A0000;
	mov.f32 	%f3751, 0f00000000;
	mov.f32 	%f3752, %f3751;
	mov.f32 	%f3753, %f3751;
	@%p687 bra 	$L__BB0_582;
	mul.f32 	%f2243, %f8, %f3664;
	mul.f32 	%f2244, %f8, %f3665;
	mul.f32 	%f2245, %f8, %f3666;
	abs.f32 	%f2246, %f2243;
	setp.equ.f32 	%p688, %f2246, 0f7F800000;
	min.f32 	%f2247, %f2243, 0f49742400;
	max.f32 	%f2248, %f2247, 0fC9742400;
	selp.f32 	%f3751, 0f00000000, %f2248, %p688;
	abs.f32 	%f2249, %f2244;
	setp.equ.f32 	%p689, %f2249, 0f7F800000;
	min.f32 	%f2250, %f2244, 0f49742400;
	max.f32 	%f2251, %f2250, 0fC9742400;
	selp.f32 	%f3752, 0f00000000, %f2251, %p689;
	abs.f32 	%f2252, %f2245;
	setp.equ.f32 	%p690, %f2252, 0f7F800000;
	min.f32 	%f2253, %f2245, 0f49742400;
	max.f32 	%f2254, %f2253, 0fC9742400;
	selp.f32 	%f3753, 0f00000000, %f2254, %p690;
	bra.uni 	$L__BB0_582;
$L__BB0_465:
	setp.eq.s32 	%p89, %r5, 2;
	mov.f32 	%f3670, 0f3F800000;
	@%p89 bra 	$L__BB0_251;
	cvta.to.global.u64 	%rd57, %rd7;
	cvta.to.global.u64 	%rd58, %rd5;
	setp.eq.s64 	%p91, %rd7, 0;
	@%p91 bra 	$L__BB0_469;
	mul.wide.u32 	%rd76, %r108, 4;
	add.s64 	%rd77, %rd57, %rd76;
	ld.global.f32 	%f1210, [%rd77];
	abs.f32 	%f1211, %f1210;
	setp.equ.f32 	%p92, %f1211, 0f7F800000;
	setp.ltu.f32 	%p93, %f1210, 0f00000000;
	or.pred  	%p94, %p92, %p93;
	@%p94 bra 	$L__BB0_469;
	min.f32 	%f1212, %f1210, 0f42C80000;
	max.f32 	%f3670, %f1212, 0f00000000;
$L__BB0_469:
	setp.eq.s64 	%p95, %rd5, 0;
	mov.b32 	%r249, 0;
	@%p95 bra 	$L__BB0_471;
	mul.wide.u32 	%rd78, %r108, 4;
	add.s64 	%rd79, %rd58, %rd78;
	ld.global.u32 	%r111, [%rd79];
	setp.lt.u32 	%p96, %r111, 1000;
	selp.b32 	%r249, %r111, 0, %p96;
$L__BB0_471:
	mov.f32 	%f3739, 0f00000000;
	mov.b32 	%r250, 0;
	mov.f32 	%f3738, %f3739;
	mov.f32 	%f3737, %f3739;
$L__BB0_472:
	setp.eq.s32 	%p97, %r250, %r108;
	@%p97 bra 	$L__BB0_515;
	mul.wide.u32 	%rd80, %r250, 4;
	add.s64 	%rd81, %rd19, %rd80;
	ld.global.f32 	%f812, [%rd81];
	abs.f32 	%f1214, %f812;
	setp.equ.f32 	%p98, %f1214, 0f7F800000;
	setp.geu.f32 	%p99, %f1214, 0f49742400;
	or.pred  	%p100, %p98, %p99;
	@%p100 bra 	$L__BB0_515;
	mul.wide.u32 	%rd82, %r250, 4;
	add.s64 	%rd83, %rd21, %rd82;
	ld.global.f32 	%f813, [%rd83];
	abs.f32 	%f1215, %f813;
	setp.equ.f32 	%p101, %f1215, 0f7F800000;
	setp.geu.f32 	%p102, %f1215, 0f49742400;
	or.pred  	%p103, %p101, %p102;
	@%p103 bra 	$L__BB0_515;
	mul.wide.u32 	%rd84, %r250, 4;
	add.s64 	%rd85, %rd23, %rd84;
	ld.global.f32 	%f814, [%rd85];
	abs.f32 	%f1216, %f814;
	setp.equ.f32 	%p104, %f1216, 0f7F800000;
	setp.geu.f32 	%p105, %f1216, 0f49742400;
	or.pred  	%p106, %p104, %p105;
	mov.f32 	%f3674, 0f3F800000;
	@%p106 bra 	$L__BB0_515;
	@%p91 bra 	$L__BB0_479;
	mul.wide.u32 	%rd86, %r250, 4;
	add.s64 	%rd87, %rd57, %rd86;
	ld.global.f32 	%f1219, [%rd87];
	abs.f32 	%f1220, %f1219;
	setp.equ.f32 	%p108, %f1220, 0f7F800000;
	setp.ltu.f32 	%p109, %f1219, 0f00000000;
	or.pred  	%p110, %p108, %p109;
	@%p110 bra 	$L__BB0_479;
	min.f32 	%f1221, %f1219, 0f42C80000;
	max.f32 	%f3674, %f1221, 0f00000000;
$L__BB0_479:
	mov.b32 	%r251, 0;
	@%p95 bra 	$L__BB0_481;
	mul.wide.u32 	%rd88, %r250, 4;
	add.s64 	%rd89, %rd58, %rd88;
	ld.global.u32 	%r114, [%rd89];
	setp.lt.u32 	%p112, %r114, 1000;
	selp.b32 	%r251, %r114, 0, %p112;
$L__BB0_481:
	min.f32 	%f1223, %f812, 0f49742400;
	max.f32 	%f1224, %f1223, 0fC9742400;
	min.f32 	%f1225, %f813, 0f49742400;
	max.f32 	%f1226, %f1225, 0fC9742400;
	min.f32 	%f1227, %f814, 0f49742400;
	max.f32 	%f1228, %f1227, 0fC9742400;
	sub.f32 	%f1229, %f19, %f1224;
	sub.f32 	%f1230, %f20, %f1226;
	sub.f32 	%f1231, %f21, %f1228;
	abs.f32 	%f1232, %f1229;
	setp.equ.f32 	%p113, %f1232, 0f7F800000;
	min.f32 	%f1233, %f1229, 0f49742400;
	max.f32 	%f1234, %f1233, 0fC9742400;
	selp.f32 	%f818, 0f00000000, %f1234, %p113;
	abs.f32 	%f1235, %f1230;
	setp.equ.f32 	%p114, %f1235, 0f7F800000;
	min.f32 	%f1236, %f1230, 0f49742400;
	max.f32 	%f1237, %f1236, 0fC9742400;
	selp.f32 	%f819, 0f00000000, %f1237, %p114;
	abs.f32 	%f1238, %f1231;
	setp.equ.f32 	%p115, %f1238, 0f7F800000;
	min.f32 	%f1239, %f1231, 0f49742400;
	max.f32 	%f1240, %f1239, 0fC9742400;
	selp.f32 	%f820, 0f00000000, %f1240, %p115;
	abs.f32 	%f1241, %f818;
	setp.equ.f32 	%p116, %f1241, 0f7F800000;
	setp.geu.f32 	%p117, %f1241, 0f49742400;
	or.pred  	%p19, %p116, %p117;
	mov.f32 	%f3675, 0f3C23D70A;
	@%p19 bra 	$L__BB0_485;
	abs.f32 	%f1243, %f819;
	setp.equ.f32 	%p118, %f1243, 0f7F800000;
	setp.geu.f32 	%p119, %f1243, 0f49742400;
	or.pred  	%p120, %p118, %p119;
	@%p120 bra 	$L__BB0_485;
	abs.f32 	%f1245, %f820;
	setp.equ.f32 	%p121, %f1245, 0f7F800000;
	setp.geu.f32 	%p122, %f1245, 0f49742400;
	or.pred  	%p123, %p121, %p122;
	@%p123 bra 	$L__BB0_485;
	mul.f32 	%f1246, %f819, %f819;
	fma.rn.f32 	%f1247, %f818, %f818, %f1246;
	fma.rn.f32 	%f1248, %f820, %f820, %f1247;
	add.f32 	%f3675, %f1248, 0f3C23D70A;
$L__BB0_485:
	setp.geu.f32 	%p124, %f3675, 0f42C80000;
	mov.f32 	%f3676, 0f00000000;
	@%p124 bra 	$L__BB0_495;
	setp.eq.s32 	%p125, %r251, %r249;
	selp.f32 	%f1250, 0f3F000000, 0f3F800000, %p125;
	sub.f32 	%f1251, %f3670, %f3674;
	abs.f32 	%f1252, %f1251;
	abs.f32 	%f1253, %f1252;
	setp.equ.f32 	%p126, %f1253, 0f7F800000;
	min.f32 	%f1254, %f1252, 0f41200000;
	max.f32 	%f1255, %f1254, 0f00000000;
	add.f32 	%f1256, %f1255, 0f3F800000;
	selp.f32 	%f1257, 0f3F800000, %f1256, %p126;
	mul.f32 	%f1258, %f12, %f1257;
	mul.f32 	%f1259, %f1258, %f1250;
	div.rn.f32 	%f1260, %f1259, %f3675;
	abs.f32 	%f1261, %f1260;
	setp.equ.f32 	%p127, %f1261, 0f7F800000;
	min.f32 	%f1262, %f8, %f1260;
	max.f32 	%f1263, %f1262, 0f00000000;
	selp.f32 	%f823, 0f00000000, %f1263, %p127;
	@%p19 bra 	$L__BB0_490;
	abs.f32 	%f1265, %f819;
	setp.equ.f32 	%p128, %f1265, 0f7F800000;
	setp.geu.f32 	%p129, %f1265, 0f49742400;
	or.pred  	%p130, %p128, %p129;
	@%p130 bra 	$L__BB0_490;
	abs.f32 	%f1267, %f820;
	setp.equ.f32 	%p131, %f1267, 0f7F800000;
	setp.geu.f32 	%p132, %f1267, 0f49742400;
	or.pred  	%p133, %p131, %p132;
	@%p133 bra 	$L__BB0_490;
	mul.f32 	%f1268, %f819, %f819;
	fma.rn.f32 	%f1269, %f818, %f818, %f1268;
	fma.rn.f32 	%f1270, %f820, %f820, %f1269;
	max.f32 	%f1271, %f1270, 0f38D1B717;
	sqrt.rn.f32 	%f3676, %f1271;
$L__BB0_490:
	setp.lt.f32 	%p134, %f3676, 0f3C23D70A;
	mov.f32 	%f3677, 0f00000000;
	mov.f32 	%f3678, %f3677;
	mov.f32 	%f3679, %f3677;
	@%p134 bra 	$L__BB0_492;
	div.rn.f32 	%f3677, %f818, %f3676;
	div.rn.f32 	%f3678, %f819, %f3676;
	div.rn.f32 	%f3679, %f820, %f3676;
$L__BB0_492:
	abs.f32 	%f1278, %f823;
	setp.equ.f32 	%p135, %f1278, 0f7F800000;
	setp.gt.f32 	%p136, %f1278, 0f447A0000;
	or.pred  	%p137, %p135, %p136;
	mov.f32 	%f3680, 0f00000000;
	mov.f32 	%f3681, %f3680;
	mov.f32 	%f3682, %f3680;
	@%p137 bra 	$L__BB0_494;
	mul.f32 	%f1279, %f823, %f3677;
	mul.f32 	%f1280, %f823, %f3678;
	mul.f32 	%f1281, %f823, %f3679;
	abs.f32 	%f1282, %f1279;
	setp.equ.f32 	%p138, %f1282, 0f7F800000;
	min.f32 	%f1283, %f1279, 0f49742400;
	max.f32 	%f1284, %f1283, 0fC9742400;
	selp.f32 	%f3680, 0f00000000, %f1284, %p138;
	abs.f32 	%f1285, %f1280;
	setp.equ.f32 	%p139, %f1285, 0f7F800000;
	min.f32 	%f1286, %f1280, 0f49742400;
	max.f32 	%f1287, %f1286, 0fC9742400;
	selp.f32 	%f3681, 0f00000000, %f1287, %p139;
	abs.f32 	%f1288, %f1281;
	setp.equ.f32 	%p140, %f1288, 0f7F800000;
	min.f32 	%f1289, %f1281, 0f49742400;
	max.f32 	%f1290, %f1289, 0fC9742400;
	selp.f32 	%f3682, 0f00000000, %f1290, %p140;
$L__BB0_494:
	add.f32 	%f1291, %f3737, %f3680;
	add.f32 	%f1292, %f3738, %f3681;
	add.f32 	%f1293, %f3739, %f3682;
	abs.f32 	%f1294, %f1291;
	setp.equ.f32 	%p141, %f1294, 0f7F800000;
	min.f32 	%f1295, %f1291, 0f49742400;
	max.f32 	%f1296, %f1295, 0fC9742400;
	selp.f32 	%f3737, 0f00000000, %f1296, %p141;
	abs.f32 	%f1297, %f1292;
	setp.equ.f32 	%p142, %f1297, 0f7F800000;
	min.f32 	%f1298, %f1292, 0f49742400;
	max.f32 	%f1299, %f1298, 0fC9742400;
	selp.f32 	%f3738, 0f00000000, %f1299, %p142;
	abs.f32 	%f1300, %f1293;
	setp.equ.f32 	%p143, %f1300, 0f7F800000;
	min.f32 	%f1301, %f1293, 0f49742400;
	max.f32 	%f1302, %f1301, 0fC9742400;
	selp.f32 	%f3739, 0f00000000, %f1302, %p143;
$L__BB0_495:
	abs.f32 	%f1304, %f3737;
	setp.equ.f32 	%p144, %f1304, 0f7F800000;
	setp.geu.f32 	%p145, %f1304, 0f49742400;
	or.pred  	%p20, %p144, %p145;
	mov.f32 	%f3686, 0f00000000;
	@%p20 bra 	$L__BB0_499;
	abs.f32 	%f1306, %f3738;
	setp.equ.f32 	%p146, %f1306, 0f7F800000;
	setp.geu.f32 	%p147, %f1306, 0f49742400;
	or.pred  	%p148, %p146, %p147;
	@%p148 bra 	$L__BB0_499;
	abs.f32 	%f1308, %f3739;
	setp.equ.f32 	%p149, %f1308, 0f7F800000;
	setp.geu.f32 	%p150, %f1308, 0f49742400;
	or.pred  	%p151, %p149, %p150;
	@%p151 bra 	$L__BB0_499;
	mul.f32 	%f1309, %f3738, %f3738;
	fma.rn.f32 	%f1310, %f3737, %f3737, %f1309;
	fma.rn.f32 	%f1311, %f3739, %f3739, %f1310;
	max.f32 	%f1312, %f1311, 0f38D1B717;
	sqrt.rn.f32 	%f3686, %f1312;
$L__BB0_499:
	setp.leu.f32 	%p152, %f3686, %f8;
	@%p152 bra 	$L__BB0_515;
	abs.f32 	%f849, %f8;
	setp.equ.f32 	%p153, %f849, 0f7F800000;
	mov.f32 	%f3695, 0f00000000;
	mov.f32 	%f3687, 0f00000000;
	mov.f32 	%f3696, %f3695;
	mov.f32 	%f3697, %f3695;
	@%p153 bra 	$L__BB0_514;
	@%p20 bra 	$L__BB0_505;
	abs.f32 	%f1318, %f3738;
	setp.equ.f32 	%p154, %f1318, 0f7F800000;
	setp.geu.f32 	%p155, %f1318, 0f49742400;
	or.pred  	%p156, %p154, %p155;
	@%p156 bra 	$L__BB0_505;
	abs.f32 	%f1320, %f3739;
	setp.equ.f32 	%p157, %f1320, 0f7F800000;
	setp.geu.f32 	%p158, %f1320, 0f49742400;
	or.pred  	%p159, %p157, %p158;
	@%p159 bra 	$L__BB0_505;
	mul.f32 	%f1321, %f3738, %f3738;
	fma.rn.f32 	%f1322, %f3737, %f3737, %f1321;
	fma.rn.f32 	%f1323, %f3739, %f3739, %f1322;
	max.f32 	%f1324, %f1323, 0f38D1B717;
	sqrt.rn.f32 	%f3687, %f1324;
$L__BB0_505:
	setp.leu.f32 	%p160, %f3687, %f8;
	mov.f32 	%f3688, 0f00000000;
	mov.f32 	%f3695, %f3737;
	mov.f32 	%f3696, %f3738;
	mov.f32 	%f3697, %f3739;
	@%p160 bra 	$L__BB0_514;
	@%p20 bra 	$L__BB0_510;
	abs.f32 	%f1327, %f3738;
	setp.equ.f32 	%p161, %f1327, 0f7F800000;
	setp.geu.f32 	%p162, %f1327, 0f49742400;
	or.pred  	%p163, %p161, %p162;
	@%p163 bra 	$L__BB0_510;
	abs.f32 	%f1329, %f3739;
	setp.equ.f32 	%p164, %f1329, 0f7F800000;
	setp.geu.f32 	%p165, %f1329, 0f49742400;
	or.pred  	%p166, %p164, %p165;
	@%p166 bra 	$L__BB0_510;
	mul.f32 	%f1330, %f3738, %f3738;
	fma.rn.f32 	%f1331, %f3737, %f3737, %f1330;
	fma.rn.f32 	%f1332, %f3739, %f3739, %f1331;
	max.f32 	%f1333, %f1332, 0f38D1B717;
	sqrt.rn.f32 	%f3688, %f1333;
$L__BB0_510:
	setp.lt.f32 	%p167, %f3688, 0f3C23D70A;
	mov.f32 	%f3689, 0f00000000;
	mov.f32 	%f3690, %f3689;
	mov.f32 	%f3691, %f3689;
	@%p167 bra 	$L__BB0_512;
	div.rn.f32 	%f3689, %f3737, %f3688;
	div.rn.f32 	%f3690, %f3738, %f3688;
	div.rn.f32 	%f3691, %f3739, %f3688;
$L__BB0_512:
	setp.gt.f32 	%p168, %f849, 0f447A0000;
	mov.f32 	%f3695, 0f00000000;
	mov.f32 	%f3696, %f3695;
	mov.f32 	%f3697, %f3695;
	@%p168 bra 	$L__BB0_514;
	mul.f32 	%f1340, %f8, %f3689;
	mul.f32 	%f1341, %f8, %f3690;
	mul.f32 	%f1342, %f8, %f3691;
	abs.f32 	%f1343, %f1340;
	setp.equ.f32 	%p169, %f1343, 0f7F800000;
	min.f32 	%f1344, %f1340, 0f49742400;
	max.f32 	%f1345, %f1344, 0fC9742400;
	selp.f32 	%f3695, 0f00000000, %f1345, %p169;
	abs.f32 	%f1346, %f1341;
	setp.equ.f32 	%p170, %f1346, 0f7F800000;
	min.f32 	%f1347, %f1341, 0f49742400;
	max.f32 	%f1348, %f1347, 0fC9742400;
	selp.f32 	%f3696, 0f00000000, %f1348, %p170;
	abs.f32 	%f1349, %f1342;
	setp.equ.f32 	%p171, %f1349, 0f7F800000;
	min.f32 	%f1350, %f1342, 0f49742400;
	max.f32 	%f1351, %f1350, 0fC9742400;
	selp.f32 	%f3697, 0f00000000, %f1351, %p171;
$L__BB0_514:
	mov.f32 	%f3737, %f3695;
	mov.f32 	%f3738, %f3696;
	mov.f32 	%f3739, %f3697;
	bra.uni 	$L__BB0_516;
$L__BB0_515:
	add.s32 	%r250, %r250, 1;
	setp.ne.s32 	%p172, %r250, %r103;
	@%p172 bra 	$L__BB0_472;
$L__BB0_516:
	setp.eq.s64 	%p173, %rd6, 0;
	@%p173 bra 	$L__BB0_521;
	cvta.to.global.u64 	%rd90, %rd6;
	mul.wide.u32 	%rd91, %r108, 4;
	add.s64 	%rd92, %rd90, %rd91;
	ld.global.f32 	%f887, [%rd92];
	abs.f32 	%f1352, %f887;
	setp.equ.f32 	%p174, %f1352, 0f7F800000;
	@%p174 bra 	$L__BB0_521;
	mul.f32 	%f1356, %f6, %f887;
	mul.f32 	%f1357, %f8, 0f3DCCCCCD;
	abs.f32 	%f1358, %f1356;
	setp.equ.f32 	%p175, %f1358, 0f7F800000;
	min.f32 	%f1359, %f1357, %f1356;
	max.f32 	%f1360, %f1359, 0f00000000;
	neg.f32 	%f1361, %f1360;
	selp.f32 	%f888, 0f80000000, %f1361, %p175;
	abs.f32 	%f1362, %f888;
	setp.equ.f32 	%p176, %f1362, 0f7F800000;
	setp.gt.f32 	%p177, %f1362, 0f447A0000;
	or.pred  	%p178, %p176, %p177;
	mov.f32 	%f3704, 0f00000000;
	mov.f32 	%f3705, %f3704;
	mov.f32 	%f3706, %f3704;
	@%p178 bra 	$L__BB0_520;
	mul.f32 	%f1363, %f19, %f888;
	mul.f32 	%f1364, %f20, %f888;
	mul.f32 	%f1365, %f21, %f888;
	abs.f32 	%f1366, %f1363;
	setp.equ.f32 	%p179, %f1366, 0f7F800000;
	min.f32 	%f1367, %f1363, 0f49742400;
	max.f32 	%f1368, %f1367, 0fC9742400;
	selp.f32 	%f3704, 0f00000000, %f1368, %p179;
	abs.f32 	%f1369, %f1364;
	setp.equ.f32 	%p180, %f1369, 0f7F800000;
	min.f32 	%f1370, %f1364, 0f49742400;
	max.f32 	%f1371, %f1370, 0fC9742400;
	selp.f32 	%f3705, 0f00000000, %f1371, %p180;
	abs.f32 	%f1372, %f1365;
	setp.equ.f32 	%p181, %f1372, 0f7F800000;
	min.f32 	%f1373, %f1365, 0f49742400;
	max.f32 	%f1374, %f1373, 0fC9742400;
	selp.f32 	%f3706, 0f00000000, %f1374, %p181;
$L__BB0_520:
	add.f32 	%f1375, %f3737, %f3704;
	add.f32 	%f1376, %f3738, %f3705;
	add.f32 	%f1377, %f3739, %f3706;
	abs.f32 	%f1378, %f1375;
	setp.equ.f32 	%p182, %f1378, 0f7F800000;
	min.f32 	%f1379, %f1375, 0f49742400;
	max.f32 	%f1380, %f1379, 0fC9742400;
	selp.f32 	%f3737, 0f00000000, %f1380, %p182;
	abs.f32 	%f1381, %f1376;
	setp.equ.f32 	%p183, %f1381, 0f7F800000;
	min.f32 	%f1382, %f1376, 0f49742400;
	max.f32 	%f1383, %f1382, 0fC9742400;
	selp.f32 	%f3738, 0f00000000, %f1383, %p183;
	abs.f32 	%f1384, %f1377;
	setp.equ.f32 	%p184, %f1384, 0f7F800000;
	min.f32 	%f1385, %f1377, 0f49742400;
	max.f32 	%f1386, %f1385, 0fC9742400;
	selp.f32 	%f3739, 0f00000000, %f1386, %p184;
$L__BB0_521:
	setp.eq.s64 	%p185, %rd4, 0;
	setp.eq.s64 	%p186, %rd3, 0;
	or.pred  	%p187, %p185, %p186;
	setp.eq.s64 	%p188, %rd2, 0;
	or.pred  	%p189, %p187, %p188;
	setp.lt.s32 	%p190, %r104, 1;
	or.pred  	%p191, %p189, %p190;
	@%p191 bra 	$L__BB0_568;
	mul.f32 	%f1387, %f5, 0f40A00000;
	abs.f32 	%f1388, %f1387;
	setp.equ.f32 	%p192, %f1388, 0f7F800000;
	min.f32 	%f1389, %f1387, 0f42C80000;
	max.f32 	%f1390, %f1389, 0f3F800000;
	selp.f32 	%f901, 0f00000000, %f1390, %p192;
	mul.f32 	%f902, %f8, 0fBF000000;
	mul.f32 	%f903, %f8, 0f3F000000;
	cvta.to.global.u64 	%rd59, %rd2;
	cvta.to.global.u64 	%rd60, %rd3;
	cvta.to.global.u64 	%rd61, %rd4;
	mov.b32 	%r252, 0;
$L__BB0_523:
	mul.wide.u32 	%rd93, %r252, 4;
	add.s64 	%rd94, %rd61, %rd93;
	ld.global.u32 	%r116, [%rd94];
	setp.lt.s32 	%p193, %r116, 0;
	setp.ge.s32 	%p194, %r116, %r103;
	or.pred  	%p195, %p193, %p194;
	@%p195 bra 	$L__BB0_567;
	add.s64 	%rd96, %rd60, %rd93;
	ld.global.u32 	%r117, [%rd96];
	setp.lt.s32 	%p196, %r117, 0;
	setp.ge.u32 	%p197, %r117, %r103;
	or.pred  	%p198, %p196, %p197;
	@%p198 bra 	$L__BB0_567;
	setp.ne.s32 	%p199, %r116, %r108;
	setp.ne.s32 	%p200, %r117, %r108;
	and.pred  	%p201, %p199, %p200;
	@%p201 bra 	$L__BB0_547;
	setp.eq.s32 	%p202, %r116, %r108;
	selp.b32 	%r101, %r117, %r116, %p202;
	mul.wide.u32 	%rd97, %r101, 4;
	add.s64 	%rd98, %rd19, %rd97;
	ld.global.f32 	%f907, [%rd98];
	abs.f32 	%f1391, %f907;
	setp.equ.f32 	%p203, %f1391, 0f7F800000;
	setp.geu.f32 	%p204, %f1391, 0f49742400;
	or.pred  	%p205, %p203, %p204;
	@%p205 bra 	$L__BB0_567;
	add.s64 	%rd100, %rd21, %rd97;
	ld.global.f32 	%f908, [%rd100];
	abs.f32 	%f1392, %f908;
	setp.equ.f32 	%p206, %f1392, 0f7F800000;
	setp.geu.f32 	%p207, %f1392, 0f49742400;
	or.pred  	%p208, %p206, %p207;
	@%p208 bra 	$L__BB0_567;
	add.s64 	%rd102, %rd23, %rd97;
	ld.global.f32 	%f909, [%rd102];
	abs.f32 	%f1393, %f909;
	setp.equ.f32 	%p209, %f1393, 0f7F800000;
	setp.geu.f32 	%p210, %f1393, 0f49742400;
	or.pred  	%p211, %p209, %p210;
	@%p211 bra 	$L__BB0_567;
	mul.wide.u32 	%rd103, %r252, 4;
	add.s64 	%rd104, %rd59, %rd103;
	ld.global.f32 	%f910, [%rd104];
	abs.f32 	%f1394, %f910;
	setp.equ.f32 	%p212, %f1394, 0f7F800000;
	setp.lt.f32 	%p213, %f910, 0f00000000;
	setp.gt.f32 	%p214, %f910, 0f447A0000;
	or.pred  	%p215, %p213, %p214;
	or.pred  	%p217, %p212, %p215;
	mov.f32 	%f3713, 0f3F800000;
	@%p217 bra 	$L__BB0_567;
	@%p91 bra 	$L__BB0_533;
	add.s64 	%rd106, %rd57, %rd97;
	ld.global.f32 	%f1397, [%rd106];
	abs.f32 	%f1398, %f1397;
	setp.equ.f32 	%p219, %f1398, 0f7F800000;
	setp.ltu.f32 	%p220, %f1397, 0f00000000;
	or.pred  	%p221, %p219, %p220;
	@%p221 bra 	$L__BB0_533;
	min.f32 	%f1399, %f1397, 0f42C80000;
	max.f32 	%f3713, %f1399, 0f00000000;
$L__BB0_533:
	min.f32 	%f1401, %f907, 0f49742400;
	max.f32 	%f1402, %f1401, 0fC9742400;
	min.f32 	%f1403, %f908, 0f49742400;
	max.f32 	%f1404, %f1403, 0fC9742400;
	min.f32 	%f1405, %f909, 0f49742400;
	max.f32 	%f1406, %f1405, 0fC9742400;
	sub.f32 	%f1407, %f1402, %f19;
	sub.f32 	%f1408, %f1404, %f20;
	sub.f32 	%f1409, %f1406, %f21;
	abs.f32 	%f1410, %f1407;
	setp.equ.f32 	%p222, %f1410, 0f7F800000;
	min.f32 	%f1411, %f1407, 0f49742400;
	max.f32 	%f1412, %f1411, 0fC9742400;
	selp.f32 	%f914, 0f00000000, %f1412, %p222;
	abs.f32 	%f1413, %f1408;
	setp.equ.f32 	%p223, %f1413, 0f7F800000;
	min.f32 	%f1414, %f1408, 0f49742400;
	max.f32 	%f1415, %f1414, 0fC9742400;
	selp.f32 	%f915, 0f00000000, %f1415, %p223;
	abs.f32 	%f1416, %f1409;
	setp.equ.f32 	%p224, %f1416, 0f7F800000;
	min.f32 	%f1417, %f1409, 0f49742400;
	max.f32 	%f1418, %f1417, 0fC9742400;
	selp.f32 	%f916, 0f00000000, %f1418, %p224;
	abs.f32 	%f1419, %f914;
	setp.equ.f32 	%p225, %f1419, 0f7F800000;
	setp.geu.f32 	%p226, %f1419, 0f49742400;
	or.pred  	%p21, %p225, %p226;
	mov.f32 	%f3714, 0f00000000;
	@%p21 bra 	$L__BB0_537;
	abs.f32 	%f1421, %f915;
	setp.equ.f32 	%p227, %f1421, 0f7F800000;
	setp.geu.f32 	%p228, %f1421, 0f49742400;
	or.pred  	%p229, %p227, %p228;
	@%p229 bra 	$L__BB0_537;
	abs.f32 	%f1423, %f916;
	setp.equ.f32 	%p230, %f1423, 0f7F800000;
	setp.geu.f32 	%p231, %f1423, 0f49742400;
	or.pred  	%p232, %p230, %p231;
	@%p232 bra 	$L__BB0_537;
	mul.f32 	%f1424, %f915, %f915;
	fma.rn.f32 	%f1425, %f914, %f914, %f1424;
	fma.rn.f32 	%f1426, %f916, %f916, %f1425;
	max.f32 	%f1427, %f1426, 0f38D1B717;
	sqrt.rn.f32 	%f3714, %f1427;
$L__BB0_537:
	setp.leu.f32 	%p233, %f3714, 0f3E19999A;
	mov.f32 	%f3715, 0f00000000;
	@%p233 bra 	$L__BB0_547;
	sub.f32 	%f1429, %f3714, %f901;
	add.f32 	%f1430, %f3670, %f3713;
	abs.f32 	%f1431, %f1430;
	setp.equ.f32 	%p234, %f1431, 0f7F800000;
	min.f32 	%f1432, %f1430, 0f43480000;
	max.f32 	%f1433, %f1432, 0f3DCCCCCD;
	selp.f32 	%f1434, 0f00000000, %f1433, %p234;
	mul.f32 	%f1435, %f11, %f1429;
	min.f32 	%f1436, %f910, 0f41200000;
	max.f32 	%f1437, %f1436, 0f00000000;
	mul.f32 	%f1438, %f1435, %f1437;
	mul.f32 	%f1439, %f1434, %f1438;
	abs.f32 	%f1440, %f1439;
	setp.equ.f32 	%p235, %f1440, 0f7F800000;
	min.f32 	%f1441, %f903, %f1439;
	max.f32 	%f1442, %f902, %f1441;
	selp.f32 	%f919, 0f00000000, %f1442, %p235;
	@%p21 bra 	$L__BB0_542;
	abs.f32 	%f1444, %f915;
	setp.equ.f32 	%p236, %f1444, 0f7F800000;
	setp.geu.f32 	%p237, %f1444, 0f49742400;
	or.pred  	%p238, %p236, %p237;
	@%p238 bra 	$L__BB0_542;
	abs.f32 	%f1446, %f916;
	setp.equ.f32 	%p239, %f1446, 0f7F800000;
	setp.geu.f32 	%p240, %f1446, 0f49742400;
	or.pred  	%p241, %p239, %p240;
	@%p241 bra 	$L__BB0_542;
	mul.f32 	%f1447, %f915, %f915;
	fma.rn.f32 	%f1448, %f914, %f914, %f1447;
	fma.rn.f32 	%f1449, %f916, %f916, %f1448;
	max.f32 	%f1450, %f1449, 0f38D1B717;
	sqrt.rn.f32 	%f3715, %f1450;
$L__BB0_542:
	setp.lt.f32 	%p242, %f3715, 0f3C23D70A;
	mov.f32 	%f3716, 0f00000000;
	mov.f32 	%f3717, %f3716;
	mov.f32 	%f3718, %f3716;
	@%p242 bra 	$L__BB0_544;
	div.rn.f32 	%f3716, %f914, %f3715;
	div.rn.f32 	%f3717, %f915, %f3715;
	div.rn.f32 	%f3718, %f916, %f3715;
$L__BB0_544:
	abs.f32 	%f1457, %f919;
	setp.equ.f32 	%p243, %f1457, 0f7F800000;
	setp.gt.f32 	%p244, %f1457, 0f447A0000;
	or.pred  	%p245, %p243, %p244;
	mov.f32 	%f3719, 0f00000000;
	mov.f32 	%f3720, %f3719;
	mov.f32 	%f3721, %f3719;
	@%p245 bra 	$L__BB0_546;
	mul.f32 	%f1458, %f919, %f3716;
	mul.f32 	%f1459, %f919, %f3717;
	mul.f32 	%f1460, %f919, %f3718;
	abs.f32 	%f1461, %f1458;
	setp.equ.f32 	%p246, %f1461, 0f7F800000;
	min.f32 	%f1462, %f1458, 0f49742400;
	max.f32 	%f1463, %f1462, 0fC9742400;
	selp.f32 	%f3719, 0f00000000, %f1463, %p246;
	abs.f32 	%f1464, %f1459;
	setp.equ.f32 	%p247, %f1464, 0f7F800000;
	min.f32 	%f1465, %f1459, 0f49742400;
	max.f32 	%f1466, %f1465, 0fC9742400;
	selp.f32 	%f3720, 0f00000000, %f1466, %p247;
	abs.f32 	%f1467, %f1460;
	setp.equ.f32 	%p248, %f1467, 0f7F800000;
	min.f32 	%f1468, %f1460, 0f49742400;
	max.f32 	%f1469, %f1468, 0fC9742400;
	selp.f32 	%f3721, 0f00000000, %f1469, %p248;
$L__BB0_546:
	add.f32 	%f1470, %f3737, %f3719;
	add.f32 	%f1471, %f3738, %f3720;
	add.f32 	%f1472, %f3739, %f3721;
	abs.f32 	%f1473, %f1470;
	setp.equ.f32 	%p249, %f1473, 0f7F800000;
	min.f32 	%f1474, %f1470, 0f49742400;
	max.f32 	%f1475, %f1474, 0fC9742400;
	selp.f32 	%f3737, 0f00000000, %f1475, %p249;
	abs.f32 	%f1476, %f1471;
	setp.equ.f32 	%p250, %f1476, 0f7F800000;
	min.f32 	%f1477, %f1471, 0f49742400;
	max.f32 	%f1478, %f1477, 0fC9742400;
	selp.f32 	%f3738, 0f00000000, %f1478, %p250;
	abs.f32 	%f1479, %f1472;
	setp.equ.f32 	%p251, %f1479, 0f7F800000;
	min.f32 	%f1480, %f1472, 0f49742400;
	max.f32 	%f1481, %f1480, 0fC9742400;
	selp.f32 	%f3739, 0f00000000, %f1481, %p251;
$L__BB0_547:
	abs.f32 	%f1483, %f3737;
	setp.equ.f32 	%p252, %f1483, 0f7F800000;
	setp.geu.f32 	%p253, %f1483, 0f49742400;
	or.pred  	%p22, %p252, %p253;
	mov.f32 	%f3725, 0f00000000;
	@%p22 bra 	$L__BB0_551;
	abs.f32 	%f1485, %f3738;
	setp.equ.f32 	%p254, %f1485, 0f7F800000;
	setp.geu.f32 	%p255, %f1485, 0f49742400;
	or.pred  	%p256, %p254, %p255;
	@%p256 bra 	$L__BB0_551;
	abs.f32 	%f1487, %f3739;
	setp.equ.f32 	%p257, %f1487, 0f7F800000;
	setp.geu.f32 	%p258, %f1487, 0f49742400;
	or.pred  	%p259, %p257, %p258;
	@%p259 bra 	$L__BB0_551;
	mul.f32 	%f1488, %f3738, %f3738;
	fma.rn.f32 	%f1489, %f3737, %f3737, %f1488;
	fma.rn.f32 	%f1490, %f3739, %f3739, %f1489;
	max.f32 	%f1491, %f1490, 0f38D1B717;
	sqrt.rn.f32 	%f3725, %f1491;
$L__BB0_551:
	setp.leu.f32 	%p260, %f3725, %f8;
	@%p260 bra 	$L__BB0_567;
	abs.f32 	%f945, %f8;
	setp.equ.f32 	%p261, %f945, 0f7F800000;
	mov.f32 	%f3734, 0f00000000;
	mov.f32 	%f3726, 0f00000000;
	mov.f32 	%f3735, %f3734;
	mov.f32 	%f3736, %f3734;
	@%p261 bra 	$L__BB0_566;
	@%p22 bra 	$L__BB0_557;
	abs.f32 	%f1497, %f3738;
	setp.equ.f32 	%p262, %f1497, 0f7F800000;
	setp.geu.f32 	%p263, %f1497, 0f49742400;
	or.pred  	%p264, %p262, %p263;
	@%p264 bra 	$L__BB0_557;
	abs.f32 	%f1499, %f3739;
	setp.equ.f32 	%p265, %f1499, 0f7F800000;
	setp.geu.f32 	%p266, %f1499, 0f49742400;
	or.pred  	%p267, %p265, %p266;
	@%p267 bra 	$L__BB0_557;
	mul.f32 	%f1500, %f3738, %f3738;
	fma.rn.f32 	%f1501, %f3737, %f3737, %f1500;
	fma.rn.f32 	%f1502, %f3739, %f3739, %f1501;
	max.f32 	%f1503, %f1502, 0f38D1B717;
	sqrt.rn.f32 	%f3726, %f1503;
$L__BB0_557:
	setp.leu.f32 	%p268, %f3726, %f8;
	mov.f32 	%f3727, 0f00000000;
	mov.f32 	%f3734, %f3737;
	mov.f32 	%f3735, %f3738;
	mov.f32 	%f3736, %f3739;
	@%p268 bra 	$L__BB0_566;
	@%p22 bra 	$L__BB0_562;
	abs.f32 	%f1506, %f3738;
	setp.equ.f32 	%p269, %f1506, 0f7F800000;
	setp.geu.f32 	%p270, %f1506, 0f49742400;
	or.pred  	%p271, %p269, %p270;
	@%p271 bra 	$L__BB0_562;
	abs.f32 	%f1508, %f3739;
	setp.equ.f32 	%p272, %f1508, 0f7F800000;
	setp.geu.f32 	%p273, %f1508, 0f49742400;
	or.pred  	%p274, %p272, %p273;
	@%p274 bra 	$L__BB0_562;
	mul.f32 	%f1509, %f3738, %f3738;
	fma.rn.f32 	%f1510, %f3737, %f3737, %f1509;
	fma.rn.f32 	%f1511, %f3739, %f3739, %f1510;
	max.f32 	%f1512, %f1511, 0f38D1B717;
	sqrt.rn.f32 	%f3727, %f1512;
$L__BB0_562:
	setp.lt.f32 	%p275, %f3727, 0f3C23D70A;
	mov.f32 	%f3728, 0f00000000;
	mov.f32 	%f3729, %f3728;
	mov.f32 	%f3730, %f3728;
	@%p275 bra 	$L__BB0_564;
	div.rn.f32 	%f3728, %f3737, %f3727;
	div.rn.f32 	%f3729, %f3738, %f3727;
	div.rn.f32 	%f3730, %f3739, %f3727;
$L__BB0_564:
	setp.gt.f32 	%p276, %f945, 0f447A0000;
	mov.f32 	%f3734, 0f00000000;
	mov.f32 	%f3735, %f3734;
	mov.f32 	%f3736, %f3734;
	@%p276 bra 	$L__BB0_566;
	mul.f32 	%f1519, %f8, %f3728;
	mul.f32 	%f1520, %f8, %f3729;
	mul.f32 	%f1521, %f8, %f3730;
	abs.f32 	%f1522, %f1519;
	setp.equ.f32 	%p277, %f1522, 0f7F800000;
	min.f32 	%f1523, %f1519, 0f49742400;
	max.f32 	%f1524, %f1523, 0fC9742400;
	selp.f32 	%f3734, 0f00000000, %f1524, %p277;
	abs.f32 	%f1525, %f1520;
	setp.equ.f32 	%p278, %f1525, 0f7F800000;
	min.f32 	%f1526, %f1520, 0f49742400;
	max.f32 	%f1527, %f1526, 0fC9742400;
	selp.f32 	%f3735, 0f00000000, %f1527, %p278;
	abs.f32 	%f1528, %f1521;
	setp.equ.f32 	%p279, %f1528, 0f7F800000;
	min.f32 	%f1529, %f1521, 0f49742400;
	max.f32 	%f1530, %f1529, 0fC9742400;
	selp.f32 	%f3736, 0f00000000, %f1530, %p279;
$L__BB0_566:
	mov.f32 	%f3737, %f3734;
	mov.f32 	%f3738, %f3735;
	mov.f32 	%f3739, %f3736;
	bra.uni 	$L__BB0_568;
$L__BB0_567:
	add.s32 	%r252, %r252, 1;
	setp.ne.s32 	%p280, %r252, %r104;
	@%p280 bra 	$L__BB0_523;
$L__BB0_568:
	abs.f32 	%f983, %f8;
	setp.equ.f32 	%p281, %f983, 0f7F800000;
	mov.f32 	%f3751, 0f00000000;
	mov.f32 	%f3743, 0f00000000;
	mov.f32 	%f3752, %f3751;
	mov.f32 	%f3753, %f3751;
	@%p281 bra 	$L__BB0_582;
	abs.f32 	%f1535, %f3737;
	setp.equ.f32 	%p282, %f1535, 0f7F800000;
	setp.geu.f32 	%p283, %f1535, 0f49742400;
	or.pred  	%p23, %p282, %p283;
	@%p23 bra 	$L__BB0_573;
	abs.f32 	%f1537, %f3738;
	setp.equ.f32 	%p284, %f1537, 0f7F800000;
	setp.geu.f32 	%p285, %f1537, 0f49742400;
	or.pred  	%p286, %p284, %p285;
	@%p286 bra 	$L__BB0_573;
	abs.f32 	%f1539, %f3739;
	setp.equ.f32 	%p287, %f1539, 0f7F800000;
	setp.geu.f32 	%p288, %f1539, 0f49742400;
	or.pred  	%p289, %p287, %p288;
	@%p289 bra 	$L__BB0_573;
	mul.f32 	%f1540, %f3738, %f3738;
	fma.rn.f32 	%f1541, %f3737, %f3737, %f1540;
	fma.rn.f32 	%f1542, %f3739, %f3739, %f1541;
	max.f32 	%f1543, %f1542, 0f38D1B717;
	sqrt.rn.f32 	%f3743, %f1543;
$L__BB0_573:
	setp.leu.f32 	%p290, %f3743, %f8;
	mov.f32 	%f3744, 0f00000000;
	mov.f32 	%f3751, %f3737;
	mov.f32 	%f3752, %f3738;
	mov.f32 	%f3753, %f3739;
	@%p290 bra 	$L__BB0_582;
	@%p23 bra 	$L__BB0_578;
	abs.f32 	%f1546, %f3738;
	setp.equ.f32 	%p291, %f1546, 0f7F800000;
	setp.geu.f32 	%p292, %f1546, 0f49742400;
	or.pred  	%p293, %p291, %p292;
	@%p293 bra 	$L__BB0_578;
	abs.f32 	%f1548, %f3739;
	setp.equ.f32 	%p294, %f1548, 0f7F800000;
	setp.geu.f32 	%p295, %f1548, 0f49742400;
	or.pred  	%p296, %p294, %p295;
	@%p296 bra 	$L__BB0_578;
	mul.f32 	%f1549, %f3738, %f3738;
	fma.rn.f32 	%f1550, %f3737, %f3737, %f1549;
	fma.rn.f32 	%f1551, %f3739, %f3739, %f1550;
	max.f32 	%f1552, %f1551, 0f38D1B717;
	sqrt.rn.f32 	%f3744, %f1552;
$L__BB0_578:
	setp.lt.f32 	%p297, %f3744, 0f3C23D70A;
	mov.f32 	%f3745, 0f00000000;
	mov.f32 	%f3746, %f3745;
	mov.f32 	%f3747, %f3745;
	@%p297 bra 	$L__BB0_580;
	div.rn.f32 	%f3745, %f3737, %f3744;
	div.rn.f32 	%f3746, %f3738, %f3744;
	div.rn.f32 	%f3747, %f3739, %f3744;
$L__BB0_580:
	setp.gt.f32 	%p298, %f983, 0f447A0000;
	mov.f32 	%f3751, 0f00000000;
	mov.f32 	%f3752, %f3751;
	mov.f32 	%f3753, %f3751;
	@%p298 bra 	$L__BB0_582;
	mul.f32 	%f1559, %f8, %f3745;
	mul.f32 	%f1560, %f8, %f3746;
	mul.f32 	%f1561, %f8, %f3747;
	abs.f32 	%f1562, %f1559;
	setp.equ.f32 	%p299, %f1562, 0f7F800000;
	min.f32 	%f1563, %f1559, 0f49742400;
	max.f32 	%f1564, %f1563, 0fC9742400;
	selp.f32 	%f3751, 0f00000000, %f1564, %p299;
	abs.f32 	%f1565, %f1560;
	setp.equ.f32 	%p300, %f1565, 0f7F800000;
	min.f32 	%f1566, %f1560, 0f49742400;
	max.f32 	%f1567, %f1566, 0fC9742400;
	selp.f32 	%f3752, 0f00000000, %f1567, %p300;
	abs.f32 	%f1568, %f1561;
	setp.equ.f32 	%p301, %f1568, 0f7F800000;
	min.f32 	%f1569, %f1561, 0f49742400;
	max.f32 	%f1570, %f1569, 0fC9742400;
	selp.f32 	%f3753, 0f00000000, %f1570, %p301;
$L__BB0_582:
	abs.f32 	%f1012, %f8;
	setp.equ.f32 	%p1109, %f1012, 0f7F800000;
	mov.f32 	%f3762, 0f00000000;
	mov.f32 	%f3754, 0f00000000;
	mov.f32 	%f3763, %f3762;
	mov.f32 	%f3764, %f3762;
	@%p1109 bra 	$L__BB0_596;
	abs.f32 	%f2979, %f3751;
	setp.equ.f32 	%p1110, %f2979, 0f7F800000;
	setp.geu.f32 	%p1111, %f2979, 0f49742400;
	or.pred  	%p24, %p1110, %p1111;
	@%p24 bra 	$L__BB0_587;
	abs.f32 	%f2981, %f3752;
	setp.equ.f32 	%p1112, %f2981, 0f7F800000;
	setp.geu.f32 	%p1113, %f2981, 0f49742400;
	or.pred  	%p1114, %p1112, %p1113;
	@%p1114 bra 	$L__BB0_587;
	abs.f32 	%f2983, %f3753;
	setp.equ.f32 	%p1115, %f2983, 0f7F800000;
	setp.geu.f32 	%p1116, %f2983, 0f49742400;
	or.pred  	%p1117, %p1115, %p1116;
	@%p1117 bra 	$L__BB0_587;
	mul.f32 	%f2984, %f3752, %f3752;
	fma.rn.f32 	%f2985, %f3751, %f3751, %f2984;
	fma.rn.f32 	%f2986, %f3753, %f3753, %f2985;
	max.f32 	%f2987, %f2986, 0f38D1B717;
	sqrt.rn.f32 	%f3754, %f2987;
$L__BB0_587:
	setp.leu.f32 	%p1118, %f3754, %f8;
	mov.f32 	%f3755, 0f00000000;
	mov.f32 	%f3762, %f3751;
	mov.f32 	%f3763, %f3752;
	mov.f32 	%f3764, %f3753;
	@%p1118 bra 	$L__BB0_596;
	@%p24 bra 	$L__BB0_592;
	abs.f32 	%f2990, %f3752;
	setp.equ.f32 	%p1119, %f2990, 0f7F800000;
	setp.geu.f32 	%p1120, %f2990, 0f49742400;
	or.pred  	%p1121, %p1119, %p1120;
	@%p1121 bra 	$L__BB0_592;
	abs.f32 	%f2992, %f3753;
	setp.equ.f32 	%p1122, %f2992, 0f7F800000;
	setp.geu.f32 	%p1123, %f2992, 0f49742400;
	or.pred  	%p1124, %p1122, %p1123;
	@%p1124 bra 	$L__BB0_592;
	mul.f32 	%f2993, %f3752, %f3752;
	fma.rn.f32 	%f2994, %f3751, %f3751, %f2993;
	fma.rn.f32 	%f2995, %f3753, %f3753, %f2994;
	max.f32 	%f2996, %f2995, 0f38D1B717;
	sqrt.rn.f32 	%f3755, %f2996;
$L__BB0_592:
	setp.lt.f32 	%p1125, %f3755, 0f3C23D70A;
	mov.f32 	%f3756, 0f00000000;
	mov.f32 	%f3757, %f3756;
	mov.f32 	%f3758, %f3756;
	@%p1125 bra 	$L__BB0_594;
	div.rn.f32 	%f3756, %f3751, %f3755;
	div.rn.f32 	%f3757, %f3752, %f3755;
	div.rn.f32 	%f3758, %f3753, %f3755;
$L__BB0_594:
	setp.gt.f32 	%p1126, %f1012, 0f447A0000;
	mov.f32 	%f3762, 0f00000000;
	mov.f32 	%f3763, %f3762;
	mov.f32 	%f3764, %f3762;
	@%p1126 bra 	$L__BB0_596;
	mul.f32 	%f3003, %f8, %f3756;
	mul.f32 	%f3004, %f8, %f3757;
	mul.f32 	%f3005, %f8, %f3758;
	abs.f32 	%f3006, %f3003;
	setp.equ.f32 	%p1127, %f3006, 0f7F800000;
	min.f32 	%f3007, %f3003, 0f49742400;
	max.f32 	%f3008, %f3007, 0fC9742400;
	selp.f32 	%f3762, 0f00000000, %f3008, %p1127;
	abs.f32 	%f3009, %f3004;
	setp.equ.f32 	%p1128, %f3009, 0f7F800000;
	min.f32 	%f3010, %f3004, 0f49742400;
	max.f32 	%f3011, %f3010, 0fC9742400;
	selp.f32 	%f3763, 0f00000000, %f3011, %p1128;
	abs.f32 	%f3012, %f3005;
	setp.equ.f32 	%p1129, %f3012, 0f7F800000;
	min.f32 	%f3013, %f3005, 0f49742400;
	max.f32 	%f3014, %f3013, 0fC9742400;
	selp.f32 	%f3764, 0f00000000, %f3014, %p1129;
$L__BB0_596:
	setp.gt.s32 	%p1130, %r4, 199;
	@%p1130 bra 	$L__BB0_600;
	cvt.rn.f32.s32 	%f3018, %r4;
	div.rn.f32 	%f3019, %f3018, 0f43480000;
	abs.f32 	%f3020, %f3019;
	setp.equ.f32 	%p1131, %f3020, 0f7F800000;
	min.f32 	%f3021, %f3019, 0f3F800000;
	max.f32 	%f3022, %f3021, 0f00000000;
	selp.f32 	%f1044, 0f00000000, %f3022, %p1131;
	mul.f32 	%f1045, %f1044, %f1044;
	abs.f32 	%f3023, %f1045;
	setp.equ.f32 	%p1132, %f3023, 0f7F800000;
	setp.gt.f32 	%p1133, %f3023, 0f447A0000;
	or.pred  	%p1134, %p1132, %p1133;
	mov.f32 	%f3765, 0f00000000;
	mov.f32 	%f3766, %f3765;
	mov.f32 	%f3767, %f3765;
	@%p1134 bra 	$L__BB0_599;
	mul.f32 	%f3024, %f3762, %f1045;
	mul.f32 	%f3025, %f3763, %f1045;
	mul.f32 	%f3026, %f3764, %f1045;
	abs.f32 	%f3027, %f3024;
	setp.equ.f32 	%p1135, %f3027, 0f7F800000;
	min.f32 	%f3028, %f3024, 0f49742400;
	max.f32 	%f3029, %f3028, 0fC9742400;
	selp.f32 	%f3765, 0f00000000, %f3029, %p1135;
	abs.f32 	%f3030, %f3025;
	setp.equ.f32 	%p1136, %f3030, 0f7F800000;
	min.f32 	%f3031, %f3025, 0f49742400;
	max.f32 	%f3032, %f3031, 0fC9742400;
	selp.f32 	%f3766, 0f00000000, %f3032, %p1136;
	abs.f32 	%f3033, %f3026;
	setp.equ.f32 	%p1137, %f3033, 0f7F800000;
	min.f32 	%f3034, %f3026, 0f49742400;
	max.f32 	%f3035, %f3034, 0fC9742400;
	selp.f32 	%f3767, 0f00000000, %f3035, %p1137;
$L__BB0_599:
	fma.rn.f32 	%f3036, %f1044, 0fBE051EB8, 0f3F7AE148;
	abs.f32 	%f3037, %f3036;
	setp.equ.f32 	%p1138, %f3037, 0f7F800000;
	min.f32 	%f3038, %f3036, 0f3F7D70A4;
	max.f32 	%f3039, %f3038, 0f3F000000;
	selp.f32 	%f3040, 0f00000000, %f3039, %p1138;
	max.f32 	%f3768, %f3768, %f3040;
	mov.f32 	%f3762, %f3765;
	mov.f32 	%f3763, %f3766;
	mov.f32 	%f3764, %f3767;
$L__BB0_600:
	cvt.rn.f32.s32 	%f3044, %r4;
	fma.rn.f32 	%f3045, %f3044, 0f38D1B717, 0f3F800000;
	div.rn.f32 	%f3046, %f1, %f3045;
	abs.f32 	%f3047, %f3046;
	setp.equ.f32 	%p1139, %f3047, 0f7F800000;
	min.f32 	%f3048, %f3046, 0f41200000;
	max.f32 	%f3049, %f3048, 0f3A83126F;
	selp.f32 	%f1063, 0f00000000, %f3049, %p1139;
	abs.f32 	%f3050, %f1063;
	setp.equ.f32 	%p1140, %f3050, 0f7F800000;
	setp.gt.f32 	%p1141, %f3050, 0f447A0000;
	or.pred  	%p1142, %p1140, %p1141;
	mov.f32 	%f3772, 0f00000000;
	mov.f32 	%f3773, %f3772;
	mov.f32 	%f3774, %f3772;
	@%p1142 bra 	$L__BB0_602;
	mul.f32 	%f3051, %f3762, %f1063;
	mul.f32 	%f3052, %f3763, %f1063;
	mul.f32 	%f3053, %f3764, %f1063;
	abs.f32 	%f3054, %f3051;
	setp.equ.f32 	%p1143, %f3054, 0f7F800000;
	min.f32 	%f3055, %f3051, 0f49742400;
	max.f32 	%f3056, %f3055, 0fC9742400;
	selp.f32 	%f3772, 0f00000000, %f3056, %p1143;
	abs.f32 	%f3057, %f3052;
	setp.equ.f32 	%p1144, %f3057, 0f7F800000;
	min.f32 	%f3058, %f3052, 0f49742400;
	max.f32 	%f3059, %f3058, 0fC9742400;
	selp.f32 	%f3773, 0f00000000, %f3059, %p1144;
	abs.f32 	%f3060, %f3053;
	setp.equ.f32 	%p1145, %f3060, 0f7F800000;
	min.f32 	%f3061, %f3053, 0f49742400;
	max.f32 	%f3062, %f3061, 0fC9742400;
	selp.f32 	%f3774, 0f00000000, %f3062, %p1145;
$L__BB0_602:
	setp.eq.s64 	%p1146, %rd8, 0;
	mov.f32 	%f3775, 0f3F800000;
	@%p1146 bra 	$L__BB0_605;
	cvta.to.global.u64 	%rd219, %rd8;
	mul.wide.u32 	%rd220, %r108, 4;
	add.s64 	%rd221, %rd219, %rd220;
	ld.global.f32 	%f3065, [%rd221];
	abs.f32 	%f3066, %f3065;
	setp.equ.f32 	%p1147, %f3066, 0f7F800000;
	setp.leu.f32 	%p1148, %f3065, 0f00000000;
	or.pred  	%p1149, %p1147, %p1148;
	@%p1149 bra 	$L__BB0_605;
	min.f32 	%f3067, %f3065, 0f447A0000;
	max.f32 	%f3775, %f3067, 0f3DCCCCCD;
$L__BB0_605:
	div.rn.f32 	%f1076, %f10, %f3775;
	abs.f32 	%f3071, %f1076;
	setp.equ.f32 	%p1150, %f3071, 0f7F800000;
	setp.gt.f32 	%p1151, %f3071, 0f447A0000;
	or.pred  	%p1152, %p1150, %p1151;
	mov.f32 	%f3776, 0f00000000;
	mov.f32 	%f3777, %f3776;
	mov.f32 	%f3778, %f3776;
	@%p1152 bra 	$L__BB0_607;
	mul.f32 	%f3072, %f3772, %f1076;
	mul.f32 	%f3073, %f3773, %f1076;
	mul.f32 	%f3074, %f3774, %f1076;
	abs.f32 	%f3075, %f3072;
	setp.equ.f32 	%p1153, %f3075, 0f7F800000;
	min.f32 	%f3076, %f3072, 0f49742400;
	max.f32 	%f3077, %f3076, 0fC9742400;
	selp.f32 	%f3776, 0f00000000, %f3077, %p1153;
	abs.f32 	%f3078, %f3073;
	setp.equ.f32 	%p1154, %f3078, 0f7F800000;
	min.f32 	%f3079, %f3073, 0f49742400;
	max.f32 	%f3080, %f3079, 0fC9742400;
	selp.f32 	%f3777, 0f00000000, %f3080, %p1154;
	abs.f32 	%f3081, %f3074;
	setp.equ.f32 	%p1155, %f3081, 0f7F800000;
	min.f32 	%f3082, %f3074, 0f49742400;
	max.f32 	%f3083, %f3082, 0fC9742400;
	selp.f32 	%f3778, 0f00000000, %f3083, %p1155;
$L__BB0_607:
	max.f32 	%f3087, %f22, 0fC9742400;
	add.f32 	%f1083, %f3087, %f3776;
	max.f32 	%f3088, %f23, 0fC9742400;
	add.f32 	%f1084, %f3088, %f3777;
	max.f32 	%f3089, %f24, 0fC9742400;
	add.f32 	%f1085, %f3089, %f3778;
	abs.f32 	%f3090, %f3768;
	setp.equ.f32 	%p1156, %f3090, 0f7F800000;
	setp.gt.f32 	%p1157, %f3090, 0f447A0000;
	or.pred  	%p1158, %p1156, %p1157;
	mov.f32 	%f3779, 0f00000000;
	mov.f32 	%f3780, %f3779;
	mov.f32 	%f3781, %f3779;
	@%p1158 bra 	$L__BB0_609;
	min.f32 	%f3091, %f1083, 0f49742400;
	max.f32 	%f3092, %f3091, 0fC9742400;
	abs.f32 	%f3093, %f1083;
	setp.equ.f32 	%p1159, %f3093, 0f7F800000;
	selp.f32 	%f3094, 0f00000000, %f3092, %p1159;
	mul.f32 	%f3095, %f3768, %f3094;
	min.f32 	%f3096, %f1084, 0f49742400;
	max.f32 	%f3097, %f3096, 0fC9742400;
	abs.f32 	%f3098, %f1084;
	setp.equ.f32 	%p1160, %f3098, 0f7F800000;
	selp.f32 	%f3099, 0f00000000, %f3097, %p1160;
	mul.f32 	%f3100, %f3768, %f3099;
	min.f32 	%f3101, %f1085, 0f49742400;
	max.f32 	%f3102, %f3101, 0fC9742400;
	abs.f32 	%f3103, %f1085;
	setp.equ.f32 	%p1161, %f3103, 0f7F800000;
	selp.f32 	%f3104, 0f00000000, %f3102, %p1161;
	mul.f32 	%f3105, %f3768, %f3104;
	abs.f32 	%f3106, %f3095;
	setp.equ.f32 	%p1162, %f3106, 0f7F800000;
	min.f32 	%f3107, %f3095, 0f49742400;
	max.f32 	%f3108, %f3107, 0fC9742400;
	selp.f32 	%f3779, 0f00000000, %f3108, %p1162;
	abs.f32 	%f3109, %f3100;
	setp.equ.f32 	%p1163, %f3109, 0f7F800000;
	min.f32 	%f3110, %f3100, 0f49742400;
	max.f32 	%f3111, %f3110, 0fC9742400;
	selp.f32 	%f3780, 0f00000000, %f3111, %p1163;
	abs.f32 	%f3112, %f3105;
	setp.equ.f32 	%p1164, %f3112, 0f7F800000;
	min.f32 	%f3113, %f3105, 0f49742400;
	max.f32 	%f3114, %f3113, 0fC9742400;
	selp.f32 	%f3781, 0f00000000, %f3114, %p1164;
$L__BB0_609:
	abs.f32 	%f1092, %f7;
	setp.equ.f32 	%p1165, %f1092, 0f7F800000;
	mov.f32 	%f3790, 0f00000000;
	mov.f32 	%f3782, 0f00000000;
	mov.f32 	%f3791, %f3790;
	mov.f32 	%f3792, %f3790;
	@%p1165 bra 	$L__BB0_623;
	abs.f32 	%f3119, %f3779;
	setp.equ.f32 	%p1166, %f3119, 0f7F800000;
	setp.geu.f32 	%p1167, %f3119, 0f49742400;
	or.pred  	%p25, %p1166, %p1167;
	@%p25 bra 	$L__BB0_614;
	abs.f32 	%f3121, %f3780;
	setp.equ.f32 	%p1168, %f3121, 0f7F800000;
	setp.geu.f32 	%p1169, %f3121, 0f49742400;
	or.pred  	%p1170, %p1168, %p1169;
	@%p1170 bra 	$L__BB0_614;
	abs.f32 	%f3123, %f3781;
	setp.equ.f32 	%p1171, %f3123, 0f7F800000;
	setp.geu.f32 	%p1172, %f3123, 0f49742400;
	or.pred  	%p1173, %p1171, %p1172;
	@%p1173 bra 	$L__BB0_614;
	mul.f32 	%f3124, %f3780, %f3780;
	fma.rn.f32 	%f3125, %f3779, %f3779, %f3124;
	fma.rn.f32 	%f3126, %f3781, %f3781, %f3125;
	max.f32 	%f3127, %f3126, 0f38D1B717;
	sqrt.rn.f32 	%f3782, %f3127;
$L__BB0_614:
	setp.leu.f32 	%p1174, %f3782, %f7;
	mov.f32 	%f3783, 0f00000000;
	mov.f32 	%f3790, %f3779;
	mov.f32 	%f3791, %f3780;
	mov.f32 	%f3792, %f3781;
	@%p1174 bra 	$L__BB0_623;
	@%p25 bra 	$L__BB0_619;
	abs.f32 	%f3130, %f3780;
	setp.equ.f32 	%p1175, %f3130, 0f7F800000;
	setp.geu.f32 	%p1176, %f3130, 0f49742400;
	or.pred  	%p1177, %p1175, %p1176;
	@%p1177 bra 	$L__BB0_619;
	abs.f32 	%f3132, %f3781;
	setp.equ.f32 	%p1178, %f3132, 0f7F800000;
	setp.geu.f32 	%p1179, %f3132, 0f49742400;
	or.pred  	%p1180, %p1178, %p1179;
	@%p1180 bra 	$L__BB0_619;
	mul.f32 	%f3133, %f3780, %f3780;
	fma.rn.f32 	%f3134, %f3779, %f3779, %f3133;
	fma.rn.f32 	%f3135, %f3781, %f3781, %f3134;
	max.f32 	%f3136, %f3135, 0f38D1B717;
	sqrt.rn.f32 	%f3783, %f3136;
$L__BB0_619:
	setp.lt.f32 	%p1181, %f3783, 0f3C23D70A;
	mov.f32 	%f3784, 0f00000000;
	mov.f32 	%f3785, %f3784;
	mov.f32 	%f3786, %f3784;
	@%p1181 bra 	$L__BB0_621;
	div.rn.f32 	%f3784, %f3779, %f3783;
	div.rn.f32 	%f3785, %f3780, %f3783;
	div.rn.f32 	%f3786, %f3781, %f3783;
$L__BB0_621:
	setp.gt.f32 	%p1182, %f1092, 0f447A0000;
	mov.f32 	%f3790, 0f00000000;
	mov.f32 	%f3791, %f3790;
	mov.f32 	%f3792, %f3790;
	@%p1182 bra 	$L__BB0_623;
	mul.f32 	%f3143, %f7, %f3784;
	mul.f32 	%f3144, %f7, %f3785;
	mul.f32 	%f3145, %f7, %f3786;
	abs.f32 	%f3146, %f3143;
	setp.equ.f32 	%p1183, %f3146, 0f7F800000;
	min.f32 	%f3147, %f3143, 0f49742400;
	max.f32 	%f3148, %f3147, 0fC9742400;
	selp.f32 	%f3790, 0f00000000, %f3148, %p1183;
	abs.f32 	%f3149, %f3144;
	setp.equ.f32 	%p1184, %f3149, 0f7F800000;
	min.f32 	%f3150, %f3144, 0f49742400;
	max.f32 	%f3151, %f3150, 0fC9742400;
	selp.f32 	%f3791, 0f00000000, %f3151, %p1184;
	abs.f32 	%f3152, %f3145;
	setp.equ.f32 	%p1185, %f3152, 0f7F800000;
	min.f32 	%f3153, %f3145, 0f49742400;
	max.f32 	%f3154, %f3153, 0fC9742400;
	selp.f32 	%f3792, 0f00000000, %f3154, %p1185;
$L__BB0_623:
	setp.lt.s32 	%p1186, %r4, 5;
	selp.f32 	%f3813, 0f00000000, %f3790, %p1186;
	selp.f32 	%f3814, 0f00000000, %f3791, %p1186;
	selp.f32 	%f3815, 0f00000000, %f3792, %p1186;
	abs.f32 	%f3158, %f10;
	setp.equ.f32 	%p1187, %f3158, 0f7F800000;
	setp.gt.f32 	%p1188, %f3158, 0f447A0000;
	or.pred  	%p1189, %p1187, %p1188;
	mov.f32 	%f3793, 0f00000000;
	mov.f32 	%f3794, %f3793;
	mov.f32 	%f3795, %f3793;
	@%p1189 bra 	$L__BB0_625;
	mul.f32 	%f3159, %f10, %f3813;
	mul.f32 	%f3160, %f10, %f3814;
	mul.f32 	%f3161, %f10, %f3815;
	abs.f32 	%f3162, %f3159;
	setp.equ.f32 	%p1190, %f3162, 0f7F800000;
	min.f32 	%f3163, %f3159, 0f49742400;
	max.f32 	%f3164, %f3163, 0fC9742400;
	selp.f32 	%f3793, 0f00000000, %f3164, %p1190;
	abs.f32 	%f3165, %f3160;
	setp.equ.f32 	%p1191, %f3165, 0f7F800000;
	min.f32 	%f3166, %f3160, 0f49742400;
	max.f32 	%f3167, %f3166, 0fC9742400;
	selp.f32 	%f3794, 0f00000000, %f3167, %p1191;
	abs.f32 	%f3168, %f3161;
	setp.equ.f32 	%p1192, %f3168, 0f7F800000;
	min.f32 	%f3169, %f3161, 0f49742400;
	max.f32 	%f3170, %f3169, 0fC9742400;
	selp.f32 	%f3795, 0f00000000, %f3170, %p1192;
$L__BB0_625:
	add.f32 	%f3171, %f19, %f3793;
	add.f32 	%f3172, %f20, %f3794;
	add.f32 	%f3173, %f21, %f3795;
	abs.f32 	%f3174, %f3171;
	setp.equ.f32 	%p1193, %f3174, 0f7F800000;
	min.f32 	%f3175, %f3171, 0f49742400;
	max.f32 	%f3176, %f3175, 0fC9742400;
	selp.f32 	%f3810, 0f00000000, %f3176, %p1193;
	abs.f32 	%f3177, %f3172;
	setp.equ.f32 	%p1194, %f3177, 0f7F800000;
	min.f32 	%f3178, %f3172, 0f49742400;
	max.f32 	%f3179, %f3178, 0fC9742400;
	selp.f32 	%f3811, 0f00000000, %f3179, %p1194;
	abs.f32 	%f3180, %f3173;
	setp.equ.f32 	%p1195, %f3180, 0f7F800000;
	min.f32 	%f3181, %f3173, 0f49742400;
	max.f32 	%f3182, %f3181, 0fC9742400;
	selp.f32 	%f3812, 0f00000000, %f3182, %p1195;
	setp.leu.f32 	%p1196, %f4, 0f00000000;
	@%p1196 bra 	$L__BB0_651;
	mul.f32 	%f1136, %f4, 0f3F59999A;
	abs.f32 	%f1137, %f3810;
	abs.f32 	%f1138, %f3811;
	max.f32 	%f3183, %f1137, %f1138;
	abs.f32 	%f1139, %f3812;
	max.f32 	%f3184, %f3183, %f1139;
	mul.f32 	%f3185, %f4, 0f41200000;
	setp.gt.f32 	%p1197, %f3184, %f3185;
	mov.f32 	%f3796, 0f00000000;
	@%p1197 bra 	$L__BB0_642;
	sub.f32 	%f1140, %f4, %f1136;
	setp.gt.f32 	%p1198, %f4, 0f44BB8000;
	selp.f32 	%f1141, 0f3DCCCCCD, 0f00000000, %p1198;
	mul.f32 	%f1142, %f4, 0f3F7AE148;
	selp.f32 	%f1143, 0f3F666666, 0f3F000000, %p1198;
	setp.gt.f32 	%p1199, %f1137, %f1136;
	@%p1199 bra 	$L__BB0_628;
	bra.uni 	$L__BB0_632;
$L__BB0_628:
	sub.f32 	%f3186, %f1137, %f1136;
	div.rn.f32 	%f3187, %f3186, %f1140;
	abs.f32 	%f3188, %f3187;
	setp.equ.f32 	%p1200, %f3188, 0f7F800000;
	min.f32 	%f3189, %f3187, 0f3F800000;
	max.f32 	%f3190, %f3189, 0f00000000;
	selp.f32 	%f1165, 0f00000000, %f3190, %p1200;
	setp.leu.f32 	%p1201, %f1165, %f1141;
	@%p1201 bra 	$L__BB0_630;
	sub.f32 	%f3191, %f1165, %f1141;
	neg.f32 	%f3192, %f3191;
	mul.f32 	%f3193, %f3191, %f3192;
	fma.rn.f32 	%f3194, %f3191, %f3192, %f3193;
	mov.f32 	%f3195, 0f3F800000;
	copysign.f32 	%f3196, %f3810, %f3195;
	mul.f32 	%f3197, %f3194, %f3196;
	abs.f32 	%f3198, %f3197;
	setp.equ.f32 	%p1202, %f3198, 0f7F800000;
	min.f32 	%f3199, %f3197, 0f42C80000;
	max.f32 	%f3200, %f3199, 0fC2C80000;
	selp.f32 	%f3201, 0f00000000, %f3200, %p1202;
	fma.rn.f32 	%f3813, %f10, %f3201, %f3813;
$L__BB0_630:
	fma.rn.f32 	%f3202, %f1165, 0fBF000000, 0f3F800000;
	mul.f32 	%f3203, %f3202, %f3;
	abs.f32 	%f3204, %f3203;
	setp.equ.f32 	%p1203, %f3204, 0f7F800000;
	min.f32 	%f3205, %f3203, 0f3F7D70A4;
	max.f32 	%f3206, %f3205, 0f3DCCCCCD;
	selp.f32 	%f3207, 0f00000000, %f3206, %p1203;
	mul.f32 	%f3813, %f3813, %f3207;
	setp.leu.f32 	%p1204, %f1137, %f1142;
	@%p1204 bra 	$L__BB0_632;
	copysign.f32 	%f3810, %f3810, %f1142;
	mul.f32 	%f3813, %f1143, %f3813;
$L__BB0_632:
	setp.leu.f32 	%p1205, %f1138, %f1136;
	@%p1205 bra 	$L__BB0_637;
	sub.f32 	%f3208, %f1138, %f1136;
	div.rn.f32 	%f3209, %f3208, %f1140;
	abs.f32 	%f3210, %f3209;
	setp.equ.f32 	%p1206, %f3210, 0f7F800000;
	min.f32 	%f3211, %f3209, 0f3F800000;
	max.f32 	%f3212, %f3211, 0f00000000;
	selp.f32 	%f1173, 0f00000000, %f3212, %p1206;
	setp.leu.f32 	%p1207, %f1173, %f1141;
	@%p1207 bra 	$L__BB0_635;
	sub.f32 	%f3213, %f1173, %f1141;
	neg.f32 	%f3214, %f3213;
	mul.f32 	%f3215, %f3213, %f3214;
	fma.rn.f32 	%f3216, %f3213, %f3214, %f3215;
	mov.f32 	%f3217, 0f3F800000;
	copysign.f32 	%f3218, %f3811, %f3217;
	mul.f32 	%f3219, %f3216, %f3218;
	abs.f32 	%f3220, %f3219;
	setp.equ.f32 	%p1208, %f3220, 0f7F800000;
	min.f32 	%f3221, %f3219, 0f42C80000;
	max.f32 	%f3222, %f3221, 0fC2C80000;
	selp.f32 	%f3223, 0f00000000, %f3222, %p1208;
	fma.rn.f32 	%f3814, %f10, %f3223, %f3814;
$L__BB0_635:
	fma.rn.f32 	%f3224, %f1173, 0fBF000000, 0f3F800000;
	mul.f32 	%f3225, %f3224, %f3;
	abs.f32 	%f3226, %f3225;
	setp.equ.f32 	%p1209, %f3226, 0f7F800000;
	min.f32 	%f3227, %f3225, 0f3F7D70A4;
	max.f32 	%f3228, %f3227, 0f3DCCCCCD;
	selp.f32 	%f3229, 0f00000000, %f3228, %p1209;
	mul.f32 	%f3814, %f3814, %f3229;
	setp.leu.f32 	%p1210, %f1138, %f1142;
	@%p1210 bra 	$L__BB0_637;
	copysign.f32 	%f3811, %f3811, %f1142;
	mul.f32 	%f3814, %f1143, %f3814;
$L__BB0_637:
	setp.leu.f32 	%p1211, %f1139, %f1136;
	@%p1211 bra 	$L__BB0_651;
	sub.f32 	%f3230, %f1139, %f1136;
	div.rn.f32 	%f3231, %f3230, %f1140;
	abs.f32 	%f3232, %f3231;
	setp.equ.f32 	%p1212, %f3232, 0f7F800000;
	min.f32 	%f3233, %f3231, 0f3F800000;
	max.f32 	%f3234, %f3233, 0f00000000;
	selp.f32 	%f1181, 0f00000000, %f3234, %p1212;
	setp.leu.f32 	%p1213, %f1181, %f1141;
	@%p1213 bra 	$L__BB0_640;
	sub.f32 	%f3235, %f1181, %f1141;
	neg.f32 	%f3236, %f3235;
	mul.f32 	%f3237, %f3235, %f3236;
	fma.rn.f32 	%f3238, %f3235, %f3236, %f3237;
	mov.f32 	%f3239, 0f3F800000;
	copysign.f32 	%f3240, %f3812, %f3239;
	mul.f32 	%f3241, %f3238, %f3240;
	abs.f32 	%f3242, %f3241;
	setp.equ.f32 	%p1214, %f3242, 0f7F800000;
	min.f32 	%f3243, %f3241, 0f42C80000;
	max.f32 	%f3244, %f3243, 0fC2C80000;
	selp.f32 	%f3245, 0f00000000, %f3244, %p1214;
	fma.rn.f32 	%f3815, %f10, %f3245, %f3815;
$L__BB0_640:
	fma.rn.f32 	%f3246, %f1181, 0fBF000000, 0f3F800000;
	mul.f32 	%f3247, %f3246, %f3;
	abs.f32 	%f3248, %f3247;
	setp.equ.f32 	%p1215, %f3248, 0f7F800000;
	min.f32 	%f3249, %f3247, 0f3F7D70A4;
	max.f32 	%f3250, %f3249, 0f3DCCCCCD;
	selp.f32 	%f3251, 0f00000000, %f3250, %p1215;
	mul.f32 	%f3815, %f3815, %f3251;
	setp.leu.f32 	%p1216, %f1139, %f1142;
	@%p1216 bra 	$L__BB0_651;
	copysign.f32 	%f3812, %f3812, %f1142;
	mul.f32 	%f3815, %f1143, %f3815;
	bra.uni 	$L__BB0_651;
$L__BB0_642:
	setp.equ.f32 	%p1217, %f1137, 0f7F800000;
	setp.geu.f32 	%p1218, %f1137, 0f49742400;
	or.pred  	%p1219, %p1217, %p1218;
	@%p1219 bra 	$L__BB0_646;
	setp.equ.f32 	%p1220, %f1138, 0f7F800000;
	setp.geu.f32 	%p1221, %f1138, 0f49742400;
	or.pred  	%p1222, %p1220, %p1221;
	@%p1222 bra 	$L__BB0_646;
	setp.equ.f32 	%p1223, %f1139, 0f7F800000;
	setp.geu.f32 	%p1224, %f1139, 0f49742400;
	or.pred  	%p1225, %p1223, %p1224;
	@%p1225 bra 	$L__BB0_646;
	mul.f32 	%f3255, %f3811, %f3811;
	fma.rn.f32 	%f3256, %f3810, %f3810, %f3255;
	fma.rn.f32 	%f3257, %f3812, %f3812, %f3256;
	max.f32 	%f3258, %f3257, 0f38D1B717;
	sqrt.rn.f32 	%f3796, %f3258;
$L__BB0_646:
	setp.lt.f32 	%p1226, %f3796, 0f3C23D70A;
	mov.f32 	%f3797, 0f00000000;
	mov.f32 	%f3798, %f3797;
	mov.f32 	%f3799, %f3797;
	@%p1226 bra 	$L__BB0_648;
	div.rn.f32 	%f3797, %f3810, %f3796;
	div.rn.f32 	%f3798, %f3811, %f3796;
	div.rn.f32 	%f3799, %f3812, %f3796;
$L__BB0_648:
	mul.f32 	%f1152, %f4, 0f3F000000;
	abs.f32 	%f3265, %f1152;
	setp.equ.f32 	%p1227, %f3265, 0f7F800000;
	setp.gt.f32 	%p1228, %f3265, 0f447A0000;
	or.pred  	%p1229, %p1227, %p1228;
	mov.f32 	%f3810, 0f00000000;
	mov.f32 	%f3811, %f3810;
	mov.f32 	%f3812, %f3810;
	@%p1229 bra 	$L__BB0_650;
	mul.f32 	%f3266, %f3797, %f1152;
	mul.f32 	%f3267, %f3798, %f1152;
	mul.f32 	%f3268, %f3799, %f1152;
	abs.f32 	%f3269, %f3266;
	setp.equ.f32 	%p1230, %f3269, 0f7F800000;
	min.f32 	%f3270, %f3266, 0f49742400;
	max.f32 	%f3271, %f3270, 0fC9742400;
	selp.f32 	%f3810, 0f00000000, %f3271, %p1230;
	abs.f32 	%f3272, %f3267;
	setp.equ.f32 	%p1231, %f3272, 0f7F800000;
	min.f32 	%f3273, %f3267, 0f49742400;
	max.f32 	%f3274, %f3273, 0fC9742400;
	selp.f32 	%f3811, 0f00000000, %f3274, %p1231;
	abs.f32 	%f3275, %f3268;
	setp.equ.f32 	%p1232, %f3275, 0f7F800000;
	min.f32 	%f3276, %f3268, 0f49742400;
	max.f32 	%f3277, %f3276, 0fC9742400;
	selp.f32 	%f3812, 0f00000000, %f3277, %p1232;
$L__BB0_650:
	mov.f32 	%f3813, 0f00000000;
	mov.f32 	%f3814, %f3813;
	mov.f32 	%f3815, %f3813;
$L__BB0_651:
	abs.f32 	%f3279, %f3810;
	setp.equ.f32 	%p1233, %f3279, 0f7F800000;
	setp.geu.f32 	%p1234, %f3279, 0f49742400;
	or.pred  	%p1235, %p1233, %p1234;
	@%p1235 bra 	$L__BB0_654;
	abs.f32 	%f3280, %f3811;
	setp.equ.f32 	%p1236, %f3280, 0f7F800000;
	setp.geu.f32 	%p1237, %f3280, 0f49742400;
	or.pred  	%p1238, %p1236, %p1237;
	@%p1238 bra 	$L__BB0_654;
	abs.f32 	%f3281, %f3812;
	setp.ne.f32 	%p1239, %f3281, 0f7F800000;
	setp.lt.f32 	%p1240, %f3281, 0f49742400;
	and.pred  	%p1241, %p1239, %p1240;
	@%p1241 bra 	$L__BB0_655;
$L__BB0_654:
	mov.f32 	%f3810, 0f00000000;
	mov.f32 	%f3811, %f3810;
	mov.f32 	%f3812, %f3810;
$L__BB0_655:
	abs.f32 	%f3283, %f3813;
	setp.equ.f32 	%p1242, %f3283, 0f7F800000;
	setp.geu.f32 	%p1243, %f3283, 0f49742400;
	or.pred  	%p1244, %p1242, %p1243;
	@%p1244 bra 	$L__BB0_658;
	abs.f32 	%f3284, %f3814;
	setp.equ.f32 	%p1245, %f3284, 0f7F800000;
	setp.geu.f32 	%p1246, %f3284, 0f49742400;
	or.pred  	%p1247, %p1245, %p1246;
	@%p1247 bra 	$L__BB0_658;
	abs.f32 	%f3285, %f3815;
	setp.ne.f32 	%p1248, %f3285, 0f7F800000;
	setp.lt.f32 	%p1249, %f3285, 0f49742400;
	and.pred  	%p1250, %p1248, %p1249;
	@%p1250 bra 	$L__BB0_659;
$L__BB0_658:
	mov.f32 	%f3813, 0f00000000;
	mov.f32 	%f3814, %f3813;
	mov.f32 	%f3815, %f3813;
$L__BB0_659:
	abs.f32 	%f3287, %f3810;
	setp.equ.f32 	%p1251, %f3287, 0f7F800000;
	min.f32 	%f3288, %f3810, 0f49742400;
	max.f32 	%f3289, %f3288, 0fC9742400;
	selp.f32 	%f3290, 0f00000000, %f3289, %p1251;
	st.global.f32 	[%rd20], %f3290;
	abs.f32 	%f3291, %f3811;
	setp.equ.f32 	%p1252, %f3291, 0f7F800000;
	min.f32 	%f3292, %f3811, 0f49742400;
	max.f32 	%f3293, %f3292, 0fC9742400;
	selp.f32 	%f3294, 0f00000000, %f3293, %p1252;
	st.global.f32 	[%rd22], %f3294;
	abs.f32 	%f3295, %f3812;
	setp.equ.f32 	%p1253, %f3295, 0f7F800000;
	min.f32 	%f3296, %f3812, 0f49742400;
	max.f32 	%f3297, %f3296, 0fC9742400;
	selp.f32 	%f3298, 0f00000000, %f3297, %p1253;
	st.global.f32 	[%rd24], %f3298;
	abs.f32 	%f3299, %f3813;
	setp.equ.f32 	%p1254, %f3299, 0f7F800000;
	min.f32 	%f3300, %f3813, 0f42C80000;
	max.f32 	%f3301, %f3300, 0fC2C80000;
	selp.f32 	%f3302, 0f00000000, %f3301, %p1254;
	st.global.f32 	[%rd25], %f3302;
	abs.f32 	%f3303, %f3814;
	setp.equ.f32 	%p1255, %f3303, 0f7F800000;
	min.f32 	%f3304, %f3814, 0f42C80000;
	max.f32 	%f3305, %f3304, 0fC2C80000;
	selp.f32 	%f3306, 0f00000000, %f3305, %p1255;
	st.global.f32 	[%rd26], %f3306;
	abs.f32 	%f3307, %f3815;
	setp.equ.f32 	%p1256, %f3307, 0f7F800000;
	min.f32 	%f3308, %f3815, 0f42C80000;
	max.f32 	%f3309, %f3308, 0fC2C80000;
	selp.f32 	%f3310, 0f00000000, %f3309, %p1256;
	st.global.f32 	[%rd27], %f3310;
$L__BB0_660:
	ret;

}


// ===== COMPILED SASS (sm_100) =====

	.target	sm_100

	.elftype	@"ET_EXEC"


//--------------------- .note.nv.tkinfo           --------------------------
	.section	.note.nv.tkinfo,"",@"SHT_NOTE"
	.sectionflags	@"SHF_NOTE_NV_TKINFO"
	.tkinfo
        /*0018*/ 	.word	0x00000002
        /*0030*/ 	.string	""
        /*0030*/ 	.string	"ptxas"
        /*0030*/ 	.string	"Cuda compilation tools, release 13.0, V13.0.88"
        /*0030*/ 	.string	"Build cuda_13.0.r13.0/compiler.36424714_0"
        /*0030*/ 	.string	"-arch sm_100 -m 64 "



//--------------------- .note.nv.cuinfo           --------------------------
	.section	.note.nv.cuinfo,"",@"SHT_NOTE"
	.sectionflags	@"SHF_NOTE_NV_CUINFO"
        /*0018*/ 	.short	0x0002
        /*001a*/ 	.short	0x0064
        /*001c*/ 	.short	0x0082
	.zero		2


//--------------------- .nv.info                  --------------------------
	.section	.nv.info,"",@"SHT_CUDA_INFO"
	.align	4


	//----- nvinfo : EIATTR_REGCOUNT
	.align		4
        /*0000*/ 	.byte	0x04, 0x2f
        /*0002*/ 	.short	(.L_2 - .L_1)
	.align		4
.L_1:
        /*0004*/ 	.word	index@(safe_visionflow_compute_kernel)
        /*0008*/ 	.word	0x00000037


	//----- nvinfo : EIATTR_FRAME_SIZE
	.align		4
.L_2:
        /*000c*/ 	.byte	0x04, 0x11
        /*000e*/ 	.short	(.L_4 - .L_3)
	.align		4
.L_3:
        /*0010*/ 	.word	index@($__internal_1_$__cuda_sm3x_div_rn_noftz_f32_slowpath)
        /*0014*/ 	.word	0x00000000


	//----- nvinfo : EIATTR_FRAME_SIZE
	.align		4
.L_4:
        /*0018*/ 	.byte	0x04, 0x11
        /*001a*/ 	.short	(.L_6 - .L_5)
	.align		4
.L_5:
        /*001c*/ 	.word	index@($__internal_0_$__cuda_sm20_sqrt_rn_f32_slowpath)
        /*0020*/ 	.word	0x00000000


	//----- nvinfo : EIATTR_FRAME_SIZE
	.align		4
.L_6:
        /*0024*/ 	.byte	0x04, 0x11
        /*0026*/ 	.short	(.L_8 - .L_7)
	.align		4
.L_7:
        /*0028*/ 	.word	index@(safe_visionflow_compute_kernel)
        /*002c*/ 	.word	0x00000000


	//----- nvinfo : EIATTR_MIN_STACK_SIZE
	.align		4
.L_8:
        /*0030*/ 	.byte	0x04, 0x12
        /*0032*/ 	.short	(.L_10 - .L_9)
	.align		4
.L_9:
        /*0034*/ 	.word	index@(safe_visionflow_compute_kernel)
        /*0038*/ 	.word	0x00000000
.L_10:


//--------------------- .nv.compat                --------------------------
	.section	.nv.compat,"",@"SHT_CUDA_COMPAT_INFO"
	.align	4
        /*0000*/ 	.byte	0x02, 0x09, 0x00, 0x00, 0x02, 0x02, 0x01, 0x00, 0x02, 0x05, 0x05, 0x00, 0x03, 0x07, 0x01, 0x01
        /*0010*/ 	.byte	0x02, 0x03, 0x00, 0x00, 0x02, 0x06, 0x01, 0x00, 0x04, 0x0b, 0x08, 0x00, 0x01, 0x00, 0x00, 0x00
        /*0020*/ 	.byte	0x00, 0x00, 0x00, 0x00


//--------------------- .nv.info.safe_visionflow_compute_kernel --------------------------
	.section	.nv.info.safe_visionflow_compute_kernel,"",@"SHT_CUDA_INFO"
	.sectionflags	@""
	.align	4


	//----- nvinfo : EIATTR_CUDA_API_VERSION
	.align		4
        /*0000*/ 	.byte	0x04, 0x37
        /*0002*/ 	.short	(.L_12 - .L_11)
.L_11:
        /*0004*/ 	.word	0x00000082


	//----- nvinfo : EIATTR_KPARAM_INFO
	.align		4
.L_12:
        /*0008*/ 	.byte	0x04, 0x17
        /*000a*/ 	.short	(.L_14 - .L_13)
.L_13:
        /*000c*/ 	.word	0x00000000
        /*0010*/ 	.short	0x0000
        /*0012*/ 	.short	0x0000
        /*0014*/ 	.byte	0x00, 0xf0, 0x61, 0x03


	//----- nvinfo : EIATTR_SPARSE_MMA_MASK
	.align		4
.L_14:
        /*0018*/ 	.byte	0x03, 0x50
        /*001a*/ 	.short	0x0000


	//----- nvinfo : EIATTR_MAXREG_COUNT
	.align		4
        /*001c*/ 	.byte	0x03, 0x1b
        /*001e*/ 	.short	0x00ff


	//----- nvinfo : EIATTR_MERCURY_ISA_VERSION
	.align		4
        /*0020*/ 	.byte	0x03, 0x5f
        /*0022*/ 	.short	0x0101


	//----- nvinfo : EIATTR_VRC_CTA_INIT_COUNT
	.align		4
        /*0024*/ 	.byte	0x02, 0x4a
	.zero		1
	.zero		1


	//----- nvinfo : EIATTR_EXIT_INSTR_OFFSETS
	.align		4
        /*0028*/ 	.byte	0x04, 0x1c
        /*002a*/ 	.short	(.L_16 - .L_15)


	//   ....[0]....
.L_15:
        /*002c*/ 	.word	0x00000080


	//   ....[1]....
        /*0030*/ 	.word	0x000000f0


	//   ....[2]....
        /*0034*/ 	.word	0x00000130


	//   ....[3]....
        /*0038*/ 	.word	0x00000170


	//   ....[4]....
        /*003c*/ 	.word	0x000001b0


	//   ....[5]....
        /*0040*/ 	.word	0x000001f0


	//   ....[6]....
        /*0044*/ 	.word	0x00000230


	//   ....[7]....
        /*0048*/ 	.word	0x000002b0


	//   ....[8]....
        /*004c*/ 	.word	0x000002f0


	//   ....[9]....
        /*0050*/ 	.word	0x00000410


	//   ....[10]....
        /*0054*/ 	.word	0x000007b0


	//   ....[11]....
        /*0058*/ 	.word	0x0001aac0


	//----- nvinfo : EIATTR_INDIRECT_BRANCH_TARGETS
	.align		4
.L_16:
        /*005c*/ 	.byte	0x04, 0x34
        /*005e*/ 	.short	(.L_18 - .L_17)


	//   ....[0]....
.L_17:
        /*0060*/ 	.word	.L_x_735@srel
        /*0064*/ 	.short	0x0
        /*0066*/ 	.short	0x0
        /*0068*/ 	.word	0x3
        /*006c*/ 	.word	.L_x_736@srel
        /*0070*/ 	.word	.L_x_737@srel
        /*0074*/ 	.word	.L_x_556@srel


	//----- nvinfo : EIATTR_CRS_STACK_SIZE
	.align		4
.L_18:
        /*0078*/ 	.byte	0x04, 0x1e
        /*007a*/ 	.short	(.L_20 - .L_19)
.L_19:
        /*007c*/ 	.word	0x00000000


	//----- nvinfo : EIATTR_CBANK_PARAM_SIZE
	.align		4
.L_20:
        /*0080*/ 	.byte	0x03, 0x19
        /*0082*/ 	.short	0x00d8


	//----- nvinfo : EIATTR_PARAM_CBANK
	.align		4
        /*0084*/ 	.byte	0x04, 0x0a
        /*0086*/ 	.short	(.L_22 - .L_21)
	.align		4
.L_21:
        /*0088*/ 	.word	index@(.nv.constant0.safe_visionflow_compute_kernel)
        /*008c*/ 	.short	0x0380
        /*008e*/ 	.short	0x00d8


	//----- nvinfo : EIATTR_SW_WAR
	.align		4
.L_22:
        /*0090*/ 	.byte	0x04, 0x36
        /*0092*/ 	.short	(.L_24 - .L_23)
.L_23:
        /*0094*/ 	.word	0x00000008
.L_24:


//--------------------- .nv.callgraph             --------------------------
	.section	.nv.callgraph,"",@"SHT_CUDA_CALLGRAPH"
	.align	4
	.sectionentsize	8
	.align		4
        /*0000*/ 	.word	0x00000000
	.align		4
        /*0004*/ 	.word	0xffffffff
	.align		4
        /*0008*/ 	.word	0x00000000
	.align		4
        /*000c*/ 	.word	0xfffffffe
	.align		4
        /*0010*/ 	.word	0x00000000
	.align		4
        /*0014*/ 	.word	0xfffffffd
	.align		4
        /*0018*/ 	.word	0x00000000
	.align		4
        /*001c*/ 	.word	0xfffffffc


//--------------------- .nv.constant4             --------------------------
	.section	.nv.constant4,"a",@progbits
	.align	8
	.align		8
.nv.constant4:
        /*0000*/ 	.dword	__cudart_i2opi_f


//--------------------- .nv.constant2.safe_visionflow_compute_kernel --------------------------
	.section	.nv.constant2.safe_visionflow_compute_kernel,"a",@progbits
	.sectionflags	@""
	.align	4
.nv.constant2.safe_visionflow_compute_kernel:
        /*0000*/ 	.byte	0x20, 0x4a, 0x01, 0x00, 0x10, 0x48, 0x01, 0x00, 0x70, 0x60, 0x01, 0x00


//--------------------- .text.safe_visionflow_compute_kernel --------------------------
	.section	.text.safe_visionflow_compute_kernel,"ax",@progbits
	.align	128
        .global         safe_visionflow_compute_kernel
        .type           safe_visionflow_compute_kernel,@function
        .size           safe_visionflow_compute_kernel,(.L_x_740 - safe_visionflow_compute_kernel)
        .other          safe_visionflow_compute_kernel,@"STO_CUDA_ENTRY STV_DEFAULT"
safe_visionflow_compute_kernel:
.text.safe_visionflow_compute_kernel:
[----:B------:R-:W-:Y:S01]  /*0000*/  LDC R1, c[0x0][0x37c] ;  /* 0x0000df00ff017b82 */ /* 0x000fe20000000800 */
[----:B------:R-:W0:Y:S07]  /*0010*/  S2R R0, SR_TID.X ;  /* 0x0000000000007919 */ /* 0x000e2e0000002100 */
[----:B------:R-:W0:Y:S08]  /*0020*/  S2UR UR4, SR_CTAID.X ;  /* 0x00000000000479c3 */ /* 0x000e300000002500 */
[----:B------:R-:W0:Y:S08]  /*0030*/  LDC R9, c[0x0][0x360] ;  /* 0x0000d800ff097b82 */ /* 0x000e300000000800 */
[----:B------:R-:W1:Y:S01]  /*0040*/  LDC R2, c[0x0][0x448] ;  /* 0x00011200ff027b82 */ /* 0x000e620000000800 */
[----:B0-----:R-:W-:-:S05]  /*0050*/  IMAD R9, R9, UR4, R0 ;  /* 0x0000000409097c24 */ /* 0x001fca000f8e0200 */
[----:B-1----:R-:W-:-:S04]  /*0060*/  ISETP.GE.AND P0, PT, R9, R2, PT ;  /* 0x000000020900720c */ /* 0x002fc80003f06270 */
[----:B------:R-:W-:-:S13]  /*0070*/  ISETP.LT.OR P0, PT, R9, RZ, P0 ;  /* 0x000000ff0900720c */ /* 0x000fda0000701670 */
[----:B------:R-:W-:Y:S05]  /*0080*/  @P0 EXIT ;  /* 0x000000000000094d */ /* 0x000fea0003800000 */
[----:B------:R-:W0:Y:S08]  /*0090*/  LDC R0, c[0x0][0x450] ;  /* 0x00011400ff007b82 */ /* 0x000e300000000800 */
[----:B------:R-:W1:Y:S01]  /*00a0*/  LDC R3, c[0x0][0x44c] ;  /* 0x00011300ff037b82 */ /* 0x000e620000000800 */
[----:B0-----:R-:W-:Y:S01]  /*00b0*/  ISETP.GT.U32.AND P0, PT, R0, 0x3e8, PT ;  /* 0x000003e80000780c */ /* 0x001fe20003f04070 */
[----:B------:R-:W-:-:S03]  /*00c0*/  VIADD R0, R2, 0xff67697f ;  /* 0xff67697f02007836 */ /* 0x000fc60000000000 */
[----:B-1----:R-:W-:-:S04]  /*00d0*/  ISETP.GT.U32.OR P0, PT, R3, 0x2faf080, P0 ;  /* 0x02faf0800300780c */ /* 0x002fc80000704470 */
[----:B------:R-:W-:-:S13]  /*00e0*/  ISETP.LT.U32.OR P0, PT, R0, -0x989680, P0 ;  /* 0xff6769800000780c */ /* 0x000fda0000701470 */
[----:B------:R-:W-:Y:S05]  /*00f0*/  @P0 EXIT ;  /* 0x000000000000094d */ /* 0x000fea0003800000 */
[----:B------:R-:W0:Y:S02]  /*0100*/  LDC R0, c[0x0][0x400] ;  /* 0x00010000ff007b82 */ /* 0x000e240000000800 */
[----:B0-----:R-:W-:-:S04]  /*0110*/  FSETP.GTU.AND P0, PT, R0, 10, PT ;  /* 0x412000000000780b */ /* 0x001fc80003f0c000 */
[----:B------:R-:W-:-:S13]  /*0120*/  FSETP.LTU.OR P0, PT, R0, 9.9999997473787516356e-05, P0 ;  /* 0x38d1b7170000780b */ /* 0x000fda0000709400 */
[----:B------:R-:W-:Y:S05]  /*0130*/  @P0 EXIT ;  /* 0x000000000000094d */ /* 0x000fea0003800000 */
[----:B------:R-:W0:Y:S02]  /*0140*/  LDC R0, c[0x0][0x404] ;  /* 0x00010100ff007b82 */ /* 0x000e240000000800 */
[----:B0-----:R-:W-:-:S04]  /*0150*/  FSETP.GTU.AND P0, PT, R0, 1000, PT ;  /* 0x447a00000000780b */ /* 0x001fc80003f0c000 */
[----:B------:R-:W-:-:S13]  /*0160*/  FSETP.LTU.OR P0, PT, R0, 0.0099999997764825820923, P0 ;  /* 0x3c23d70a0000780b */ /* 0x000fda0000709400 */
[----:B------:R-:W-:Y:S05]  /*0170*/  @P0 EXIT ;  /* 0x000000000000094d */ /* 0x000fea0003800000 */
[----:B------:R-:W0:Y:S02]  /*0180*/  LDC R0, c[0x0][0x408] ;  /* 0x00010200ff007b82 */ /* 0x000e240000000800 */
[----:B0-----:R-:W-:-:S04]  /*0190*/  FSETP.GTU.AND P0, PT, R0, 0.99000000953674316406, PT ;  /* 0x3f7d70a40000780b */ /* 0x001fc80003f0c000 */
[----:B------:R-:W-:-:S13]  /*01a0*/  FSETP.LTU.OR P0, PT, R0, 0.10000000149011611938, P0 ;  /* 0x3dcccccd0000780b */ /* 0x000fda0000709400 */
[----:B------:R-:W-:Y:S05]  /*01b0*/  @P0 EXIT ;  /* 0x000000000000094d */ /* 0x000fea0003800000 */
[----:B------:R-:W0:Y:S02]  /*01c0*/  LDC R0, c[0x0][0x40c] ;  /* 0x00010300ff007b82 */ /* 0x000e240000000800 */
[----:B0-----:R-:W-:-:S04]  /*01d0*/  FSETP.GTU.AND P0, PT, R0, 0.10000000149011611938, PT ;  /* 0x3dcccccd0000780b */ /* 0x001fc80003f0c000 */
[----:B------:R-:W-:-:S13]  /*01e0*/  FSETP.LTU.OR P0, PT, R0, 0.0010000000474974513054, P0 ;  /* 0x3a83126f0000780b */ /* 0x000fda0000709400 */
[----:B------:R-:W-:Y:S05]  /*01f0*/  @P0 EXIT ;  /* 0x000000000000094d */ /* 0x000fea0003800000 */
[----:B------:R-:W0:Y:S02]  /*0200*/  LDC R0, c[0x0][0x410] ;  /* 0x00010400ff007b82 */ /* 0x000e240000000800 */
[----:B0-----:R-:W-:-:S04]  /*0210*/  FSETP.GTU.AND P0, PT, R0, 100, PT ;  /* 0x42c800000000780b */ /* 0x001fc80003f0c000 */
[----:B------:R-:W-:-:S13]  /*0220*/  FSETP.LTU.OR P0, PT, R0, 0.10000000149011611938, P0 ;  /* 0x3dcccccd0000780b */ /* 0x000fda0000709400 */
[----:B------:R-:W-:Y:S05]  /*0230*/  @P0 EXIT ;  /* 0x000000000000094d */ /* 0x000fea0003800000 */
[----:B------:R-:W0:Y:S01]  /*0240*/  LDC.64 R4, c[0x0][0x440] ;  /* 0x00011000ff047b82 */ /* 0x000e220000000a00 */
[----:B------:R-:W1:Y:S02]  /*0250*/  LDCU UR4, c[0x0][0x414] ;  /* 0x00008280ff0477ac */ /* 0x000e640008000800 */
[----:B-1----:R-:W-:Y:S01]  /*0260*/  IMAD.U32 R40, RZ, RZ, UR4 ;  /* 0x00000004ff287e24 */ /* 0x002fe2000f8e00ff */
[----:B0-----:R-:W-:-:S04]  /*0270*/  ISETP.GT.U32.AND P0, PT, R4, 0x186a0, PT ;  /* 0x000186a00400780c */ /* 0x001fc80003f04070 */
[----:B------:R-:W-:-:S04]  /*0280*/  FSETP.GTU.OR P0, PT, R40, 1000, P0 ;  /* 0x447a00002800780b */ /* 0x000fc8000070c400 */
[----:B------:R-:W-:-:S04]  /*0290*/  FSETP.LTU.OR P0, PT, R40, 0.10000000149011611938, P0 ;  /* 0x3dcccccd2800780b */ /* 0x000fc80000709400 */
[----:B------:R-:W-:-:S13]  /*02a0*/  ISETP.GT.U32.OR P0, PT, R5, 0x3, P0 ;  /* 0x000000030500780c */ /* 0x000fda0000704470 */
[----:B------:R-:W-:Y:S05]  /*02b0*/  @P0 EXIT ;  /* 0x000000000000094d */ /* 0x000fea0003800000 */
[----:B------:R-:W0:Y:S02]  /*02c0*/  LDC R0, c[0x0][0x434] ;  /* 0x00010d00ff007b82 */ /* 0x000e240000000800 */
[----:B0-----:R-:W-:-:S04]  /*02d0*/  FSETP.GTU.AND P0, PT, R0, 1000000, PT ;  /* 0x497424000000780b */ /* 0x001fc80003f0c000 */
[----:B------:R-:W-:-:S13]  /*02e0*/  FSETP.LTU.OR P0, PT, R0, RZ, P0 ;  /* 0x000000ff0000720b */ /* 0x000fda0000709400 */
[----:B------:R-:W-:Y:S05]  /*02f0*/  @P0 EXIT ;  /* 0x000000000000094d */ /* 0x000fea0003800000 */
[----:B------:R-:W0:Y:S01]  /*0300*/  LDCU.128 UR4, c[0x0][0x380] ;  /* 0x00007000ff0477ac */ /* 0x000e220008000c00 */
[----:B------:R-:W1:Y:S08]  /*0310*/  LDC.64 R2, c[0x0][0x390] ;  /* 0x0000e400ff027b82 */ /* 0x000e700000000a00 */
[----:B------:R-:W2:Y:S08]  /*0320*/  LDC.64 R6, c[0x0][0x398] ;  /* 0x0000e600ff067b82 */ /* 0x000eb00000000a00 */
[----:B------:R-:W3:Y:S01]  /*0330*/  LDC.64 R10, c[0x0][0x3a0] ;  /* 0x0000e800ff0a7b82 */ /* 0x000ee20000000a00 */
[----:B0-----:R-:W-:-:S02]  /*0340*/  ISETP.NE.U32.AND P0, PT, RZ, UR6, PT ;  /* 0x00000006ff007c0c */ /* 0x001fc4000bf05070 */
[----:B------:R-:W-:Y:S02]  /*0350*/  ISETP.EQ.U32.AND P1, PT, RZ, UR4, PT ;  /* 0x00000004ff007c0c */ /* 0x000fe4000bf22070 */
[----:B------:R-:W-:-:S03]  /*0360*/  ISETP.NE.AND.EX P0, PT, RZ, UR7, PT, P0 ;  /* 0x00000007ff007c0c */ /* 0x000fc6000bf05300 */
[----:B------:R-:W0:Y:S01]  /*0370*/  LDC.64 R12, c[0x0][0x3a8] ;  /* 0x0000ea00ff0c7b82 */ /* 0x000e220000000a00 */
[----:B------:R-:W-:Y:S02]  /*0380*/  ISETP.EQ.OR.EX P0, PT, RZ, UR5, !P0, P1 ;  /* 0x00000005ff007c0c */ /* 0x000fe4000c702710 */
[----:B-1----:R-:W-:-:S04]  /*0390*/  ISETP.EQ.U32.AND P1, PT, R2, RZ, PT ;  /* 0x000000ff0200720c */ /* 0x002fc80003f22070 */
[----:B------:R-:W-:Y:S02]  /*03a0*/  ISETP.EQ.OR.EX P0, PT, R3, RZ, P0, P1 ;  /* 0x000000ff0300720c */ /* 0x000fe40000702710 */
[----:B--2---:R-:W-:-:S04]  /*03b0*/  ISETP.EQ.U32.AND P1, PT, R6, RZ, PT ;  /* 0x000000ff0600720c */ /* 0x004fc80003f22070 */
[----:B------:R-:W-:Y:S02]  /*03c0*/  ISETP.EQ.OR.EX P0, PT, R7, RZ, P0, P1 ;  /* 0x000000ff0700720c */ /* 0x000fe40000702710 */
[----:B---3--:R-:W-:-:S04]  /*03d0*/  ISETP.EQ.U32.AND P2, PT, R10, RZ, PT ;  /* 0x000000ff0a00720c */ /* 0x008fc80003f42070 */
[----:B------:R-:W-:Y:S02]  /*03e0*/  ISETP.EQ.OR.EX P0, PT, R11, RZ, P0, P2 ;  /* 0x000000ff0b00720c */ /* 0x000fe40000702720 */
[----:B0-----:R-:W-:-:S04]  /*03f0*/  ISETP.EQ.U32.AND P1, PT, R12, RZ, PT ;  /* 0x000000ff0c00720c */ /* 0x001fc80003f22070 */
[----:B------:R-:W-:-:S13]  /*0400*/  ISETP.EQ.OR.EX P0, PT, R13, RZ, P0, P1 ;  /* 0x000000ff0d00720c */ /* 0x000fda0000702710 */
[----:B------:R-:W-:Y:S05]  /*0410*/  @P0 EXIT ;  /* 0x000000000000094d */ /* 0x000fea0003800000 */
[----:B------:R-:W0:Y:S01]  /*0420*/  LDC.64 R28, c[0x0][0x380] ;  /* 0x0000e000ff1c7b82 */ /* 0x000e220000000a00 */
[----:B------:R-:W1:Y:S01]  /*0430*/  LDCU.64 UR4, c[0x0][0x358] ;  /* 0x00006b00ff0477ac */ /* 0x000e620008000a00 */
[----:B0-----:R-:W-:-:S05]  /*0440*/  IMAD.WIDE.U32 R28, R9, 0x4, R28 ;  /* 0x00000004091c7825 */ /* 0x001fca00078e001c */
[----:B-1----:R-:W2:Y:S01]  /*0450*/  LDG.E R0, desc[UR4][R28.64] ;  /* 0x000000041c007981 */ /* 0x002ea2000c1e1900 */
[----:B------:R-:W-:Y:S01]  /*0460*/  BSSY.RECONVERGENT B1, `(.L_x_0) ;  /* 0x0000024000017945 */ /* 0x000fe20003800200 */
[----:B--2---:R-:W-:-:S04]  /*0470*/  FSETP.GEU.AND P0, PT, |R0|, 1000000, PT ;  /* 0x497424000000780b */ /* 0x004fc80003f0e200 */
[----:B------:R-:W-:-:S13]  /*0480*/  FSETP.EQU.OR P0, PT, |R0|, +INF , P0 ;  /* 0x7f8000000000780b */ /* 0x000fda000070a600 */
[----:B------:R-:W-:Y:S05]  /*0490*/  @P0 BRA `(.L_x_1) ;  /* 0x0000000000800947 */ /* 0x000fea0003800000 */
[----:B------:R-:W0:Y:S02]  /*04a0*/  LDC.64 R26, c[0x0][0x388] ;  /* 0x0000e200ff1a7b82 */ /* 0x000e240000000a00 */
[----:B0-----:R-:W-:-:S05]  /*04b0*/  IMAD.WIDE.U32 R26, R9, 0x4, R26 ;  /* 0x00000004091a7825 */ /* 0x001fca00078e001a */
[----:B------:R-:W2:Y:S02]  /*04c0*/  LDG.E R2, desc[UR4][R26.64] ;  /* 0x000000041a027981 */ /* 0x000ea4000c1e1900 */
        /* <DEDUP_REMOVED lines=23> */
[----:B------:R-:W2:Y:S01]  /*0640*/  LDG.E R13, desc[UR4][R18.64] ;  /* 0x00000004120d7981 */ /* 0x000ea2000c1e1900 */
[----:B------:R-:W0:Y:S02]  /*0650*/  LDCU UR6, c[0x0][0x408] ;  /* 0x00008100ff0677ac */ /* 0x000e240008000800 */
[----:B0-----:R-:W-:Y:S01]  /*0660*/  IMAD.U32 R14, RZ, RZ, UR6 ;  /* 0x00000006ff0e7e24 */ /* 0x001fe2000f8e00ff */
[C---:B--2---:R-:W-:Y:S02]  /*0670*/  FSETP.GEU.AND P0, PT, |R13|.reuse, 1000000, PT ;  /* 0x497424000d00780b */ /* 0x044fe40003f0e200 */
[----:B------:R-:W-:-:S13]  /*0680*/  FSETP.NE.AND P1, PT, |R13|, +INF , PT ;  /* 0x7f8000000d00780b */ /* 0x000fda0003f25200 */
[----:B------:R-:W-:Y:S05]  /*0690*/  @!P0 BRA P1, `(.L_x_2) ;  /* 0x0000000000488947 */ /* 0x000fea0000800000 */
.L_x_1:
[----:B------:R-:W-:Y:S05]  /*06a0*/  BSYNC.RECONVERGENT B1 ;  /* 0x0000000000017941 */ /* 0x000fea0003800200 */
.L_x_0:
[----:B------:R-:W0:Y:S01]  /*06b0*/  LDC.64 R2, c[0x0][0x388] ;  /* 0x0000e200ff027b82 */ /* 0x000e220000000a00 */
[----:B------:R-:W-:Y:S07]  /*06c0*/  STG.E desc[UR4][R28.64], RZ ;  /* 0x000000ff1c007986 */ /* 0x000fee000c101904 */
[----:B------:R-:W1:Y:S08]  /*06d0*/  LDC.64 R4, c[0x0][0x390] ;  /* 0x0000e400ff047b82 */ /* 0x000e700000000a00 */
[----:B------:R-:W2:Y:S08]  /*06e0*/  LDC.64 R6, c[0x0][0x398] ;  /* 0x0000e600ff067b82 */ /* 0x000eb00000000a00 */
[----:B------:R-:W3:Y:S01]  /*06f0*/  LDC.64 R10, c[0x0][0x3a0] ;  /* 0x0000e800ff0a7b82 */ /* 0x000ee20000000a00 */
[----:B0-----:R-:W-:-:S05]  /*0700*/  IMAD.WIDE.U32 R2, R9, 0x4, R2 ;  /* 0x0000000409027825 */ /* 0x001fca00078e0002 */
[----:B------:R-:W-:Y:S02]  /*0710*/  STG.E desc[UR4][R2.64], RZ ;  /* 0x000000ff02007986 */ /* 0x000fe4000c101904 */
[----:B------:R-:W0:Y:S01]  /*0720*/  LDC.64 R12, c[0x0][0x3a8] ;  /* 0x0000ea00ff0c7b82 */ /* 0x000e220000000a00 */
[----:B-1----:R-:W-:-:S05]  /*0730*/  IMAD.WIDE.U32 R4, R9, 0x4, R4 ;  /* 0x0000000409047825 */ /* 0x002fca00078e0004 */
[----:B------:R-:W-:Y:S01]  /*0740*/  STG.E desc[UR4][R4.64], RZ ;  /* 0x000000ff04007986 */ /* 0x000fe2000c101904 */
[----:B--2---:R-:W-:-:S05]  /*0750*/  IMAD.WIDE.U32 R6, R9, 0x4, R6 ;  /* 0x0000000409067825 */ /* 0x004fca00078e0006 */
[----:B------:R-:W-:Y:S01]  /*0760*/  STG.E desc[UR4][R6.64], RZ ;  /* 0x000000ff06007986 */ /* 0x000fe2000c101904 */
[----:B---3--:R-:W-:-:S05]  /*0770*/  IMAD.WIDE.U32 R10, R9, 0x4, R10 ;  /* 0x00000004090a7825 */ /* 0x008fca00078e000a */
[----:B------:R-:W-:Y:S01]  /*0780*/  STG.E desc[UR4][R10.64], RZ ;  /* 0x000000ff0a007986 */ /* 0x000fe2000c101904 */
[----:B0-----:R-:W-:-:S05]  /*0790*/  IMAD.WIDE.U32 R12, R9, 0x4, R12 ;  /* 0x00000004090c7825 */ /* 0x001fca00078e000c */
[----:B------:R-:W-:Y:S01]  /*07a0*/  STG.E desc[UR4][R12.64], RZ ;  /* 0x000000ff0c007986 */ /* 0x000fe2000c101904 */
[----:B------:R-:W-:Y:S05]  /*07b0*/  EXIT ;  /* 0x000000000000794d */ /* 0x000fea0003800000 */
.L_x_2:
[----:B------:R-:W-:Y:S01]  /*07c0*/  ISETP.GT.AND P0, PT, R5, 0x1, PT ;  /* 0x000000010500780c */ /* 0x000fe20003f04270 */
[----:B------:R-:W-:Y:S01]  /*07d0*/  BSSY.RECONVERGENT B0, `(.L_x_3) ;  /* 0x00016e0000007945 */ /* 0x000fe20003800200 */
[----:B------:R-:W-:Y:S02]  /*07e0*/  FMNMX R15, R0, 1000000, PT ;  /* 0x49742400000f7809 */ /* 0x000fe40003800000 */
[----:B------:R-:W-:Y:S02]  /*07f0*/  FMNMX R16, R2, 1000000, PT ;  /* 0x4974240002107809 */ /* 0x000fe40003800000 */
[----:B------:R-:W-:Y:S02]  /*0800*/  FMNMX R17, R3, 1000000, PT ;  /* 0x4974240003117809 */ /* 0x000fe40003800000 */
[----:B------:R-:W-:Y:S02]  /*0810*/  FMNMX R15, R15, -1000000, !PT ;  /* 0xc97424000f0f7809 */ /* 0x000fe40007800000 */
[----:B------:R-:W-:-:S02]  /*0820*/  FMNMX R16, R16, -1000000, !PT ;  /* 0xc974240010107809 */ /* 0x000fc40007800000 */
[----:B------:R-:W-:Y:S01]  /*0830*/  FMNMX R17, R17, -1000000, !PT ;  /* 0xc974240011117809 */ /* 0x000fe20007800000 */
[----:B------:R-:W-:Y:S06]  /*0840*/  @P0 BRA `(.L_x_4) ;  /* 0x0000009800f00947 */ /* 0x000fec0003800000 */
[----:B------:R-:W-:-:S13]  /*0850*/  ISETP.NE.AND P0, PT, R5, RZ, PT ;  /* 0x000000ff0500720c */ /* 0x000fda0003f05270 */
[----:B------:R-:W-:Y:S05]  /*0860*/  @!P0 BRA `(.L_x_5) ;  /* 0x0000003c00988947 */ /* 0x000fea0003800000 */
[----:B------:R-:W0:Y:S01]  /*0870*/  LDCU.64 UR6, c[0x0][0x3c8] ;  /* 0x00007900ff0677ac */ /* 0x000e220008000a00 */
[----:B------:R-:W-:Y:S01]  /*0880*/  CS2R R30, SRZ ;  /* 0x00000000001e7805 */ /* 0x000fe2000001ff00 */
[----:B------:R-:W-:Y:S01]  /*0890*/  IMAD.MOV.U32 R33, RZ, RZ, RZ ;  /* 0x000000ffff217224 */ /* 0x000fe200078e00ff */
[----:B0-----:R-:W-:-:S04]  /*08a0*/  UISETP.NE.U32.AND UP0, UPT, UR6, URZ, UPT ;  /* 0x000000ff0600728c */ /* 0x001fc8000bf05070 */
[----:B------:R-:W-:-:S09]  /*08b0*/  UISETP.NE.AND.EX UP0, UPT, UR7, URZ, UPT, UP0 ;  /* 0x000000ff0700728c */ /* 0x000fd2000bf05300 */
[----:B------:R-:W-:Y:S05]  /*08c0*/  BRA.U !UP0, `(.L_x_6) ;  /* 0x0000016d08407547 */ /* 0x000fea000b800000 */
[----:B------:R-:W0:Y:S02]  /*08d0*/  LDC.64 R4, c[0x0][0x3c8] ;  /* 0x0000f200ff047b82 */ /* 0x000e240000000a00 */
[----:B0-----:R-:W-:-:S06]  /*08e0*/  IMAD.WIDE.U32 R4, R9, 0x4, R4 ;  /* 0x0000000409047825 */ /* 0x001fcc00078e0004 */
[----:B------:R-:W2:Y:S02]  /*08f0*/  LDG.E R4, desc[UR4][R4.64] ;  /* 0x0000000404047981 */ /* 0x000ea4000c1e1900 */
[----:B--2---:R-:W-:-:S13]  /*0900*/  ISETP.GT.U32.AND P0, PT, R4, 0xa, PT ;  /* 0x0000000a0400780c */ /* 0x004fda0003f04070 */
[----:B------:R-:W-:Y:S05]  /*0910*/  @P0 BRA `(.L_x_6) ;  /* 0x0000016c002c0947 */ /* 0x000fea0003800000 */
[----:B------:R-:W-:Y:S01]  /*0920*/  BSSY.RECONVERGENT B5, `(.L_x_7) ;  /* 0x000018e000057945 */ /* 0x000fe20003800200 */
[----:B------:R-:W-:Y:S01]  /*0930*/  CS2R R2, SRZ ;  /* 0x0000000000027805 */ /* 0x000fe2000001ff00 */
[----:B------:R-:W-:Y:S02]  /*0940*/  IMAD.MOV.U32 R32, RZ, RZ, RZ ;  /* 0x000000ffff207224 */ /* 0x000fe400078e00ff */
[----:B------:R-:W-:-:S07]  /*0950*/  IMAD.MOV.U32 R0, RZ, RZ, RZ ;  /* 0x000000ffff007224 */ /* 0x000fce00078e00ff */
.L_x_34:
[----:B------:R-:W-:Y:S01]  /*0960*/  ISETP.NE.AND P0, PT, R32, R9, PT ;  /* 0x000000092000720c */ /* 0x000fe20003f05270 */
[----:B------:R-:W-:-:S12]  /*0970*/  BSSY.RELIABLE B4, `(.L_x_8) ;  /* 0x00000f1000047945 */ /* 0x000fd80003800100 */
[----:B------:R-:W-:Y:S05]  /*0980*/  @!P0 BRA `(.L_x_9) ;  /* 0x0000000c00bc8947 */ /* 0x000fea0003800000 */
        /* <DEDUP_REMOVED lines=21> */
[----:B--2---:R-:W-:-:S13]  /*0ae0*/  ISETP.GT.U32.AND P0, PT, R33, 0xa, PT ;  /* 0x0000000a2100780c */ /* 0x004fda0003f04070 */
[----:B------:R-:W-:Y:S05]  /*0af0*/  @P0 BRA `(.L_x_9) ;  /* 0x0000000c00600947 */ /* 0x000fea0003800000 */
[----:B------:R-:W-:Y:S01]  /*0b00*/  FMNMX R5, R5, 1000000, PT ;  /* 0x4974240005057809 */ /* 0x000fe20003800000 */
[----:B------:R-:W-:Y:S03]  /*0b10*/  BSSY.RECONVERGENT B2, `(.L_x_10) ;  /* 0x0000022000027945 */ /* 0x000fe60003800200 */
[----:B------:R-:W-:Y:S02]  /*0b20*/  FMNMX R6, R5, -1000000, !PT ;  /* 0xc974240005067809 */ /* 0x000fe40007800000 */
[----:B------:R-:W-:-:S03]  /*0b30*/  FMNMX R5, R8, 1000000, PT ;  /* 0x4974240008057809 */ /* 0x000fc60003800000 */
[----:B------:R-:W-:Y:S01]  /*0b40*/  FADD R7, R15, -R6 ;  /* 0x800000060f077221 */ /* 0x000fe20000000000 */
[----:B------:R-:W-:Y:S02]  /*0b50*/  FMNMX R6, R10, 1000000, PT ;  /* 0x497424000a067809 */ /* 0x000fe40003800000 */
[----:B------:R-:W-:Y:S02]  /*0b60*/  FMNMX R5, R5, -1000000, !PT ;  /* 0xc974240005057809 */ /* 0x000fe40007800000 */
[C---:B------:R-:W-:Y:S02]  /*0b70*/  FMNMX R8, R7.reuse, 1000000, PT ;  /* 0x4974240007087809 */ /* 0x040fe40003800000 */
[----:B------:R-:W-:Y:S01]  /*0b80*/  FSETP.NE.AND P0, PT, |R7|, +INF , PT ;  /* 0x7f8000000700780b */ /* 0x000fe20003f05200 */
[----:B------:R-:W-:Y:S01]  /*0b90*/  FADD R5, R16, -R5 ;  /* 0x8000000510057221 */ /* 0x000fe20000000000 */
[----:B------:R-:W-:Y:S02]  /*0ba0*/  FMNMX R8, R8, -1000000, !PT ;  /* 0xc974240008087809 */ /* 0x000fe40007800000 */
[----:B------:R-:W-:-:S02]  /*0bb0*/  FMNMX R6, R6, -1000000, !PT ;  /* 0xc974240006067809 */ /* 0x000fc40007800000 */
[----:B------:R-:W-:Y:S02]  /*0bc0*/  FSEL R31, R8, RZ, P0 ;  /* 0x000000ff081f7208 */ /* 0x000fe40000000000 */
[----:B------:R-:W-:Y:S01]  /*0bd0*/  FMNMX R7, R5, 1000000, PT ;  /* 0x4974240005077809 */ /* 0x000fe20003800000 */
[----:B------:R-:W-:Y:S01]  /*0be0*/  FADD R6, R17, -R6 ;  /* 0x8000000611067221 */ /* 0x000fe20000000000 */
[----:B------:R-:W-:Y:S02]  /*0bf0*/  FSETP.GEU.AND P0, PT, |R31|, 1000000, PT ;  /* 0x497424001f00780b */ /* 0x000fe40003f0e200 */
[----:B------:R-:W-:Y:S02]  /*0c00*/  FSETP.NE.AND P1, PT, |R5|, +INF , PT ;  /* 0x7f8000000500780b */ /* 0x000fe40003f25200 */
[----:B------:R-:W-:Y:S02]  /*0c10*/  FSETP.EQU.OR P0, PT, |R31|, +INF , P0 ;  /* 0x7f8000001f00780b */ /* 0x000fe4000070a600 */
[----:B------:R-:W-:-:S02]  /*0c20*/  FMNMX R8, R6, 1000000, PT ;  /* 0x4974240006087809 */ /* 0x000fc40003800000 */
[----:B------:R-:W-:Y:S02]  /*0c30*/  FSETP.NE.AND P2, PT, |R6|, +INF , PT ;  /* 0x7f8000000600780b */ /* 0x000fe40003f45200 */
[----:B------:R-:W-:Y:S01]  /*0c40*/  FMNMX R30, R7, -1000000, !PT ;  /* 0xc9742400071e7809 */ /* 0x000fe20007800000 */
[----:B------:R-:W-:Y:S01]  /*0c50*/  IMAD.MOV.U32 R7, RZ, RZ, 0x3c23d70a ;  /* 0x3c23d70aff077424 */ /* 0x000fe200078e00ff */
[----:B------:R-:W-:Y:S02]  /*0c60*/  FMNMX R6, R8, -1000000, !PT ;  /* 0xc974240008067809 */ /* 0x000fe40007800000 */
[----:B------:R-:W-:Y:S02]  /*0c70*/  FSEL R30, R30, RZ, P1 ;  /* 0x000000ff1e1e7208 */ /* 0x000fe40000800000 */
[----:B------:R-:W-:Y:S01]  /*0c80*/  FSEL R6, R6, RZ, P2 ;  /* 0x000000ff06067208 */ /* 0x000fe20001000000 */
[----:B------:R-:W-:Y:S06]  /*0c90*/  @P0 BRA `(.L_x_11) ;  /* 0x0000000000240947 */ /* 0x000fec0003800000 */
[----:B------:R-:W-:Y:S02]  /*0ca0*/  FSETP.GEU.AND P1, PT, |R30|, 1000000, PT ;  /* 0x497424001e00780b */ /* 0x000fe40003f2e200 */
[----:B------:R-:W-:Y:S02]  /*0cb0*/  FSETP.GEU.AND P2, PT, |R6|, 1000000, PT ;  /* 0x497424000600780b */ /* 0x000fe40003f4e200 */
[----:B------:R-:W-:Y:S02]  /*0cc0*/  FSETP.EQU.OR P1, PT, |R30|, +INF , P1 ;  /* 0x7f8000001e00780b */ /* 0x000fe40000f2a600 */
[----:B------:R-:W-:-:S04]  /*0cd0*/  FSETP.EQU.OR P2, PT, |R6|, +INF , P2 ;  /* 0x7f8000000600780b */ /* 0x000fc8000174a600 */
[----:B------:R-:W-:-:S13]  /*0ce0*/  PLOP3.LUT P1, PT, P1, P2, PT, 0xf8, 0x8f ;  /* 0x00000000008f781c */ /* 0x000fda0000f25f70 */
[----:B------:R-:W-:-:S04]  /*0cf0*/  @!P1 FMUL R8, R30, R30 ;  /* 0x0000001e1e089220 */ /* 0x000fc80000400000 */
[----:B------:R-:W-:-:S04]  /*0d00*/  @!P1 FFMA R5, R31, R31, R8 ;  /* 0x0000001f1f059223 */ /* 0x000fc80000000008 */
[----:B------:R-:W-:-:S04]  /*0d10*/  @!P1 FFMA R5, R6, R6, R5 ;  /* 0x0000000606059223 */ /* 0x000fc80000000005 */
[----:B------:R-:W-:-:S07]  /*0d20*/  @!P1 FADD R7, R5, 0.0099999997764825820923 ;  /* 0x3c23d70a05079421 */ /* 0x000fce0000000000 */
.L_x_11:
[----:B------:R-:W-:Y:S05]  /*0d30*/  BSYNC.RECONVERGENT B2 ;  /* 0x0000000000027941 */ /* 0x000fea0003800200 */
.L_x_10:
[----:B------:R-:W-:Y:S01]  /*0d40*/  FSETP.GEU.AND P1, PT, R7, 100, PT ;  /* 0x42c800000700780b */ /* 0x000fe20003f2e000 */
[----:B------:R-:W-:-:S12]  /*0d50*/  BSSY.RECONVERGENT B6, `(.L_x_12) ;  /* 0x000008f000067945 */ /* 0x000fd80003800200 */
[----:B------:R-:W-:Y:S05]  /*0d60*/  @P1 BRA `(.L_x_13) ;  /* 0x0000000800341947 */ /* 0x000fea0003800000 */
[----:B------:R-:W0:Y:S01]  /*0d70*/  LDCU UR6, c[0x0][0x404] ;  /* 0x00008080ff0677ac */ /* 0x000e220008000800 */
[----:B------:R-:W1:Y:S01]  /*0d80*/  MUFU.RCP R10, R7 ;  /* 0x00000007000a7308 */ /* 0x000e620000001000 */
[----:B------:R-:W-:Y:S01]  /*0d90*/  IMAD.MOV.U32 R8, RZ, RZ, 0x3f800000 ;  /* 0x3f800000ff087424 */ /* 0x000fe200078e00ff */
[----:B------:R-:W-:Y:S01]  /*0da0*/  ISETP.NE.AND P1, PT, R33, R4, PT ;  /* 0x000000042100720c */ /* 0x000fe20003f25270 */
[----:B------:R-:W-:Y:S01]  /*0db0*/  BSSY.RECONVERGENT B7, `(.L_x_14) ;  /* 0x000000e000077945 */ /* 0x000fe20003800200 */
[----:B------:R-:W-:Y:S02]  /*0dc0*/  IMAD.MOV.U32 R33, RZ, RZ, RZ ;  /* 0x000000ffff217224 */ /* 0x000fe400078e00ff */
[----:B------:R-:W-:-:S05]  /*0dd0*/  FSEL R8, R8, 0.30000001192092895508, !P1 ;  /* 0x3e99999a08087808 */ /* 0x000fca0004800000 */
[----:B0-----:R-:W-:Y:S01]  /*0de0*/  FMUL R8, R8, UR6 ;  /* 0x0000000608087c20 */ /* 0x001fe20008400000 */
[----:B-1----:R-:W-:-:S03]  /*0df0*/  FFMA R5, R10, -R7, 1 ;  /* 0x3f8000000a057423 */ /* 0x002fc60000000807 */
[----:B------:R-:W0:Y:S01]  /*0e00*/  FCHK P1, R8, R7 ;  /* 0x0000000708007302 */ /* 0x000e220000020000 */
[----:B------:R-:W-:-:S04]  /*0e10*/  FFMA R5, R10, R5, R10 ;  /* 0x000000050a057223 */ /* 0x000fc8000000000a */
[----:B------:R-:W-:-:S04]  /*0e20*/  FFMA R10, R8, R5, RZ ;  /* 0x00000005080a7223 */ /* 0x000fc800000000ff */
[----:B------:R-:W-:-:S04]  /*0e30*/  FFMA R34, R10, -R7, R8 ;  /* 0x800000070a227223 */ /* 0x000fc80000000008 */
[----:B------:R-:W-:Y:S01]  /*0e40*/  FFMA R5, R5, R34, R10 ;  /* 0x0000002205057223 */ /* 0x000fe2000000000a */
[----:B0-----:R-:W-:Y:S06]  /*0e50*/  @!P1 BRA `(.L_x_15) ;  /* 0x00000000000c9947 */ /* 0x001fec0003800000 */
[----:B------:R-:W-:-:S07]  /*0e60*/  MOV R10, 0xe80 ;  /* 0x00000e80000a7802 */ /* 0x000fce0000000f00 */
[----:B------:R-:W-:Y:S05]  /*0e70*/  CALL.REL.NOINC `($__internal_1_$__cuda_sm3x_div_rn_noftz_f32_slowpath) ;  /* 0x0000019c006c7944 */ /* 0x000fea0003c00000 */
[----:B------:R-:W-:-:S07]  /*0e80*/  IMAD.MOV.U32 R5, RZ, RZ, R7 ;  /* 0x000000ffff057224 */ /* 0x000fce00078e0007 */
.L_x_15:
[----:B------:R-:W-:Y:S05]  /*0e90*/  BSYNC.RECONVERGENT B7 ;  /* 0x0000000000077941 */ /* 0x000fea0003800200 */
.L_x_14:
[----:B------:R-:W0:Y:S01]  /*0ea0*/  LDCU UR6, c[0x0][0x414] ;  /* 0x00008280ff0677ac */ /* 0x000e220008000800 */
[C---:B------:R-:W-:Y:S01]  /*0eb0*/  FSETP.NE.AND P1, PT, |R5|.reuse, +INF , PT ;  /* 0x7f8000000500780b */ /* 0x040fe20003f25200 */
[----:B------:R-:W-:Y:S01]  /*0ec0*/  BSSY.RECONVERGENT B2, `(.L_x_16) ;  /* 0x000001e000027945 */ /* 0x000fe20003800200 */
[----:B0-----:R-:W-:-:S04]  /*0ed0*/  FMNMX R7, R5, UR6, PT ;  /* 0x0000000605077c09 */ /* 0x001fc8000b800000 */
[----:B------:R-:W-:-:S04]  /*0ee0*/  FMNMX R5, RZ, R7, !PT ;  /* 0x00000007ff057209 */ /* 0x000fc80007800000 */
[----:B------:R-:W-:Y:S01]  /*0ef0*/  FSEL R5, R5, RZ, P1 ;  /* 0x000000ff05057208 */ /* 0x000fe20000800000 */
[----:B------:R-:W-:Y:S06]  /*0f00*/  @P0 BRA `(.L_x_17) ;  /* 0x0000000000640947 */ /* 0x000fec0003800000 */
[----:B------:R-:W-:Y:S02]  /*0f10*/  FSETP.GEU.AND P0, PT, |R30|, 1000000, PT ;  /* 0x497424001e00780b */ /* 0x000fe40003f0e200 */
[----:B------:R-:W-:Y:S02]  /*0f20*/  FSETP.GEU.AND P1, PT, |R6|, 1000000, PT ;  /* 0x497424000600780b */ /* 0x000fe40003f2e200 */
[----:B------:R-:W-:Y:S02]  /*0f30*/  FSETP.EQU.OR P0, PT, |R30|, +INF , P0 ;  /* 0x7f8000001e00780b */ /* 0x000fe4000070a600 */
[----:B------:R-:W-:-:S04]  /*0f40*/  FSETP.EQU.OR P1, PT, |R6|, +INF , P1 ;  /* 0x7f8000000600780b */ /* 0x000fc80000f2a600 */
[----:B------:R-:W-:-:S13]  /*0f50*/  PLOP3.LUT P0, PT, P0, P1, PT, 0xf8, 0x8f ;  /* 0x00000000008f781c */ /* 0x000fda0000703f70 */
[----:B------:R-:W-:Y:S05]  /*0f60*/  @P0 BRA `(.L_x_17) ;  /* 0x00000000004c0947 */ /* 0x000fea0003800000 */
[----:B------:R-:W-:Y:S01]  /*0f70*/  FMUL R8, R30, R30 ;  /* 0x0000001e1e087220 */ /* 0x000fe20000400000 */
[----:B------:R-:W-:Y:S03]  /*0f80*/  BSSY.RECONVERGENT B3, `(.L_x_17) ;  /* 0x0000011000037945 */ /* 0x000fe60003800200 */
[----:B------:R-:W-:-:S04]  /*0f90*/  FFMA R7, R31, R31, R8 ;  /* 0x0000001f1f077223 */ /* 0x000fc80000000008 */
[----:B------:R-:W-:-:S05]  /*0fa0*/  FFMA R7, R6, R6, R7 ;  /* 0x0000000606077223 */ /* 0x000fca0000000007 */
[----:B------:R-:W-:-:S04]  /*0fb0*/  FMNMX R8, R7, 9.9999997473787516356e-05, !PT ;  /* 0x38d1b71707087809 */ /* 0x000fc80007800000 */
[----:B------:R0:W1:Y:S01]  /*0fc0*/  MUFU.RSQ R7, R8 ;  /* 0x0000000800077308 */ /* 0x0000620000001400 */
[----:B------:R-:W-:-:S05]  /*0fd0*/  VIADD R10, R8, 0xf3000000 ;  /* 0xf3000000080a7836 */ /* 0x000fca0000000000 */
[----:B------:R-:W-:-:S13]  /*0fe0*/  ISETP.GT.U32.AND P0, PT, R10, 0x727fffff, PT ;  /* 0x727fffff0a00780c */ /* 0x000fda0003f04070 */
[----:B01----:R-:W-:Y:S05]  /*0ff0*/  @!P0 BRA `(.L_x_18) ;  /* 0x0000000000148947 */ /* 0x003fea0003800000 */
[----:B------:R-:W-:Y:S01]  /*1000*/  IMAD.MOV.U32 R7, RZ, RZ, R8 ;  /* 0x000000ffff077224 */ /* 0x000fe200078e0008 */
[----:B------:R-:W-:-:S07]  /*1010*/  MOV R8, 0x1030 ;  /* 0x0000103000087802 */ /* 0x000fce0000000f00 */
[----:B------:R-:W-:Y:S05]  /*1020*/  CALL.REL.NOINC `($__internal_0_$__cuda_sm20_sqrt_rn_f32_slowpath) ;  /* 0x0000019800a87944 */ /* 0x000fea0003c00000 */
[----:B------:R-:W-:Y:S01]  /*1030*/  IMAD.MOV.U32 R33, RZ, RZ, R37 ;  /* 0x000000ffff217224 */ /* 0x000fe200078e0025 */
[----:B------:R-:W-:Y:S06]  /*1040*/  BRA `(.L_x_19) ;  /* 0x0000000000107947 */ /* 0x000fec0003800000 */
.L_x_18:
[----:B------:R-:W-:Y:S01]  /*1050*/  FMUL.FTZ R33, R8, R7 ;  /* 0x0000000708217220 */ /* 0x000fe20000410000 */
[----:B------:R-:W-:-:S03]  /*1060*/  FMUL.FTZ R7, R7, 0.5 ;  /* 0x3f00000007077820 */ /* 0x000fc60000410000 */
[----:B------:R-:W-:-:S04]  /*1070*/  FFMA R8, -R33, R33, R8 ;  /* 0x0000002121087223 */ /* 0x000fc80000000108 */
[----:B------:R-:W-:-:S07]  /*1080*/  FFMA R33, R8, R7, R33 ;  /* 0x0000000708217223 */ /* 0x000fce0000000021 */
.L_x_19:
[----:B------:R-:W-:Y:S05]  /*1090*/  BSYNC.RECONVERGENT B3 ;  /* 0x0000000000037941 */ /* 0x000fea0003800200 */
.L_x_17:
[----:B------:R-:W-:Y:S05]  /*10a0*/  BSYNC.RECONVERGENT B2 ;  /* 0x0000000000027941 */ /* 0x000fea0003800200 */
.L_x_16:
[----:B------:R-:W-:Y:S01]  /*10b0*/  FSETP.GEU.AND P0, PT, R33, 0.0099999997764825820923, PT ;  /* 0x3c23d70a2100780b */ /* 0x000fe20003f0e000 */
[----:B------:R-:W-:Y:S01]  /*10c0*/  BSSY.RECONVERGENT B7, `(.L_x_20) ;  /* 0x0000032000077945 */ /* 0x000fe20003800200 */
[----:B------:R-:W-:Y:S02]  /*10d0*/  IMAD.MOV.U32 R42, RZ, RZ, RZ ;  /* 0x000000ffff2a7224 */ /* 0x000fe400078e00ff */
[----:B------:R-:W-:Y:S02]  /*10e0*/  IMAD.MOV.U32 R40, RZ, RZ, RZ ;  /* 0x000000ffff287224 */ /* 0x000fe400078e00ff */
[----:B------:R-:W-:-:S07]  /*10f0*/  IMAD.MOV.U32 R8, RZ, RZ, RZ ;  /* 0x000000ffff087224 */ /* 0x000fce00078e00ff */
[----:B------:R-:W-:Y:S05]  /*1100*/  @!P0 BRA `(.L_x_21) ;  /* 0x0000000000b48947 */ /* 0x000fea0003800000 */
[----:B------:R-:W0:Y:S01]  /*1110*/  MUFU.RCP R8, R33 ;  /* 0x0000002100087308 */ /* 0x000e220000001000 */
[----:B------:R-:W-:Y:S07]  /*1120*/  BSSY.RECONVERGENT B8, `(.L_x_22) ;  /* 0x000000c000087945 */ /* 0x000fee0003800200 */
[----:B------:R-:W1:Y:S01]  /*1130*/  FCHK P0, R31, R33 ;  /* 0x000000211f007302 */ /* 0x000e620000000000 */
[----:B0-----:R-:W-:-:S04]  /*1140*/  FFMA R7, R8, -R33, 1 ;  /* 0x3f80000008077423 */ /* 0x001fc80000000821 */
[----:B------:R-:W-:-:S04]  /*1150*/  FFMA R8, R8, R7, R8 ;  /* 0x0000000708087223 */ /* 0x000fc80000000008 */
[----:B------:R-:W-:-:S04]  /*1160*/  FFMA R10, R31, R8, RZ ;  /* 0x000000081f0a7223 */ /* 0x000fc800000000ff */
[----:B------:R-:W-:-:S04]  /*1170*/  FFMA R7, R10, -R33, R31 ;  /* 0x800000210a077223 */ /* 0x000fc8000000001f */
[----:B------:R-:W-:Y:S01]  /*1180*/  FFMA R7, R8, R7, R10 ;  /* 0x0000000708077223 */ /* 0x000fe2000000000a */
[----:B-1----:R-:W-:Y:S06]  /*1190*/  @!P0 BRA `(.L_x_23) ;  /* 0x0000000000108947 */ /* 0x002fec0003800000 */
[----:B------:R-:W-:Y:S01]  /*11a0*/  IMAD.MOV.U32 R8, RZ, RZ, R31 ;  /* 0x000000ffff087224 */ /* 0x000fe200078e001f */
[----:B------:R-:W-:Y:S01]  /*11b0*/  MOV R10, 0x11e0 ;  /* 0x000011e0000a7802 */ /* 0x000fe20000000f00 */
[----:B------:R-:W-:-:S07]  /*11c0*/  IMAD.MOV.U32 R7, RZ, RZ, R33 ;  /* 0x000000ffff077224 */ /* 0x000fce00078e0021 */
[----:B------:R-:W-:Y:S05]  /*11d0*/  CALL.REL.NOINC `($__internal_1_$__cuda_sm3x_div_rn_noftz_f32_slowpath) ;  /* 0x0000019800947944 */ /* 0x000fea0003c00000 */
.L_x_23:
[----:B------:R-:W-:Y:S05]  /*11e0*/  BSYNC.RECONVERGENT B8 ;  /* 0x0000000000087941 */ /* 0x000fea0003800200 */
.L_x_22:
[----:B------:R-:W0:Y:S01]  /*11f0*/  MUFU.RCP R8, R33 ;  /* 0x0000002100087308 */ /* 0x000e220000001000 */
[----:B------:R-:W-:Y:S01]  /*1200*/  BSSY.RECONVERGENT B8, `(.L_x_24) ;  /* 0x000000d000087945 */ /* 0x000fe20003800200 */
[----:B------:R-:W-:-:S06]  /*1210*/  IMAD.MOV.U32 R42, RZ, RZ, R7 ;  /* 0x000000ffff2a7224 */ /* 0x000fcc00078e0007 */
        /* <DEDUP_REMOVED lines=11> */
.L_x_25:
[----:B------:R-:W-:Y:S05]  /*12d0*/  BSYNC.RECONVERGENT B8 ;  /* 0x0000000000087941 */ /* 0x000fea0003800200 */
.L_x_24:
        /* <DEDUP_REMOVED lines=14> */
[----:B------:R-:W-:-:S07]  /*13c0*/  IMAD.MOV.U32 R8, RZ, RZ, R7 ;  /* 0x000000ffff087224 */ /* 0x000fce00078e0007 */
.L_x_26:
[----:B------:R-:W-:Y:S05]  /*13d0*/  BSYNC.RECONVERGENT B8 ;  /* 0x0000000000087941 */ /* 0x000fea0003800200 */
.L_x_21:
[----:B------:R-:W-:Y:S05]  /*13e0*/  BSYNC.RECONVERGENT B7 ;  /* 0x0000000000077941 */ /* 0x000fea0003800200 */
.L_x_20:
[C---:B------:R-:W-:Y:S01]  /*13f0*/  FSETP.GT.AND P0, PT, |R5|.reuse, 1000, PT ;  /* 0x447a00000500780b */ /* 0x040fe20003f04200 */
[----:B------:R-:W-:Y:S01]  /*1400*/  BSSY.RECONVERGENT B2, `(.L_x_27) ;  /* 0x0000014000027945 */ /* 0x000fe20003800200 */
[----:B------:R-:W-:Y:S01]  /*1410*/  CS2R R6, SRZ ;  /* 0x0000000000067805 */ /* 0x000fe2000001ff00 */
[----:B------:R-:W-:Y:S01]  /*1420*/  IMAD.MOV.U32 R31, RZ, RZ, RZ ;  /* 0x000000ffff1f7224 */ /* 0x000fe200078e00ff */
[----:B------:R-:W-:-:S13]  /*1430*/  FSETP.EQU.OR P0, PT, |R5|, +INF , P0 ;  /* 0x7f8000000500780b */ /* 0x000fda000070a600 */
[----:B------:R-:W-:Y:S05]  /*1440*/  @P0 BRA `(.L_x_28) ;  /* 0x00000000003c0947 */ /* 0x000fea0003800000 */
[C---:B------:R-:W-:Y:S01]  /*1450*/  FMUL R42, R5.reuse, R42 ;  /* 0x0000002a052a7220 */ /* 0x040fe20000400000 */
[C---:B------:R-:W-:Y:S01]  /*1460*/  FMUL R40, R5.reuse, R40 ;  /* 0x0000002805287220 */ /* 0x040fe20000400000 */
[----:B------:R-:W-:-:S03]  /*1470*/  FMUL R8, R5, R8 ;  /* 0x0000000805087220 */ /* 0x000fc60000400000 */
[----:B------:R-:W-:Y:S02]  /*1480*/  FSETP.NE.AND P0, PT, |R42|, +INF , PT ;  /* 0x7f8000002a00780b */ /* 0x000fe40003f05200 */
[----:B------:R-:W-:Y:S02]  /*1490*/  FSETP.NE.AND P1, PT, |R40|, +INF , PT ;  /* 0x7f8000002800780b */ /* 0x000fe40003f25200 */
[----:B------:R-:W-:Y:S02]  /*14a0*/  FMNMX R42, R42, 1000000, PT ;  /* 0x497424002a2a7809 */ /* 0x000fe40003800000 */
[----:B------:R-:W-:Y:S02]  /*14b0*/  FMNMX R40, R40, 1000000, PT ;  /* 0x4974240028287809 */ /* 0x000fe40003800000 */
[C---:B------:R-:W-:Y:S02]  /*14c0*/  FMNMX R5, R8.reuse, 1000000, PT ;  /* 0x4974240008057809 */ /* 0x040fe40003800000 */
[----:B------:R-:W-:-:S02]  /*14d0*/  FSETP.NE.AND P2, PT, |R8|, +INF , PT ;  /* 0x7f8000000800780b */ /* 0x000fc40003f45200 */
[----:B------:R-:W-:Y:S02]  /*14e0*/  FMNMX R42, R42, -1000000, !PT ;  /* 0xc97424002a2a7809 */ /* 0x000fe40007800000 */
[----:B------:R-:W-:Y:S02]  /*14f0*/  FMNMX R40, R40, -1000000, !PT ;  /* 0xc974240028287809 */ /* 0x000fe40007800000 */
[----:B------:R-:W-:Y:S02]  /*1500*/  FMNMX R5, R5, -1000000, !PT ;  /* 0xc974240005057809 */ /* 0x000fe40007800000 */
[----:B------:R-:W-:Y:S02]  /*1510*/  FSEL R6, R42, RZ, P0 ;  /* 0x000000ff2a067208 */ /* 0x000fe40000000000 */
[----:B------:R-:W-:Y:S02]  /*1520*/  FSEL R7, R40, RZ, P1 ;  /* 0x000000ff28077208 */ /* 0x000fe40000800000 */
[----:B------:R-:W-:-:S07]  /*1530*/  FSEL R31, R5, RZ, P2 ;  /* 0x000000ff051f7208 */ /* 0x000fce0001000000 */
.L_x_28:
[----:B------:R-:W-:Y:S05]  /*1540*/  BSYNC.RECONVERGENT B2 ;  /* 0x0000000000027941 */ /* 0x000fea0003800200 */
.L_x_27:
[----:B------:R-:W-:Y:S01]  /*1550*/  FADD R6, R3, R6 ;  /* 0x0000000603067221 */ /* 0x000fe20000000000 */
[----:B------:R-:W-:Y:S01]  /*1560*/  FADD R7, R2, R7 ;  /* 0x0000000702077221 */ /* 0x000fe20000000000 */
[----:B------:R-:W-:-:S03]  /*1570*/  FADD R31, R0, R31 ;  /* 0x0000001f001f7221 */ /* 0x000fc60000000000 */
[C---:B------:R-:W-:Y:S02]  /*1580*/  FSETP.NE.AND P0, PT, |R6|.reuse, +INF , PT ;  /* 0x7f8000000600780b */ /* 0x040fe40003f05200 */
[C---:B------:R-:W-:Y:S02]  /*1590*/  FSETP.NE.AND P1, PT, |R7|.reuse, +INF , PT ;  /* 0x7f8000000700780b */ /* 0x040fe40003f25200 */
        /* <DEDUP_REMOVED lines=10> */
.L_x_13:
[----:B------:R-:W-:Y:S05]  /*1640*/  BSYNC.RECONVERGENT B6 ;  /* 0x0000000000067941 */ /* 0x000fea0003800200 */
.L_x_12:
[C---:B------:R-:W-:Y:S01]  /*1650*/  FSETP.GEU.AND P0, PT, |R3|.reuse, 1000000, PT ;  /* 0x497424000300780b */ /* 0x040fe20003f0e200 */
[----:B------:R-:W-:Y:S01]  /*1660*/  BSSY.RECONVERGENT B2, `(.L_x_29) ;  /* 0x000001d000027945 */ /* 0x000fe20003800200 */
[----:B------:R-:W-:Y:S02]  /*1670*/  IMAD.MOV.U32 R5, RZ, RZ, RZ ;  /* 0x000000ffff057224 */ /* 0x000fe400078e00ff */
[----:B------:R-:W-:-:S13]  /*1680*/  FSETP.EQU.OR P0, PT, |R3|, +INF , P0 ;  /* 0x7f8000000300780b */ /* 0x000fda000070a600 */
[----:B------:R-:W-:Y:S05]  /*1690*/  @P0 BRA `(.L_x_30) ;  /* 0x0000000000640947 */ /* 0x000fea0003800000 */
        /* <DEDUP_REMOVED lines=20> */
.L_x_31:
[----:B------:R-:W-:Y:S01]  /*17e0*/  FMUL.FTZ R5, R6, R7 ;  /* 0x0000000706057220 */ /* 0x000fe20000410000 */
[----:B------:R-:W-:-:S03]  /*17f0*/  FMUL.FTZ R7, R7, 0.5 ;  /* 0x3f00000007077820 */ /* 0x000fc60000410000 */
[----:B------:R-:W-:-:S04]  /*1800*/  FFMA R6, -R5, R5, R6 ;  /* 0x0000000505067223 */ /* 0x000fc80000000106 */
[----:B------:R-:W-:-:S07]  /*1810*/  FFMA R5, R6, R7, R5 ;  /* 0x0000000706057223 */ /* 0x000fce0000000005 */
.L_x_32:
[----:B------:R-:W-:Y:S05]  /*1820*/  BSYNC.RECONVERGENT B3 ;  /* 0x0000000000037941 */ /* 0x000fea0003800200 */
.L_x_30:
[----:B------:R-:W-:Y:S05]  /*1830*/  BSYNC.RECONVERGENT B2 ;  /* 0x0000000000027941 */ /* 0x000fea0003800200 */
.L_x_29:
[----:B------:R-:W0:Y:S02]  /*1840*/  LDC R6, c[0x0][0x414] ;  /* 0x00010500ff067b82 */ /* 0x000e240000000800 */
[----:B0-----:R-:W-:-:S13]  /*1850*/  FSETP.GT.AND P1, PT, R5, R6, PT ;  /* 0x000000060500720b */ /* 0x001fda0003f24000 */
[----:B------:R-:W-:Y:S05]  /*1860*/  @P1 BREAK.RELIABLE B4 ;  /* 0x0000000000041942 */ /* 0x000fea0003800100 */
[----:B------:R-:W-:Y:S05]  /*1870*/  @P1 BRA `(.L_x_33) ;  /* 0x0000000000181947 */ /* 0x000fea0003800000 */
.L_x_9:
[----:B------:R-:W-:Y:S05]  /*1880*/  BSYNC.RELIABLE B4 ;  /* 0x0000000000047941 */ /* 0x000fea0003800100 */
.L_x_8:
[----:B------:R-:W0:Y:S01]  /*1890*/  LDCU UR6, c[0x0][0x448] ;  /* 0x00008900ff0677ac */ /* 0x000e220008000800 */
[----:B------:R-:W-:-:S05]  /*18a0*/  VIADD R32, R32, 0x1 ;  /* 0x0000000120207836 */ /* 0x000fca0000000000 */
[----:B0-----:R-:W-:-:S13]  /*18b0*/  ISETP.NE.AND P0, PT, R32, UR6, PT ;  /* 0x0000000620007c0c */ /* 0x001fda000bf05270 */
[----:B------:R-:W-:Y:S05]  /*18c0*/  @P0 BRA `(.L_x_34) ;  /* 0xfffffff000240947 */ /* 0x000fea000383ffff */
[----:B------:R-:W-:Y:S05]  /*18d0*/  BRA `(.L_x_35) ;  /* 0x0000000800487947 */ /* 0x000fea0003800000 */
.L_x_33:
[----:B------:R-:W-:Y:S01]  /*18e0*/  FSETP.NE.AND P1, PT, |R6|, +INF , PT ;  /* 0x7f8000000600780b */ /* 0x000fe20003f25200 */
[----:B------:R-:W-:Y:S02]  /*18f0*/  IMAD.MOV.U32 R7, RZ, RZ, RZ ;  /* 0x000000ffff077224 */ /* 0x000fe400078e00ff */
[----:B------:R-:W-:Y:S02]  /*1900*/  IMAD.MOV.U32 R8, RZ, RZ, RZ ;  /* 0x000000ffff087224 */ /* 0x000fe400078e00ff */
[----:B------:R-:W-:-:S08]  /*1910*/  IMAD.MOV.U32 R10, RZ, RZ, RZ ;  /* 0x000000ffff0a7224 */ /* 0x000fd000078e00ff */
[----:B------:R-:W-:Y:S05]  /*1920*/  @!P1 BRA `(.L_x_36) ;  /* 0x0000000800289947 */ /* 0x000fea0003800000 */
[----:B------:R-:W-:Y:S01]  /*1930*/  BSSY.RECONVERGENT B2, `(.L_x_37) ;  /* 0x000001c000027945 */ /* 0x000fe20003800200 */
[----:B------:R-:W-:-:S03]  /*1940*/  IMAD.MOV.U32 R5, RZ, RZ, RZ ;  /* 0x000000ffff057224 */ /* 0x000fc600078e00ff */
        /* <DEDUP_REMOVED lines=21> */
.L_x_39:
[----:B------:R-:W-:Y:S01]  /*1aa0*/  FMUL.FTZ R5, R6, R7 ;  /* 0x0000000706057220 */ /* 0x000fe20000410000 */
[----:B------:R-:W-:-:S03]  /*1ab0*/  FMUL.FTZ R7, R7, 0.5 ;  /* 0x3f00000007077820 */ /* 0x000fc60000410000 */
[----:B------:R-:W-:-:S04]  /*1ac0*/  FFMA R6, -R5, R5, R6 ;  /* 0x0000000505067223 */ /* 0x000fc80000000106 */
[----:B------:R-:W-:-:S07]  /*1ad0*/  FFMA R5, R6, R7, R5 ;  /* 0x0000000706057223 */ /* 0x000fce0000000005 */
.L_x_40:
[----:B------:R-:W-:Y:S05]  /*1ae0*/  BSYNC.RECONVERGENT B3 ;  /* 0x0000000000037941 */ /* 0x000fea0003800200 */
.L_x_38:
[----:B------:R-:W-:Y:S05]  /*1af0*/  BSYNC.RECONVERGENT B2 ;  /* 0x0000000000027941 */ /* 0x000fea0003800200 */
.L_x_37:
[----:B------:R-:W0:Y:S01]  /*1b00*/  LDCU UR6, c[0x0][0x414] ;  /* 0x00008280ff0677ac */ /* 0x000e220008000800 */
[----:B------:R-:W-:Y:S01]  /*1b10*/  BSSY.RECONVERGENT B6, `(.L_x_36) ;  /* 0x000006b000067945 */ /* 0x000fe20003800200 */
[----:B------:R-:W-:Y:S02]  /*1b20*/  IMAD.MOV.U32 R7, RZ, RZ, R3 ;  /* 0x000000ffff077224 */ /* 0x000fe400078e0003 */
[----:B------:R-:W-:Y:S02]  /*1b30*/  IMAD.MOV.U32 R8, RZ, RZ, R2 ;  /* 0x000000ffff087224 */ /* 0x000fe400078e0002 */
[----:B------:R-:W-:Y:S01]  /*1b40*/  IMAD.MOV.U32 R10, RZ, RZ, R0 ;  /* 0x000000ffff0a7224 */ /* 0x000fe200078e0000 */
[----:B0-----:R-:W-:-:S13]  /*1b50*/  FSETP.GT.AND P1, PT, R5, UR6, PT ;  /* 0x0000000605007c0b */ /* 0x001fda000bf24000 */
        /* <DEDUP_REMOVED lines=19> */
[----:B------:R-:W-:-:S07]  /*1c90*/  MOV R8, 0x1cb0 ;  /* 0x00001cb000087802 */ /* 0x000fce0000000f00 */
[----:B------:R-:W-:Y:S05]  /*1ca0*/  CALL.REL.NOINC `($__internal_0_$__cuda_sm20_sqrt_rn_f32_slowpath) ;  /* 0x0000018c00887944 */ /* 0x000fea0003c00000 */
[----:B------:R-:W-:Y:S01]  /*1cb0*/  IMAD.MOV.U32 R31, RZ, RZ, R37 ;  /* 0x000000ffff1f7224 */ /* 0x000fe200078e0025 */
[----:B------:R-:W-:Y:S06]  /*1cc0*/  BRA `(.L_x_45) ;  /* 0x0000000000107947 */ /* 0x000fec0003800000 */
.L_x_44:
[----:B------:R-:W-:Y:S01]  /*1cd0*/  FMUL.FTZ R31, R7, R5 ;  /* 0x00000005071f7220 */ /* 0x000fe20000410000 */
[----:B------:R-:W-:-:S03]  /*1ce0*/  FMUL.FTZ R5, R5, 0.5 ;  /* 0x3f00000005057820 */ /* 0x000fc60000410000 */
[----:B------:R-:W-:-:S04]  /*1cf0*/  FFMA R6, -R31, R31, R7 ;  /* 0x0000001f1f067223 */ /* 0x000fc80000000107 */
[----:B------:R-:W-:-:S07]  /*1d00*/  FFMA R31, R6, R5, R31 ;  /* 0x00000005061f7223 */ /* 0x000fce000000001f */
.L_x_45:
[----:B------:R-:W-:Y:S05]  /*1d10*/  BSYNC.RECONVERGENT B3 ;  /* 0x0000000000037941 */ /* 0x000fea0003800200 */
.L_x_43:
[----:B------:R-:W-:Y:S05]  /*1d20*/  BSYNC.RECONVERGENT B2 ;  /* 0x0000000000027941 */ /* 0x000fea0003800200 */
.L_x_42:
        /* <DEDUP_REMOVED lines=20> */
.L_x_49:
[----:B------:R-:W-:Y:S05]  /*1e70*/  BSYNC.RECONVERGENT B8 ;  /* 0x0000000000087941 */ /* 0x000fea0003800200 */
.L_x_48:
        /* <DEDUP_REMOVED lines=9> */
[----:B------:R-:W-:Y:S01]  /*1f10*/  MOV R8, R2 ;  /* 0x0000000200087202 */ /* 0x000fe20000000f00 */
[----:B------:R-:W-:Y:S01]  /*1f20*/  IMAD.MOV.U32 R7, RZ, RZ, R31 ;  /* 0x000000ffff077224 */ /* 0x000fe200078e001f */
[----:B------:R-:W-:-:S07]  /*1f30*/  MOV R10, 0x1f50 ;  /* 0x00001f50000a7802 */ /* 0x000fce0000000f00 */
[----:B------:R-:W-:Y:S05]  /*1f40*/  CALL.REL.NOINC `($__internal_1_$__cuda_sm3x_div_rn_noftz_f32_slowpath) ;  /* 0x0000018c00387944 */ /* 0x000fea0003c00000 */
[----:B------:R-:W-:-:S07]  /*1f50*/  IMAD.MOV.U32 R5, RZ, RZ, R7 ;  /* 0x000000ffff057224 */ /* 0x000fce00078e0007 */
.L_x_51:
[----:B------:R-:W-:Y:S05]  /*1f60*/  BSYNC.RECONVERGENT B8 ;  /* 0x0000000000087941 */ /* 0x000fea0003800200 */
.L_x_50:
        /* <DEDUP_REMOVED lines=13> */
.L_x_53:
[----:B------:R-:W-:Y:S05]  /*2040*/  BSYNC.RECONVERGENT B8 ;  /* 0x0000000000087941 */ /* 0x000fea0003800200 */
.L_x_52:
[----:B------:R-:W-:-:S07]  /*2050*/  IMAD.MOV.U32 R30, RZ, RZ, R7 ;  /* 0x000000ffff1e7224 */ /* 0x000fce00078e0007 */
.L_x_47:
[----:B------:R-:W-:Y:S05]  /*2060*/  BSYNC.RECONVERGENT B7 ;  /* 0x0000000000077941 */ /* 0x000fea0003800200 */
.L_x_46:
[----:B------:R-:W0:Y:S01]  /*2070*/  LDC R3, c[0x0][0x414] ;  /* 0x00010500ff037b82 */ /* 0x000e220000000800 */
[----:B------:R-:W-:Y:S02]  /*2080*/  IMAD.MOV.U32 R7, RZ, RZ, RZ ;  /* 0x000000ffff077224 */ /* 0x000fe400078e00ff */
[----:B------:R-:W-:Y:S02]  /*2090*/  IMAD.MOV.U32 R8, RZ, RZ, RZ ;  /* 0x000000ffff087224 */ /* 0x000fe400078e00ff */
[----:B------:R-:W-:Y:S01]  /*20a0*/  IMAD.MOV.U32 R10, RZ, RZ, RZ ;  /* 0x000000ffff0a7224 */ /* 0x000fe200078e00ff */
[----:B0-----:R-:W-:-:S13]  /*20b0*/  FSETP.GT.AND P0, PT, |R3|, 1000, PT ;  /* 0x447a00000300780b */ /* 0x001fda0003f04200 */
[----:B------:R-:W-:Y:S05]  /*20c0*/  @P0 BRA `(.L_x_41) ;  /* 0x00000000003c0947 */ /* 0x000fea0003800000 */
[-C--:B------:R-:W-:Y:S01]  /*20d0*/  FMUL R6, R6, R3.reuse ;  /* 0x0000000306067220 */ /* 0x080fe20000400000 */
[-C--:B------:R-:W-:Y:S01]  /*20e0*/  FMUL R5, R5, R3.reuse ;  /* 0x0000000305057220 */ /* 0x080fe20000400000 */
[----:B------:R-:W-:-:S03]  /*20f0*/  FMUL R30, R30, R3 ;  /* 0x000000031e1e7220 */ /* 0x000fc60000400000 */
        /* <DEDUP_REMOVED lines=12> */
.L_x_41:
[----:B------:R-:W-:Y:S05]  /*21c0*/  BSYNC.RECONVERGENT B6 ;  /* 0x0000000000067941 */ /* 0x000fea0003800200 */
.L_x_36:
[----:B------:R-:W-:Y:S02]  /*21d0*/  IMAD.MOV.U32 R0, RZ, RZ, R10 ;  /* 0x000000ffff007224 */ /* 0x000fe400078e000a */
[----:B------:R-:W-:Y:S02]  /*21e0*/  IMAD.MOV.U32 R2, RZ, RZ, R8 ;  /* 0x000000ffff027224 */ /* 0x000fe400078e0008 */
[----:B------:R-:W-:-:S07]  /*21f0*/  IMAD.MOV.U32 R3, RZ, RZ, R7 ;  /* 0x000000ffff037224 */ /* 0x000fce00078e0007 */
.L_x_35:
[----:B------:R-:W-:Y:S05]  /*2200*/  BSYNC.RECONVERGENT B5 ;  /* 0x0000000000057941 */ /* 0x000fea0003800200 */
.L_x_7:
[----:B------:R-:W0:Y:S01]  /*2210*/  LDCU.128 UR8, c[0x0][0x3e0] ;  /* 0x00007c00ff0877ac */ /* 0x000e220008000c00 */
[----:B------:R-:W1:Y:S01]  /*2220*/  LDCU.64 UR6, c[0x0][0x3d8] ;  /* 0x00007b00ff0677ac */ /* 0x000e620008000a00 */
[----:B------:R-:W2:Y:S01]  /*2230*/  LDCU.64 UR12, c[0x0][0x3f0] ;  /* 0x00007e00ff0c77ac */ /* 0x000ea20008000a00 */
[----:B0-----:R-:W-:Y:S01]  /*2240*/  UISETP.NE.U32.AND UP1, UPT, UR8, URZ, UPT ;  /* 0x000000ff0800728c */ /* 0x001fe2000bf25070 */
[----:B------:R-:W0:Y:S01]  /*2250*/  LDCU UR8, c[0x0][0x44c] ;  /* 0x00008980ff0877ac */ /* 0x000e220008000800 */
[----:B-1----:R-:W-:Y:S02]  /*2260*/  UISETP.EQ.U32.AND UP0, UPT, UR6, URZ, UPT ;  /* 0x000000ff0600728c */ /* 0x002fe4000bf02070 */
[----:B------:R-:W-:Y:S02]  /*2270*/  UISETP.NE.AND.EX UP1, UPT, UR9, URZ, UPT, UP1 ;  /* 0x000000ff0900728c */ /* 0x000fe4000bf25310 */
[----:B------:R-:W-:Y:S02]  /*2280*/  UISETP.EQ.U32.AND UP2, UPT, UR10, URZ, UPT ;  /* 0x000000ff0a00728c */ /* 0x000fe4000bf42070 */
[----:B------:R-:W-:-:S02]  /*2290*/  UISETP.EQ.OR.EX UP1, UPT, UR7, URZ, !UP1, UP0 ;  /* 0x000000ff0700728c */ /* 0x000fc4000cf22700 */
[----:B--2---:R-:W-:Y:S02]  /*22a0*/  UISETP.EQ.U32.AND UP0, UPT, UR12, URZ, UPT ;  /* 0x000000ff0c00728c */ /* 0x004fe4000bf02070 */
[----:B------:R-:W-:-:S04]  /*22b0*/  UISETP.EQ.OR.EX UP1, UPT, UR11, URZ, UP1, UP2 ;  /* 0x000000ff0b00728c */ /* 0x000fc80008f22720 */
[----:B------:R-:W-:-:S04]  /*22c0*/  UISETP.EQ.OR.EX UP0, UPT, UR13, URZ, UP1, UP0 ;  /* 0x000000ff0d00728c */ /* 0x000fc80008f02700 */
[----:B0-----:R-:W-:-:S09]  /*22d0*/  UISETP.LT.OR UP0, UPT, UR8, 0x1, UP0 ;  /* 0x000000010800788c */ /* 0x001fd20008701670 */
[----:B------:R-:W-:Y:S05]  /*22e0*/  BRA.U UP0, `(.L_x_54) ;  /* 0x0000001900bc7547 */ /* 0x000fea000b800000 */
[----:B------:R-:W0:Y:S01]  /*22f0*/  LDC R5, c[0x0][0x420] ;  /* 0x00010800ff057b82 */ /* 0x000e220000000800 */
[----:B------:R-:W-:Y:S01]  /*2300*/  BSSY.RECONVERGENT B5, `(.L_x_54) ;  /* 0x00001ad000057945 */ /* 0x000fe20003800200 */
[----:B------:R-:W-:-:S06]  /*2310*/  IMAD.MOV.U32 R31, RZ, RZ, RZ ;  /* 0x000000ffff1f7224 */ /* 0x000fcc00078e00ff */
[----:B------:R-:W1:Y:S01]  /*2320*/  LDC R32, c[0x0][0x414] ;  /* 0x00010500ff207b82 */ /* 0x000e620000000800 */
[----:B0-----:R-:W-:-:S05]  /*2330*/  FMUL R5, R5, 5 ;  /* 0x40a0000005057820 */ /* 0x001fca0000400000 */
[C---:B------:R-:W-:Y:S02]  /*2340*/  FMNMX R6, R5.reuse, 100, PT ;  /* 0x42c8000005067809 */ /* 0x040fe40003800000 */
[----:B------:R-:W-:Y:S01]  /*2350*/  FSETP.NE.AND P0, PT, |R5|, +INF , PT ;  /* 0x7f8000000500780b */ /* 0x000fe20003f05200 */
[----:B-1----:R-:W-:Y:S01]  /*2360*/  FMUL R33, R32, -0.5 ;  /* 0xbf00000020217820 */ /* 0x002fe20000400000 */
[----:B------:R-:W-:Y:S01]  /*2370*/  FMNMX R6, R6, 1, !PT ;  /* 0x3f80000006067809 */ /* 0x000fe20007800000 */
[----:B------:R-:W-:-:S03]  /*2380*/  FMUL R32, R32, 0.5 ;  /* 0x3f00000020207820 */ /* 0x000fc60000400000 */
[----:B------:R-:W-:-:S07]  /*2390*/  FSEL R39, R6, RZ, P0 ;  /* 0x000000ff06277208 */ /* 0x000fce0000000000 */
.L_x_82:
[----:B------:R-:W0:Y:S08]  /*23a0*/  LDC.64 R6, c[0x0][0x3d8] ;  /* 0x0000f600ff067b82 */ /* 0x000e300000000a00 */
[----:B------:R-:W1:Y:S01]  /*23b0*/  LDC R10, c[0x0][0x448] ;  /* 0x00011200ff0a7b82 */ /* 0x000e620000000800 */
[----:B0-----:R-:W-:-:S05]  /*23c0*/  IMAD.WIDE.U32 R6, R31, 0x4, R6 ;  /* 0x000000041f067825 */ /* 0x001fca00078e0006 */
[----:B------:R-:W1:Y:S01]  /*23d0*/  LDG.E R8, desc[UR4][R6.64] ;  /* 0x0000000406087981 */ /* 0x000e62000c1e1900 */
[----:B------:R-:W-:Y:S01]  /*23e0*/  BSSY.RELIABLE B4, `(.L_x_55) ;  /* 0x000010b000047945 */ /* 0x000fe20003800100 */
[----:B-1----:R-:W-:-:S04]  /*23f0*/  ISETP.GE.AND P0, PT, R8, R10, PT ;  /* 0x0000000a0800720c */ /* 0x002fc80003f06270 */
[----:B------:R-:W-:-:S13]  /*2400*/  ISETP.LT.OR P0, PT, R8, RZ, P0 ;  /* 0x000000ff0800720c */ /* 0x000fda0000701670 */
[----:B------:R-:W-:Y:S05]  /*2410*/  @P0 BRA `(.L_x_56) ;  /* 0x00000010001c0947 */ /* 0x000fea0003800000 */
[----:B------:R-:W0:Y:S02]  /*2420*/  LDC.64 R6, c[0x0][0x3e0] ;  /* 0x0000f800ff067b82 */ /* 0x000e240000000a00 */
[----:B0-----:R-:W-:-:S05]  /*2430*/  IMAD.WIDE.U32 R6, R31, 0x4, R6 ;  /* 0x000000041f067825 */ /* 0x001fca00078e0006 */
[----:B------:R-:W2:Y:S02]  /*2440*/  LDG.E R5, desc[UR4][R6.64] ;  /* 0x0000000406057981 */ /* 0x000ea4000c1e1900 */
[----:B--2---:R-:W-:-:S04]  /*2450*/  ISETP.GE.U32.AND P0, PT, R5, R10, PT ;  /* 0x0000000a0500720c */ /* 0x004fc80003f06070 */
[----:B------:R-:W-:-:S13]  /*2460*/  ISETP.LT.OR P0, PT, R5, RZ, P0 ;  /* 0x000000ff0500720c */ /* 0x000fda0000701670 */
[----:B------:R-:W-:Y:S05]  /*2470*/  @P0 BRA `(.L_x_56) ;  /* 0x0000001000040947 */ /* 0x000fea0003800000 */
[-C--:B------:R-:W-:Y:S02]  /*2480*/  ISETP.NE.AND P0, PT, R5, R9.reuse, PT ;  /* 0x000000090500720c */ /* 0x080fe40003f05270 */
[----:B------:R-:W-:-:S13]  /*2490*/  ISETP.NE.AND P1, PT, R8, R9, PT ;  /* 0x000000090800720c */ /* 0x000fda0003f25270 */
[----:B------:R-:W-:Y:S05]  /*24a0*/  @P0 BRA P1, `(.L_x_57) ;  /* 0x0000000c006c0947 */ /* 0x000fea0000800000 */
[----:B------:R-:W0:Y:S01]  /*24b0*/  LDC.64 R6, c[0x0][0x380] ;  /* 0x0000e000ff067b82 */ /* 0x000e220000000a00 */
[----:B------:R-:W-:-:S04]  /*24c0*/  ISETP.NE.AND P0, PT, R8, R9, PT ;  /* 0x000000090800720c */ /* 0x000fc80003f05270 */
[----:B------:R-:W-:-:S05]  /*24d0*/  SEL R5, R5, R8, !P0 ;  /* 0x0000000805057207 */ /* 0x000fca0004000000 */
        /* <DEDUP_REMOVED lines=20> */
[----:B--2---:R-:W-:-:S04]  /*2620*/  FSETP.GT.AND P0, PT, R5, 1000, PT ;  /* 0x447a00000500780b */ /* 0x004fc80003f04000 */
[----:B------:R-:W-:-:S04]  /*2630*/  FSETP.LT.OR P0, PT, R5, RZ, P0 ;  /* 0x000000ff0500720b */ /* 0x000fc80000701400 */
        /* <DEDUP_REMOVED lines=8> */
[----:B------:R-:W-:Y:S01]  /*26c0*/  BSSY.RECONVERGENT B2, `(.L_x_58) ;  /* 0x0000031000027945 */ /* 0x000fe20003800200 */
[----:B------:R-:W-:Y:S02]  /*26d0*/  FMNMX R8, R34, 1000000, PT ;  /* 0x4974240022087809 */ /* 0x000fe40003800000 */
[----:B------:R-:W-:Y:S02]  /*26e0*/  FMNMX R6, R6, -1000000, !PT ;  /* 0xc974240006067809 */ /* 0x000fe40007800000 */
[----:B------:R-:W-:-:S03]  /*26f0*/  FMNMX R8, R8, -1000000, !PT ;  /* 0xc974240008087809 */ /* 0x000fc60007800000 */
[----:B------:R-:W-:Y:S01]  /*2700*/  FADD R10, -R15, R6 ;  /* 0x000000060f0a7221 */ /* 0x000fe20000000100 */
[----:B------:R-:W-:Y:S01]  /*2710*/  FMNMX R6, R30, 1000000, PT ;  /* 0x497424001e067809 */ /* 0x000fe20003800000 */
[----:B------:R-:W-:-:S03]  /*2720*/  FADD R8, -R17, R8 ;  /* 0x0000000811087221 */ /* 0x000fc60000000100 */
[C---:B------:R-:W-:Y:S02]  /*2730*/  FMNMX R30, R10.reuse, 1000000, PT ;  /* 0x497424000a1e7809 */ /* 0x040fe40003800000 */
[----:B------:R-:W-:Y:S02]  /*2740*/  FSETP.NE.AND P0, PT, |R10|, +INF , PT ;  /* 0x7f8000000a00780b */ /* 0x000fe40003f05200 */
[----:B------:R-:W-:Y:S02]  /*2750*/  FMNMX R30, R30, -1000000, !PT ;  /* 0xc97424001e1e7809 */ /* 0x000fe40007800000 */
[----:B------:R-:W-:Y:S02]  /*2760*/  FMNMX R7, R6, -1000000, !PT ;  /* 0xc974240006077809 */ /* 0x000fe40007800000 */
[----:B------:R-:W-:Y:S02]  /*2770*/  FSEL R38, R30, RZ, P0 ;  /* 0x000000ff1e267208 */ /* 0x000fe40000000000 */
[----:B------:R-:W-:Y:S01]  /*2780*/  FMNMX R6, R8, 1000000, PT ;  /* 0x4974240008067809 */ /* 0x000fe20003800000 */
[----:B------:R-:W-:Y:S01]  /*2790*/  FADD R7, -R16, R7 ;  /* 0x0000000710077221 */ /* 0x000fe20000000100 */
[----:B------:R-:W-:-:S02]  /*27a0*/  FSETP.GEU.AND P0, PT, |R38|, 1000000, PT ;  /* 0x497424002600780b */ /* 0x000fc40003f0e200 */
[----:B------:R-:W-:Y:S01]  /*27b0*/  FSETP.NE.AND P2, PT, |R8|, +INF , PT ;  /* 0x7f8000000800780b */ /* 0x000fe20003f45200 */
[----:B------:R-:W-:Y:S01]  /*27c0*/  IMAD.MOV.U32 R8, RZ, RZ, RZ ;  /* 0x000000ffff087224 */ /* 0x000fe200078e00ff */
[----:B------:R-:W-:Y:S02]  /*27d0*/  FSETP.EQU.OR P0, PT, |R38|, +INF , P0 ;  /* 0x7f8000002600780b */ /* 0x000fe4000070a600 */
[C---:B------:R-:W-:Y:S02]  /*27e0*/  FSETP.NE.AND P1, PT, |R7|.reuse, +INF , PT ;  /* 0x7f8000000700780b */ /* 0x040fe40003f25200 */
[----:B------:R-:W-:Y:S02]  /*27f0*/  FMNMX R7, R7, 1000000, PT ;  /* 0x4974240007077809 */ /* 0x000fe40003800000 */
[----:B------:R-:W-:Y:S02]  /*2800*/  FMNMX R6, R6, -1000000, !PT ;  /* 0xc974240006067809 */ /* 0x000fe40007800000 */
[----:B------:R-:W-:-:S02]  /*2810*/  FMNMX R7, R7, -1000000, !PT ;  /* 0xc974240007077809 */ /* 0x000fc40007800000 */
        /* <DEDUP_REMOVED lines=22> */
.L_x_60:
[----:B------:R-:W-:Y:S01]  /*2980*/  FMUL.FTZ R8, R7, R10 ;  /* 0x0000000a07087220 */ /* 0x000fe20000410000 */
[----:B------:R-:W-:-:S03]  /*2990*/  FMUL.FTZ R10, R10, 0.5 ;  /* 0x3f0000000a0a7820 */ /* 0x000fc60000410000 */
[----:B------:R-:W-:-:S04]  /*29a0*/  FFMA R7, -R8, R8, R7 ;  /* 0x0000000808077223 */ /* 0x000fc80000000107 */
[----:B------:R-:W-:-:S07]  /*29b0*/  FFMA R8, R7, R10, R8 ;  /* 0x0000000a07087223 */ /* 0x000fce0000000008 */
.L_x_61:
[----:B------:R-:W-:Y:S05]  /*29c0*/  BSYNC.RECONVERGENT B3 ;  /* 0x0000000000037941 */ /* 0x000fea0003800200 */
.L_x_59:
[----:B------:R-:W-:Y:S05]  /*29d0*/  BSYNC.RECONVERGENT B2 ;  /* 0x0000000000027941 */ /* 0x000fea0003800200 */
.L_x_58:
[----:B------:R-:W-:Y:S01]  /*29e0*/  FSETP.GT.AND P1, PT, R8, 0.15000000596046447754, PT ;  /* 0x3e19999a0800780b */ /* 0x000fe20003f24000 */
[----:B------:R-:W-:-:S12]  /*29f0*/  BSSY.RECONVERGENT B6, `(.L_x_57) ;  /* 0x0000086000067945 */ /* 0x000fd80003800200 */
[----:B------:R-:W-:Y:S05]  /*2a00*/  @!P1 BRA `(.L_x_62) ;  /* 0x0000000800109947 */ /* 0x000fea0003800000 */
[----:B------:R-:W0:Y:S01]  /*2a10*/  LDCU UR6, c[0x0][0x400] ;  /* 0x00008000ff0677ac */ /* 0x000e220008000800 */
[----:B------:R-:W-:Y:S01]  /*2a20*/  IMAD.MOV.U32 R7, RZ, RZ, 0x3f800000 ;  /* 0x3f800000ff077424 */ /* 0x000fe200078e00ff */
[----:B------:R-:W-:Y:S01]  /*2a30*/  ISETP.NE.AND P1, PT, R41, R4, PT ;  /* 0x000000042900720c */ /* 0x000fe20003f25270 */
[----:B------:R-:W-:Y:S01]  /*2a40*/  FADD R8, -R39, R8 ;  /* 0x0000000827087221 */ /* 0x000fe20000000100 */
[----:B------:R-:W-:Y:S01]  /*2a50*/  FMNMX R5, R5, 10, PT ;  /* 0x4120000005057809 */ /* 0x000fe20003800000 */
[----:B------:R-:W-:Y:S01]  /*2a60*/  BSSY.RECONVERGENT B2, `(.L_x_63) ;  /* 0x0000025000027945 */ /* 0x000fe20003800200 */
[----:B------:R-:W-:Y:S01]  /*2a70*/  FSEL R7, R7, 0.5, !P1 ;  /* 0x3f00000007077808 */ /* 0x000fe20004800000 */
[----:B------:R-:W-:Y:S01]  /*2a80*/  IMAD.MOV.U32 R41, RZ, RZ, RZ ;  /* 0x000000ffff297224 */ /* 0x000fe200078e00ff */
[----:B------:R-:W-:-:S03]  /*2a90*/  FMNMX R10, RZ, R5, !PT ;  /* 0x00000005ff0a7209 */ /* 0x000fc60007800000 */
[----:B0-----:R-:W-:-:S04]  /*2aa0*/  FMUL R7, R7, UR6 ;  /* 0x0000000607077c20 */ /* 0x001fc80008400000 */
[----:B------:R-:W-:-:S04]  /*2ab0*/  FMUL R7, R8, R7 ;  /* 0x0000000708077220 */ /* 0x000fc80000400000 */
[----:B------:R-:W-:-:S05]  /*2ac0*/  FMUL R7, R7, R10 ;  /* 0x0000000a07077220 */ /* 0x000fca0000400000 */
[----:B------:R-:W-:Y:S02]  /*2ad0*/  FMNMX R8, R32, R7, PT ;  /* 0x0000000720087209 */ /* 0x000fe40003800000 */
[----:B------:R-:W-:Y:S02]  /*2ae0*/  FSETP.NE.AND P1, PT, |R7|, +INF , PT ;  /* 0x7f8000000700780b */ /* 0x000fe40003f25200 */
[----:B------:R-:W-:-:S04]  /*2af0*/  FMNMX R5, R33, R8, !PT ;  /* 0x0000000821057209 */ /* 0x000fc80007800000 */
        /* <DEDUP_REMOVED lines=20> */
[----:B------:R-:W-:Y:S05]  /*2c40*/  BRA `(.L_x_67) ;  /* 0x0000000000107947 */ /* 0x000fea0003800000 */
.L_x_66:
[----:B------:R-:W-:Y:S01]  /*2c50*/  FMUL.FTZ R37, R8, R7 ;  /* 0x0000000708257220 */ /* 0x000fe20000410000 */
[----:B------:R-:W-:-:S03]  /*2c60*/  FMUL.FTZ R7, R7, 0.5 ;  /* 0x3f00000007077820 */ /* 0x000fc60000410000 */
[----:B------:R-:W-:-:S04]  /*2c70*/  FFMA R8, -R37, R37, R8 ;  /* 0x0000002525087223 */ /* 0x000fc80000000108 */
[----:B------:R-:W-:-:S07]  /*2c80*/  FFMA R37, R8, R7, R37 ;  /* 0x0000000708257223 */ /* 0x000fce0000000025 */
.L_x_67:
[----:B------:R-:W-:Y:S05]  /*2c90*/  BSYNC.RECONVERGENT B3 ;  /* 0x0000000000037941 */ /* 0x000fea0003800200 */
.L_x_65:
[----:B------:R-:W-:-:S07]  /*2ca0*/  IMAD.MOV.U32 R41, RZ, RZ, R37 ;  /* 0x000000ffff297224 */ /* 0x000fce00078e0025 */
.L_x_64:
[----:B------:R-:W-:Y:S05]  /*2cb0*/  BSYNC.RECONVERGENT B2 ;  /* 0x0000000000027941 */ /* 0x000fea0003800200 */
.L_x_63:
        /* <DEDUP_REMOVED lines=19> */
.L_x_71:
[----:B------:R-:W-:Y:S05]  /*2df0*/  BSYNC.RECONVERGENT B8 ;  /* 0x0000000000087941 */ /* 0x000fea0003800200 */
.L_x_70:
        /* <DEDUP_REMOVED lines=14> */
.L_x_73:
[----:B------:R-:W-:Y:S05]  /*2ee0*/  BSYNC.RECONVERGENT B8 ;  /* 0x0000000000087941 */ /* 0x000fea0003800200 */
.L_x_72:
        /* <DEDUP_REMOVED lines=15> */
.L_x_74:
[----:B------:R-:W-:Y:S05]  /*2fe0*/  BSYNC.RECONVERGENT B8 ;  /* 0x0000000000087941 */ /* 0x000fea0003800200 */
.L_x_69:
[----:B------:R-:W-:Y:S05]  /*2ff0*/  BSYNC.RECONVERGENT B7 ;  /* 0x0000000000077941 */ /* 0x000fea0003800200 */
.L_x_68:
        /* <DEDUP_REMOVED lines=21> */
.L_x_76:
[----:B------:R-:W-:Y:S05]  /*3150*/  BSYNC.RECONVERGENT B2 ;  /* 0x0000000000027941 */ /* 0x000fea0003800200 */
.L_x_75:
        /* <DEDUP_REMOVED lines=15> */
.L_x_62:
[----:B------:R-:W-:Y:S05]  /*3250*/  BSYNC.RECONVERGENT B6 ;  /* 0x0000000000067941 */ /* 0x000fea0003800200 */
.L_x_57:
        /* <DEDUP_REMOVED lines=25> */
.L_x_79:
[----:B------:R-:W-:Y:S01]  /*33f0*/  FMUL.FTZ R5, R6, R7 ;  /* 0x0000000706057220 */ /* 0x000fe20000410000 */
[----:B------:R-:W-:-:S03]  /*3400*/  FMUL.FTZ R7, R7, 0.5 ;  /* 0x3f00000007077820 */ /* 0x000fc60000410000 */
[----:B------:R-:W-:-:S04]  /*3410*/  FFMA R6, -R5, R5, R6 ;  /* 0x0000000505067223 */ /* 0x000fc80000000106 */
[----:B------:R-:W-:-:S07]  /*3420*/  FFMA R5, R6, R7, R5 ;  /* 0x0000000706057223 */ /* 0x000fce0000000005 */
.L_x_80:
[----:B------:R-:W-:Y:S05]  /*3430*/  BSYNC.RECONVERGENT B3 ;  /* 0x0000000000037941 */ /* 0x000fea0003800200 */
.L_x_78:
[----:B------:R-:W-:Y:S05]  /*3440*/  BSYNC.RECONVERGENT B2 ;  /* 0x0000000000027941 */ /* 0x000fea0003800200 */
.L_x_77:
[----:B------:R-:W0:Y:S02]  /*3450*/  LDC R6, c[0x0][0x414] ;  /* 0x00010500ff067b82 */ /* 0x000e240000000800 */
[----:B0-----:R-:W-:-:S13]  /*3460*/  FSETP.GT.AND P1, PT, R5, R6, PT ;  /* 0x000000060500720b */ /* 0x001fda0003f24000 */
[----:B------:R-:W-:Y:S05]  /*3470*/  @P1 BREAK.RELIABLE B4 ;  /* 0x0000000000041942 */ /* 0x000fea0003800100 */
[----:B------:R-:W-:Y:S05]  /*3480*/  @P1 BRA `(.L_x_81) ;  /* 0x0000000000181947 */ /* 0x000fea0003800000 */
.L_x_56:
[----:B------:R-:W-:Y:S05]  /*3490*/  BSYNC.RELIABLE B4 ;  /* 0x0000000000047941 */ /* 0x000fea0003800100 */
.L_x_55:
[----:B------:R-:W0:Y:S01]  /*34a0*/  LDCU UR6, c[0x0][0x44c] ;  /* 0x00008980ff0677ac */ /* 0x000e220008000800 */
[----:B------:R-:W-:-:S05]  /*34b0*/  VIADD R31, R31, 0x1 ;  /* 0x000000011f1f7836 */ /* 0x000fca0000000000 */
[----:B0-----:R-:W-:-:S13]  /*34c0*/  ISETP.NE.AND P0, PT, R31, UR6, PT ;  /* 0x000000061f007c0c */ /* 0x001fda000bf05270 */
[----:B------:R-:W-:Y:S05]  /*34d0*/  @P0 BRA `(.L_x_82) ;  /* 0xffffffec00b00947 */ /* 0x000fea000383ffff */
[----:B------:R-:W-:Y:S05]  /*34e0*/  BRA `(.L_x_83) ;  /* 0x0000000800387947 */ /* 0x000fea0003800000 */
.L_x_81:
[----:B------:R-:W-:Y:S02]  /*34f0*/  FSETP.NE.AND P1, PT, |R6|, +INF , PT ;  /* 0x7f8000000600780b */ /* 0x000fe40003f25200 */
[----:B------:R-:W-:Y:S01]  /*3500*/  CS2R R6, SRZ ;  /* 0x0000000000067805 */ /* 0x000fe2000001ff00 */
[----:B------:R-:W-:-:S10]  /*3510*/  IMAD.MOV.U32 R8, RZ, RZ, RZ ;  /* 0x000000ffff087224 */ /* 0x000fd400078e00ff */
        /* <DEDUP_REMOVED lines=23> */
.L_x_87:
[----:B------:R-:W-:Y:S01]  /*3690*/  FMUL.FTZ R4, R7, R6 ;  /* 0x0000000607047220 */ /* 0x000fe20000410000 */
[----:B------:R-:W-:-:S03]  /*36a0*/  FMUL.FTZ R6, R6, 0.5 ;  /* 0x3f00000006067820 */ /* 0x000fc60000410000 */
[----:B------:R-:W-:-:S04]  /*36b0*/  FFMA R5, -R4, R4, R7 ;  /* 0x0000000404057223 */ /* 0x000fc80000000107 */
[----:B------:R-:W-:-:S07]  /*36c0*/  FFMA R4, R5, R6, R4 ;  /* 0x0000000605047223 */ /* 0x000fce0000000004 */
.L_x_88:
[----:B------:R-:W-:Y:S05]  /*36d0*/  BSYNC.RECONVERGENT B3 ;  /* 0x0000000000037941 */ /* 0x000fea0003800200 */
.L_x_86:
[----:B------:R-:W-:Y:S05]  /*36e0*/  BSYNC.RECONVERGENT B2 ;  /* 0x0000000000027941 */ /* 0x000fea0003800200 */
.L_x_85:
        /* <DEDUP_REMOVED lines=29> */
.L_x_92:
[----:B------:R-:W-:Y:S01]  /*38c0*/  FMUL.FTZ R31, R7, R5 ;  /* 0x00000005071f7220 */ /* 0x000fe20000410000 */
[----:B------:R-:W-:-:S03]  /*38d0*/  FMUL.FTZ R5, R5, 0.5 ;  /* 0x3f00000005057820 */ /* 0x000fc60000410000 */
[----:B------:R-:W-:-:S04]  /*38e0*/  FFMA R4, -R31, R31, R7 ;  /* 0x0000001f1f047223 */ /* 0x000fc80000000107 */
[----:B------:R-:W-:-:S07]  /*38f0*/  FFMA R31, R4, R5, R31 ;  /* 0x00000005041f7223 */ /* 0x000fce000000001f */
.L_x_93:
[----:B------:R-:W-:Y:S05]  /*3900*/  BSYNC.RECONVERGENT B3 ;  /* 0x0000000000037941 */ /* 0x000fea0003800200 */
.L_x_91:
[----:B------:R-:W-:Y:S05]  /*3910*/  BSYNC.RECONVERGENT B2 ;  /* 0x0000000000027941 */ /* 0x000fea0003800200 */
.L_x_90:
[----:B------:R-:W-:Y:S01]  /*3920*/  FSETP.GEU.AND P0, PT, R31, 0.0099999997764825820923, PT ;  /* 0x3c23d70a1f00780b */ /* 0x000fe20003f0e000 */
[----:B------:R-:W-:Y:S01]  /*3930*/  BSSY.RECONVERGENT B7, `(.L_x_94) ;  /* 0x0000031000077945 */ /* 0x000fe20003800200 */
[----:B------:R-:W-:Y:S01]  /*3940*/  HFMA2 R10, -RZ, RZ, 0, 0 ;  /* 0x00000000ff0a7431 */ /* 0x000fe200000001ff */
[----:B------:R-:W-:-:S10]  /*3950*/  CS2R R4, SRZ ;  /* 0x0000000000047805 */ /* 0x000fd4000001ff00 */
        /* <DEDUP_REMOVED lines=15> */
.L_x_97:
[----:B------:R-:W-:Y:S05]  /*3a50*/  BSYNC.RECONVERGENT B8 ;  /* 0x0000000000087941 */ /* 0x000fea0003800200 */
.L_x_96:
        /* <DEDUP_REMOVED lines=14> */
.L_x_99:
[----:B------:R-:W-:Y:S05]  /*3b40*/  BSYNC.RECONVERGENT B8 ;  /* 0x0000000000087941 */ /* 0x000fea0003800200 */
.L_x_98:
        /* <DEDUP_REMOVED lines=13> */
.L_x_101:
[----:B------:R-:W-:Y:S05]  /*3c20*/  BSYNC.RECONVERGENT B8 ;  /* 0x0000000000087941 */ /* 0x000fea0003800200 */
.L_x_100:
[----:B------:R-:W-:-:S07]  /*3c30*/  IMAD.MOV.U32 R10, RZ, RZ, R7 ;  /* 0x000000ffff0a7224 */ /* 0x000fce00078e0007 */
.L_x_95:
[----:B------:R-:W-:Y:S05]  /*3c40*/  BSYNC.RECONVERGENT B7 ;  /* 0x0000000000077941 */ /* 0x000fea0003800200 */
.L_x_94:
[----:B------:R-:W0:Y:S01]  /*3c50*/  LDC R3, c[0x0][0x414] ;  /* 0x00010500ff037b82 */ /* 0x000e220000000800 */
[----:B------:R-:W-:Y:S01]  /*3c60*/  CS2R R6, SRZ ;  /* 0x0000000000067805 */ /* 0x000fe2000001ff00 */
        /* <DEDUP_REMOVED lines=18> */
.L_x_89:
[----:B------:R-:W-:Y:S05]  /*3d90*/  BSYNC.RECONVERGENT B6 ;  /* 0x0000000000067941 */ /* 0x000fea0003800200 */
.L_x_84:
[----:B------:R-:W-:Y:S02]  /*3da0*/  IMAD.MOV.U32 R0, RZ, RZ, R8 ;  /* 0x000000ffff007224 */ /* 0x000fe400078e0008 */
[----:B------:R-:W-:Y:S02]  /*3db0*/  IMAD.MOV.U32 R2, RZ, RZ, R7 ;  /* 0x000000ffff027224 */ /* 0x000fe400078e0007 */
[----:B------:R-:W-:-:S07]  /*3dc0*/  IMAD.MOV.U32 R3, RZ, RZ, R6 ;  /* 0x000000ffff037224 */ /* 0x000fce00078e0006 */
.L_x_83:
[----:B------:R-:W-:Y:S05]  /*3dd0*/  BSYNC.RECONVERGENT B5 ;  /* 0x0000000000057941 */ /* 0x000fea0003800200 */
.L_x_54:
[----:B------:R-:W0:Y:S01]  /*3de0*/  LDCU UR6, c[0x0][0x414] ;  /* 0x00008280ff0677ac */ /* 0x000e220008000800 */
[----:B------:R-:W-:Y:S01]  /*3df0*/  CS2R R30, SRZ ;  /* 0x00000000001e7805 */ /* 0x000fe2000001ff00 */
[----:B------:R-:W-:Y:S02]  /*3e00*/  IMAD.MOV.U32 R33, RZ, RZ, RZ ;  /* 0x000000ffff217224 */ /* 0x000fe400078e00ff */
[----:B0-----:R-:W-:-:S05]  /*3e10*/  IMAD.U32 R40, RZ, RZ, UR6 ;  /* 0x00000006ff287e24 */ /* 0x001fca000f8e00ff */
[----:B------:R-:W-:-:S13]  /*3e20*/  FSETP.NE.AND P0, PT, |R40|, +INF , PT ;  /* 0x7f8000002800780b */ /* 0x000fda0003f05200 */
[----:B------:R-:W-:Y:S05]  /*3e30*/  @!P0 BRA `(.L_x_6) ;  /* 0x0000013400e48947 */ /* 0x000fea0003800000 */
        /* <DEDUP_REMOVED lines=24> */
.L_x_104:
[----:B------:R-:W-:Y:S01]  /*3fc0*/  FMUL.FTZ R5, R7, R6 ;  /* 0x0000000607057220 */ /* 0x000fe20000410000 */
[----:B------:R-:W-:-:S03]  /*3fd0*/  FMUL.FTZ R6, R6, 0.5 ;  /* 0x3f00000006067820 */ /* 0x000fc60000410000 */
[----:B------:R-:W-:-:S04]  /*3fe0*/  FFMA R4, -R5, R5, R7 ;  /* 0x0000000505047223 */ /* 0x000fc80000000107 */
[----:B------:R-:W-:-:S07]  /*3ff0*/  FFMA R5, R4, R6, R5 ;  /* 0x0000000604057223 */ /* 0x000fce0000000005 */
.L_x_105:
[----:B------:R-:W-:Y:S05]  /*4000*/  BSYNC.RECONVERGENT B3 ;  /* 0x0000000000037941 */ /* 0x000fea0003800200 */
.L_x_103:
[----:B------:R-:W-:Y:S05]  /*4010*/  BSYNC.RECONVERGENT B2 ;  /* 0x0000000000027941 */ /* 0x000fea0003800200 */
.L_x_102:
[----:B------:R-:W0:Y:S01]  /*4020*/  LDCU UR6, c[0x0][0x414] ;  /* 0x00008280ff0677ac */ /* 0x000e220008000800 */
[----:B------:R-:W-:Y:S02]  /*4030*/  IMAD.MOV.U32 R31, RZ, RZ, R3 ;  /* 0x000000ffff1f7224 */ /* 0x000fe400078e0003 */
[----:B------:R-:W-:Y:S02]  /*4040*/  IMAD.MOV.U32 R30, RZ, RZ, R2 ;  /* 0x000000ffff1e7224 */ /* 0x000fe400078e0002 */
[----:B------:R-:W-:Y:S02]  /*4050*/  IMAD.MOV.U32 R33, RZ, RZ, R0 ;  /* 0x000000ffff217224 */ /* 0x000fe400078e0000 */
[----:B0-----:R-:W-:-:S05]  /*4060*/  IMAD.U32 R40, RZ, RZ, UR6 ;  /* 0x00000006ff287e24 */ /* 0x001fca000f8e00ff */
[----:B------:R-:W-:-:S13]  /*4070*/  FSETP.GT.AND P1, PT, R5, R40, PT ;  /* 0x000000280500720b */ /* 0x000fda0003f24000 */
        /* <DEDUP_REMOVED lines=23> */
.L_x_108:
[----:B------:R-:W-:Y:S01]  /*41f0*/  FMUL.FTZ R31, R7, R5 ;  /* 0x00000005071f7220 */ /* 0x000fe20000410000 */
[----:B------:R-:W-:-:S03]  /*4200*/  FMUL.FTZ R5, R5, 0.5 ;  /* 0x3f00000005057820 */ /* 0x000fc60000410000 */
[----:B------:R-:W-:-:S04]  /*4210*/  FFMA R4, -R31, R31, R7 ;  /* 0x0000001f1f047223 */ /* 0x000fc80000000107 */
[----:B------:R-:W-:-:S07]  /*4220*/  FFMA R31, R4, R5, R31 ;  /* 0x00000005041f7223 */ /* 0x000fce000000001f */
.L_x_109:
[----:B------:R-:W-:Y:S05]  /*4230*/  BSYNC.RECONVERGENT B3 ;  /* 0x0000000000037941 */ /* 0x000fea0003800200 */
.L_x_107:
[----:B------:R-:W-:Y:S05]  /*4240*/  BSYNC.RECONVERGENT B2 ;  /* 0x0000000000027941 */ /* 0x000fea0003800200 */
.L_x_106:
[----:B------:R-:W-:Y:S01]  /*4250*/  FSETP.GEU.AND P0, PT, R31, 0.0099999997764825820923, PT ;  /* 0x3c23d70a1f00780b */ /* 0x000fe20003f0e000 */
[----:B------:R-:W-:Y:S01]  /*4260*/  BSSY.RECONVERGENT B4, `(.L_x_110) ;  /* 0x0000030000047945 */ /* 0x000fe20003800200 */
[----:B------:R-:W-:Y:S01]  /*4270*/  CS2R R4, SRZ ;  /* 0x0000000000047805 */ /* 0x000fe2000001ff00 */
[----:B------:R-:W-:-:S10]  /*4280*/  IMAD.MOV.U32 R7, RZ, RZ, RZ ;  /* 0x000000ffff077224 */ /* 0x000fd400078e00ff */
        /* <DEDUP_REMOVED lines=15> */
.L_x_113:
[----:B------:R-:W-:Y:S05]  /*4380*/  BSYNC.RECONVERGENT B5 ;  /* 0x0000000000057941 */ /* 0x000fea0003800200 */
.L_x_112:
        /* <DEDUP_REMOVED lines=14> */
.L_x_115:
[----:B------:R-:W-:Y:S05]  /*4470*/  BSYNC.RECONVERGENT B5 ;  /* 0x0000000000057941 */ /* 0x000fea0003800200 */
.L_x_114:
        /* <DEDUP_REMOVED lines=13> */
.L_x_116:
[----:B------:R-:W-:Y:S05]  /*4550*/  BSYNC.RECONVERGENT B5 ;  /* 0x0000000000057941 */ /* 0x000fea0003800200 */
.L_x_111:
[----:B------:R-:W-:Y:S05]  /*4560*/  BSYNC.RECONVERGENT B4 ;  /* 0x0000000000047941 */ /* 0x000fea0003800200 */
.L_x_110:
[----:B------:R-:W0:Y:S01]  /*4570*/  LDCU UR6, c[0x0][0x414] ;  /* 0x00008280ff0677ac */ /* 0x000e220008000800 */
[----:B------:R-:W-:Y:S01]  /*4580*/  CS2R R30, SRZ ;  /* 0x00000000001e7805 */ /* 0x000fe2000001ff00 */
[----:B------:R-:W-:Y:S02]  /*4590*/  IMAD.MOV.U32 R33, RZ, RZ, RZ ;  /* 0x000000ffff217224 */ /* 0x000fe400078e00ff */
[----:B0-----:R-:W-:-:S05]  /*45a0*/  IMAD.U32 R40, RZ, RZ, UR6 ;  /* 0x00000006ff287e24 */ /* 0x001fca000f8e00ff */
[----:B------:R-:W-:-:S13]  /*45b0*/  FSETP.GT.AND P0, PT, |R40|, 1000, PT ;  /* 0x447a00002800780b */ /* 0x000fda0003f04200 */
        /* <DEDUP_REMOVED lines=15> */
[----:B------:R-:W-:Y:S01]  /*46b0*/  FSEL R33, R0, RZ, P2 ;  /* 0x000000ff00217208 */ /* 0x000fe20001000000 */
[----:B------:R-:W-:Y:S06]  /*46c0*/  BRA `(.L_x_6) ;  /* 0x0000012c00c07947 */ /* 0x000fec0003800000 */
.L_x_5:
[----:B------:R-:W0:Y:S01]  /*46d0*/  LDC R2, c[0x0][0x43c] ;  /* 0x00010f00ff027b82 */ /* 0x000e220000000800 */
[----:B------:R-:W-:Y:S01]  /*46e0*/  BSSY.RECONVERGENT B5, `(.L_x_117) ;  /* 0x0000392000057945 */ /* 0x000fe20003800200 */
[----:B------:R-:W-:Y:S01]  /*46f0*/  FMUL R4, R40, 0.5 ;  /* 0x3f00000028047820 */ /* 0x000fe20000400000 */
[----:B------:R-:W-:Y:S01]  /*4700*/  IMAD.MOV.U32 R44, RZ, RZ, RZ ;  /* 0x000000ffff2c7224 */ /* 0x000fe200078e00ff */
[C---:B0-----:R-:W-:Y:S02]  /*4710*/  FMNMX R0, R2.reuse, 10000, PT ;  /* 0x461c400002007809 */ /* 0x041fe40003800000 */
[----:B------:R-:W-:Y:S02]  /*4720*/  FSETP.NE.AND P0, PT, |R2|, +INF , PT ;  /* 0x7f8000000200780b */ /* 0x000fe40003f05200 */
[----:B------:R-:W-:Y:S02]  /*4730*/  CS2R R2, SRZ ;  /* 0x0000000000027805 */ /* 0x000fe4000001ff00 */
[----:B------:R-:W-:Y:S01]  /*4740*/  FMNMX R43, R0, 1, !PT ;  /* 0x3f800000002b7809 */ /* 0x000fe20007800000 */
[----:B------:R-:W-:-:S03]  /*4750*/  IMAD.MOV.U32 R0, RZ, RZ, RZ ;  /* 0x000000ffff007224 */ /* 0x000fc600078e00ff */
[----:B------:R-:W-:-:S07]  /*4760*/  FSEL R43, R43, RZ, P0 ;  /* 0x000000ff2b2b7208 */ /* 0x000fce0000000000 */
.L_x_190:
        /* <DEDUP_REMOVED lines=21> */
[----:B------:R-:W-:Y:S01]  /*48c0*/  FMNMX R5, R5, 1000000, PT ;  /* 0x4974240005057809 */ /* 0x000fe20003800000 */
[----:B------:R-:W-:Y:S01]  /*48d0*/  BSSY.RECONVERGENT B2, `(.L_x_120) ;  /* 0x0000031000027945 */ /* 0x000fe20003800200 */
[----:B------:R-:W-:Y:S02]  /*48e0*/  IMAD.MOV.U32 R46, RZ, RZ, RZ ;  /* 0x000000ffff2e7224 */ /* 0x000fe400078e00ff */
        /* <DEDUP_REMOVED lines=11> */
[----:B------:R-:W-:Y:S01]  /*49a0*/  FSETP.NE.AND P1, PT, |R5|, +INF , PT ;  /* 0x7f8000000500780b */ /* 0x000fe20003f25200 */
[----:B------:R-:W-:Y:S01]  /*49b0*/  FADD R6, R17, -R6 ;  /* 0x8000000611067221 */ /* 0x000fe20000000000 */
[----:B------:R-:W-:Y:S02]  /*49c0*/  FSETP.GEU.AND P0, PT, |R31|, 1000000, PT ;  /* 0x497424001f00780b */ /* 0x000fe40003f0e200 */
[----:B------:R-:W-:Y:S02]  /*49d0*/  FMNMX R5, R5, 1000000, PT ;  /* 0x4974240005057809 */ /* 0x000fe40003800000 */
[----:B------:R-:W-:Y:S02]  /*49e0*/  FSETP.EQU.OR P0, PT, |R31|, +INF , P0 ;  /* 0x7f8000001f00780b */ /* 0x000fe4000070a600 */
[----:B------:R-:W-:-:S02]  /*49f0*/  FMNMX R7, R6, 1000000, PT ;  /* 0x4974240006077809 */ /* 0x000fc40003800000 */
[----:B------:R-:W-:Y:S02]  /*4a00*/  FSETP.NE.AND P2, PT, |R6|, +INF , PT ;  /* 0x7f8000000600780b */ /* 0x000fe40003f45200 */
[----:B------:R-:W-:Y:S02]  /*4a10*/  FMNMX R5, R5, -1000000, !PT ;  /* 0xc974240005057809 */ /* 0x000fe40007800000 */
        /* <DEDUP_REMOVED lines=21> */
[----:B------:R-:W-:Y:S05]  /*4b70*/  BRA `(.L_x_124) ;  /* 0x0000000000107947 */ /* 0x000fea0003800000 */
.L_x_123:
[----:B------:R-:W-:Y:S01]  /*4b80*/  FMUL.FTZ R37, R7, R8 ;  /* 0x0000000807257220 */ /* 0x000fe20000410000 */
[----:B------:R-:W-:-:S03]  /*4b90*/  FMUL.FTZ R5, R8, 0.5 ;  /* 0x3f00000008057820 */ /* 0x000fc60000410000 */
[----:B------:R-:W-:-:S04]  /*4ba0*/  FFMA R8, -R37, R37, R7 ;  /* 0x0000002525087223 */ /* 0x000fc80000000107 */
[----:B------:R-:W-:-:S07]  /*4bb0*/  FFMA R37, R8, R5, R37 ;  /* 0x0000000508257223 */ /* 0x000fce0000000025 */
.L_x_124:
[----:B------:R-:W-:Y:S05]  /*4bc0*/  BSYNC.RECONVERGENT B3 ;  /* 0x0000000000037941 */ /* 0x000fea0003800200 */
.L_x_122:
[----:B------:R-:W-:-:S07]  /*4bd0*/  IMAD.MOV.U32 R46, RZ, RZ, R37 ;  /* 0x000000ffff2e7224 */ /* 0x000fce00078e0025 */
.L_x_121:
[----:B------:R-:W-:Y:S05]  /*4be0*/  BSYNC.RECONVERGENT B2 ;  /* 0x0000000000027941 */ /* 0x000fea0003800200 */
.L_x_120:
[----:B------:R-:W-:Y:S01]  /*4bf0*/  FSETP.GEU.AND P1, PT, R46, 0.15000000596046447754, PT ;  /* 0x3e19999a2e00780b */ /* 0x000fe20003f2e000 */
[----:B------:R-:W-:-:S12]  /*4c00*/  BSSY.RECONVERGENT B8, `(.L_x_125) ;  /* 0x0000284000087945 */ /* 0x000fd80003800200 */
[----:B------:R-:W-:Y:S05]  /*4c10*/  @P1 BRA `(.L_x_126) ;  /* 0x0000001c00801947 */ /* 0x000fea0003800000 */
[----:B------:R-:W-:Y:S04]  /*4c20*/  BSSY.RECONVERGENT B7, `(.L_x_127) ;  /* 0x00001a3000077945 */ /* 0x000fe80003800200 */
[----:B------:R-:W-:Y:S04]  /*4c30*/  BSSY.RELIABLE B6, `(.L_x_128) ;  /* 0x0000051000067945 */ /* 0x000fe80003800100 */
[----:B------:R-:W-:Y:S05]  /*4c40*/  @P0 BRA `(.L_x_129) ;  /* 0x00000004003c0947 */ /* 0x000fea0003800000 */
[----:B------:R-:W-:Y:S02]  /*4c50*/  FSETP.GEU.AND P0, PT, |R30|, 1000000, PT ;  /* 0x497424001e00780b */ /* 0x000fe40003f0e200 */
[----:B------:R-:W-:Y:S02]  /*4c60*/  FSETP.GEU.AND P1, PT, |R6|, 1000000, PT ;  /* 0x497424000600780b */ /* 0x000fe40003f2e200 */
[----:B------:R-:W-:Y:S02]  /*4c70*/  FSETP.EQU.OR P0, PT, |R30|, +INF , P0 ;  /* 0x7f8000001e00780b */ /* 0x000fe4000070a600 */
[----:B------:R-:W-:-:S04]  /*4c80*/  FSETP.EQU.OR P1, PT, |R6|, +INF , P1 ;  /* 0x7f8000000600780b */ /* 0x000fc80000f2a600 */
[----:B------:R-:W-:-:S13]  /*4c90*/  PLOP3.LUT P0, PT, P0, P1, PT, 0xf8, 0x8f ;  /* 0x00000000008f781c */ /* 0x000fda0000703f70 */
[----:B------:R-:W-:Y:S05]  /*4ca0*/  @P0 BRA `(.L_x_129) ;  /* 0x0000000400240947 */ /* 0x000fea0003800000 */
[----:B------:R-:W-:-:S04]  /*4cb0*/  FMUL R8, R30, R30 ;  /* 0x0000001e1e087220 */ /* 0x000fc80000400000 */
[----:B------:R-:W-:-:S04]  /*4cc0*/  FFMA R5, R31, R31, R8 ;  /* 0x0000001f1f057223 */ /* 0x000fc80000000008 */
[----:B------:R-:W-:-:S05]  /*4cd0*/  FFMA R5, R6, R6, R5 ;  /* 0x0000000606057223 */ /* 0x000fca0000000005 */
[----:B------:R-:W-:-:S13]  /*4ce0*/  FSETP.GT.AND P0, PT, R5, 9.9999997473787516356e-05, PT ;  /* 0x38d1b7170500780b */ /* 0x000fda0003f04000 */
[----:B------:R-:W-:Y:S05]  /*4cf0*/  @P0 BREAK.RELIABLE B6 ;  /* 0x0000000000060942 */ /* 0x000fea0003800100 */
[----:B------:R-:W-:Y:S05]  /*4d00*/  @!P0 BRA `(.L_x_129) ;  /* 0x00000004000c8947 */ /* 0x000fea0003800000 */
[----:B------:R-:W-:Y:S01]  /*4d10*/  FMNMX R8, R5, 9.9999997473787516356e-05, !PT ;  /* 0x38d1b71705087809 */ /* 0x000fe20007800000 */
[----:B------:R-:W-:Y:S03]  /*4d20*/  BSSY.RECONVERGENT B2, `(.L_x_130) ;  /* 0x000000e000027945 */ /* 0x000fe60003800200 */
        /* <DEDUP_REMOVED lines=9> */
.L_x_131:
[----:B------:R-:W-:Y:S01]  /*4dc0*/  FMUL.FTZ R5, R8, R7 ;  /* 0x0000000708057220 */ /* 0x000fe20000410000 */
[----:B------:R-:W-:-:S03]  /*4dd0*/  FMUL.FTZ R7, R7, 0.5 ;  /* 0x3f00000007077820 */ /* 0x000fc60000410000 */
[----:B------:R-:W-:-:S04]  /*4de0*/  FFMA R8, -R5, R5, R8 ;  /* 0x0000000505087223 */ /* 0x000fc80000000108 */
[----:B------:R-:W-:-:S07]  /*4df0*/  FFMA R5, R8, R7, R5 ;  /* 0x0000000708057223 */ /* 0x000fce0000000005 */
.L_x_132:
[----:B------:R-:W-:Y:S05]  /*4e00*/  BSYNC.RECONVERGENT B2 ;  /* 0x0000000000027941 */ /* 0x000fea0003800200 */
.L_x_130:
[----:B------:R-:W-:Y:S01]  /*4e10*/  FSETP.GEU.AND P0, PT, R5, 0.0099999997764825820923, PT ;  /* 0x3c23d70a0500780b */ /* 0x000fe20003f0e000 */
[----:B------:R-:W-:Y:S02]  /*4e20*/  IMAD.MOV.U32 R50, RZ, RZ, RZ ;  /* 0x000000ffff327224 */ /* 0x000fe400078e00ff */
[----:B------:R-:W-:Y:S02]  /*4e30*/  IMAD.MOV.U32 R47, RZ, RZ, RZ ;  /* 0x000000ffff2f7224 */ /* 0x000fe400078e00ff */
[----:B------:R-:W-:-:S08]  /*4e40*/  IMAD.MOV.U32 R45, RZ, RZ, RZ ;  /* 0x000000ffff2d7224 */ /* 0x000fd000078e00ff */
        /* <DEDUP_REMOVED lines=11> */
[----:B------:R-:W-:Y:S02]  /*4f00*/  MOV R7, R5 ;  /* 0x0000000500077202 */ /* 0x000fe40000000f00 */
[----:B------:R-:W-:-:S07]  /*4f10*/  MOV R10, 0x4f30 ;  /* 0x00004f30000a7802 */ /* 0x000fce0000000f00 */
[----:B------:R-:W-:Y:S05]  /*4f20*/  CALL.REL.NOINC `($__internal_1_$__cuda_sm3x_div_rn_noftz_f32_slowpath) ;  /* 0x0000015c00407944 */ /* 0x000fea0003c00000 */
.L_x_135:
[----:B------:R-:W-:Y:S05]  /*4f30*/  BSYNC.RECONVERGENT B9 ;  /* 0x0000000000097941 */ /* 0x000fea0003800200 */
.L_x_134:
        /* <DEDUP_REMOVED lines=14> */
.L_x_137:
[----:B------:R-:W-:Y:S05]  /*5020*/  BSYNC.RECONVERGENT B9 ;  /* 0x0000000000097941 */ /* 0x000fea0003800200 */
.L_x_136:
        /* <DEDUP_REMOVED lines=14> */
.L_x_139:
[----:B------:R-:W-:Y:S05]  /*5110*/  BSYNC.RECONVERGENT B9 ;  /* 0x0000000000097941 */ /* 0x000fea0003800200 */
.L_x_138:
[----:B------:R-:W-:Y:S01]  /*5120*/  IMAD.MOV.U32 R45, RZ, RZ, R7 ;  /* 0x000000ffff2d7224 */ /* 0x000fe200078e0007 */
[----:B------:R-:W-:Y:S06]  /*5130*/  BRA `(.L_x_133) ;  /* 0x0000001400447947 */ /* 0x000fec0003800000 */
.L_x_129:
[----:B------:R-:W-:Y:S05]  /*5140*/  BSYNC.RELIABLE B6 ;  /* 0x0000000000067941 */ /* 0x000fea0003800100 */
.L_x_128:
[----:B------:R-:W-:Y:S01]  /*5150*/  IMAD.IADD R5, R9, 0x1, -R44 ;  /* 0x0000000109057824 */ /* 0x000fe200078e0a2c */
[----:B------:R-:W-:Y:S04]  /*5160*/  BSSY.RECONVERGENT B2, `(.L_x_140) ;  /* 0x0000071000027945 */ /* 0x000fe80003800200 */
[----:B------:R-:W-:-:S05]  /*5170*/  I2FP.F32.S32 R5, R5 ;  /* 0x0000000500057245 */ /* 0x000fca0000201400 */
[----:B------:R-:W-:-:S04]  /*5180*/  FMUL R8, R5, 0.61803400516510009766 ;  /* 0x3f1e377a05087820 */ /* 0x000fc80000400000 */
[C---:B------:R-:W-:Y:S01]  /*5190*/  FMUL R6, R8.reuse, 0.63661974668502807617 ;  /* 0x3f22f98308067820 */ /* 0x040fe20000400000 */
[----:B------:R-:W-:-:S03]  /*51a0*/  FSETP.GE.AND P5, PT, |R8|, 105615, PT ;  /* 0x47ce47800800780b */ /* 0x000fc60003fa6200 */
[----:B------:R-:W0:Y:S02]  /*51b0*/  F2I.NTZ R35, R6 ;  /* 0x0000000600237305 */ /* 0x000e240000203100 */
[----:B0-----:R-:W-:Y:S01]  /*51c0*/  I2FP.F32.S32 R7, R35 ;  /* 0x0000002300077245 */ /* 0x001fe20000201400 */
[----:B------:R-:W-:-:S04]  /*51d0*/  IMAD.MOV.U32 R37, RZ, RZ, R35 ;  /* 0x000000ffff257224 */ /* 0x000fc800078e0023 */
[----:B------:R-:W-:-:S04]  /*51e0*/  FFMA R10, R7, -1.5707962512969970703, R8 ;  /* 0xbfc90fda070a7823 */ /* 0x000fc80000000008 */
[----:B------:R-:W-:-:S04]  /*51f0*/  FFMA R10, R7, -7.5497894158615963534e-08, R10 ;  /* 0xb3a22168070a7823 */ /* 0x000fc8000000000a */
[----:B------:R-:W-:-:S04]  /*5200*/  FFMA R38, R7, -5.3903029534742383927e-15, R10 ;  /* 0xa7c234c507267823 */ /* 0x000fc8000000000a */
[----:B------:R-:W-:Y:S01]  /*5210*/  IMAD.MOV.U32 R7, RZ, RZ, R38 ;  /* 0x000000ffff077224 */ /* 0x000fe200078e0026 */
[----:B------:R-:W-:Y:S06]  /*5220*/  @!P5 BRA `(.L_x_141) ;  /* 0x000000040090d947 */ /* 0x000fec0003800000 */
[----:B------:R-:W-:-:S13]  /*5230*/  FSETP.NEU.AND P0, PT, |R8|, +INF , PT ;  /* 0x7f8000000800780b */ /* 0x000fda0003f0d200 */
[----:B------:R-:W-:Y:S01]  /*5240*/  @!P0 FMUL R7, RZ, R8 ;  /* 0x00000008ff078220 */ /* 0x000fe20000400000 */
[----:B------:R-:W-:Y:S01]  /*5250*/  @!P0 IMAD.MOV.U32 R35, RZ, RZ, RZ ;  /* 0x000000ffff238224 */ /* 0x000fe200078e00ff */
[----:B------:R-:W-:Y:S06]  /*5260*/  @!P0 BRA `(.L_x_141) ;  /* 0x0000000400808947 */ /* 0x000fec0003800000 */
[----:B------:R-:W0:Y:S01]  /*5270*/  LDCU.64 UR6, c[0x4][URZ] ;  /* 0x01000000ff0677ac */ /* 0x000e220008000a00 */
[----:B------:R-:W-:Y:S01]  /*5280*/  IMAD.SHL.U32 R6, R8, 0x100, RZ ;  /* 0x0000010008067824 */ /* 0x000fe200078e00ff */
[----:B------:R-:W-:Y:S01]  /*5290*/  BSSY.RECONVERGENT B3, `(.L_x_142) ;  /* 0x000001f000037945 */ /* 0x000fe20003800200 */
[----:B------:R-:W-:Y:S02]  /*52a0*/  IMAD.MOV.U32 R35, RZ, RZ, RZ ;  /* 0x000000ffff237224 */ /* 0x000fe400078e00ff */
[----:B------:R-:W-:Y:S01]  /*52b0*/  IMAD.MOV.U32 R45, RZ, RZ, RZ ;  /* 0x000000ffff2d7224 */ /* 0x000fe200078e00ff */
[----:B------:R-:W-:Y:S01]  /*52c0*/  LOP3.LUT R47, R6, 0x80000000, RZ, 0xfc, !PT ;  /* 0x80000000062f7812 */ /* 0x000fe200078efcff */
[----:B------:R-:W-:Y:S02]  /*52d0*/  IMAD.MOV.U32 R10, RZ, RZ, RZ ;  /* 0x000000ffff0a7224 */ /* 0x000fe400078e00ff */
[----:B------:R-:W-:Y:S02]  /*52e0*/  IMAD.MOV.U32 R36, RZ, RZ, RZ ;  /* 0x000000ffff247224 */ /* 0x000fe400078e00ff */
[----:B0-----:R-:W-:-:S02]  /*52f0*/  IMAD.U32 R34, RZ, RZ, UR6 ;  /* 0x00000006ff227e24 */ /* 0x001fc4000f8e00ff */
[----:B------:R-:W-:-:S07]  /*5300*/  IMAD.U32 R7, RZ, RZ, UR7 ;  /* 0x00000007ff077e24 */ /* 0x000fce000f8e00ff */
.L_x_143:
[----:B------:R-:W-:-:S05]  /*5310*/  IMAD.MOV.U32 R6, RZ, RZ, R34 ;  /* 0x000000ffff067224 */ /* 0x000fca00078e0022 */
[----:B------:R-:W2:Y:S01]  /*5320*/  LDG.E.CONSTANT R30, desc[UR4][R6.64] ;  /* 0x00000004061e7981 */ /* 0x000ea2000c1e9900 */
[----:B------:R-:W-:Y:S01]  /*5330*/  ISETP.EQ.AND P0, PT, R36, 0x4, PT ;  /* 0x000000042400780c */ /* 0x000fe20003f02270 */
[----:B------:R-:W-:Y:S01]  /*5340*/  VIADD R10, R10, 0x1 ;  /* 0x000000010a0a7836 */ /* 0x000fe20000000000 */
[C---:B------:R-:W-:Y:S02]  /*5350*/  ISETP.EQ.AND P6, PT, R36.reuse, RZ, PT ;  /* 0x000000ff2400720c */ /* 0x040fe40003fc2270 */
[C---:B------:R-:W-:Y:S02]  /*5360*/  ISETP.EQ.AND P2, PT, R36.reuse, 0xc, PT ;  /* 0x0000000c2400780c */ /* 0x040fe40003f42270 */
[C---:B------:R-:W-:Y:S02]  /*5370*/  ISETP.EQ.AND P3, PT, R36.reuse, 0x10, PT ;  /* 0x000000102400780c */ /* 0x040fe40003f62270 */
[----:B------:R-:W-:Y:S01]  /*5380*/  ISETP.EQ.AND P4, PT, R36, 0x14, PT ;  /* 0x000000142400780c */ /* 0x000fe20003f82270 */
[----:B--2---:R-:W-:-:S03]  /*5390*/  IMAD.WIDE.U32 R30, R30, R47, RZ ;  /* 0x0000002f1e1e7225 */ /* 0x004fc600078e00ff */
[----:B------:R-:W-:-:S05]  /*53a0*/  IADD3 R30, P1, PT, R30, R35, RZ ;  /* 0x000000231e1e7210 */ /* 0x000fca0007f3e0ff */
[--C-:B------:R-:W-:Y:S01]  /*53b0*/  @P0 IMAD.MOV.U32 R41, RZ, RZ, R30.reuse ;  /* 0x000000ffff290224 */ /* 0x100fe200078e001e */
[----:B------:R-:W-:Y:S01]  /*53c0*/  ISETP.NE.AND P0, PT, R10, 0x6, PT ;  /* 0x000000060a00780c */ /* 0x000fe20003f05270 */
[----:B------:R-:W-:Y:S01]  /*53d0*/  IMAD.X R35, R31, 0x1, R45, P1 ;  /* 0x000000011f237824 */ /* 0x000fe200008e062d */
[----:B------:R-:W-:Y:S01]  /*53e0*/  ISETP.EQ.AND P1, PT, R36, 0x8, PT ;  /* 0x000000082400780c */ /* 0x000fe20003f22270 */
[--C-:B------:R-:W-:Y:S01]  /*53f0*/  @P6 IMAD.MOV.U32 R42, RZ, RZ, R30.reuse ;  /* 0x000000ffff2a6224 */ /* 0x100fe200078e001e */
[----:B------:R-:W-:Y:S01]  /*5400*/  IADD3 R34, P6, PT, R34, 0x4, RZ ;  /* 0x0000000422227810 */ /* 0x000fe20007fde0ff */
[--C-:B------:R-:W-:Y:S02]  /*5410*/  @P2 IMAD.MOV.U32 R39, RZ, RZ, R30.reuse ;  /* 0x000000ffff272224 */ /* 0x100fe400078e001e */
[--C-:B------:R-:W-:Y:S02]  /*5420*/  @P3 IMAD.MOV.U32 R33, RZ, RZ, R30.reuse ;  /* 0x000000ffff213224 */ /* 0x100fe400078e001e */
[----:B------:R-:W-:-:S02]  /*5430*/  @P4 IMAD.MOV.U32 R32, RZ, RZ, R30 ;  /* 0x000000ffff204224 */ /* 0x000fc400078e001e */
[----:B------:R-:W-:Y:S02]  /*5440*/  VIADD R36, R36, 0x4 ;  /* 0x0000000424247836 */ /* 0x000fe40000000000 */
[----:B------:R-:W-:Y:S02]  /*5450*/  IMAD.X R7, RZ, RZ, R7, P6 ;  /* 0x000000ffff077224 */ /* 0x000fe400030e0607 */
[----:B------:R-:W-:Y:S01]  /*5460*/  @P1 IMAD.MOV.U32 R40, RZ, RZ, R30 ;  /* 0x000000ffff281224 */ /* 0x000fe200078e001e */
[----:B------:R-:W-:Y:S06]  /*5470*/  @P0 BRA `(.L_x_143) ;  /* 0xfffffffc00a40947 */ /* 0x000fec000383ffff */
[----:B------:R-:W-:Y:S05]  /*5480*/  BSYNC.RECONVERGENT B3 ;  /* 0x0000000000037941 */ /* 0x000fea0003800200 */
.L_x_142:
[----:B------:R-:W-:Y:S01]  /*5490*/  SHF.R.U32.HI R6, RZ, 0x17, R8 ;  /* 0x00000017ff067819 */ /* 0x000fe20000011608 */
[----:B------:R-:W-:Y:S03]  /*54a0*/  BSSY.RECONVERGENT B3, `(.L_x_144) ;  /* 0x000002a000037945 */ /* 0x000fe60003800200 */
[----:B------:R-:W-:-:S05]  /*54b0*/  LOP3.LUT R7, R6, 0xe0, RZ, 0xc0, !PT ;  /* 0x000000e006077812 */ /* 0x000fca00078ec0ff */
[----:B------:R-:W-:-:S05]  /*54c0*/  VIADD R7, R7, 0xffffff80 ;  /* 0xffffff8007077836 */ /* 0x000fca0000000000 */
[----:B------:R-:W-:-:S05]  /*54d0*/  SHF.R.U32.HI R7, RZ, 0x5, R7 ;  /* 0x00000005ff077819 */ /* 0x000fca0000011607 */
[----:B------:R-:W-:-:S05]  /*54e0*/  IMAD.U32 R31, R7, -0x4, RZ ;  /* 0xfffffffc071f7824 */ /* 0x000fca00078e00ff */
[C---:B------:R-:W-:Y:S02]  /*54f0*/  ISETP.EQ.AND P0, PT, R31.reuse, -0x18, PT ;  /* 0xffffffe81f00780c */ /* 0x040fe40003f02270 */
[C---:B------:R-:W-:Y:S02]  /*5500*/  ISETP.EQ.AND P6, PT, R31.reuse, -0x14, PT ;  /* 0xffffffec1f00780c */ /* 0x040fe40003fc2270 */
[C---:B------:R-:W-:Y:S02]  /*5510*/  ISETP.EQ.AND P4, PT, R31.reuse, -0x10, PT ;  /* 0xfffffff01f00780c */ /* 0x040fe40003f82270 */
[C---:B------:R-:W-:Y:S02]  /*5520*/  ISETP.EQ.AND P3, PT, R31.reuse, -0xc, PT ;  /* 0xfffffff41f00780c */ /* 0x040fe40003f62270 */
[C---:B------:R-:W-:Y:S02]  /*5530*/  ISETP.EQ.AND P2, PT, R31.reuse, -0x8, PT ;  /* 0xfffffff81f00780c */ /* 0x040fe40003f42270 */
[----:B------:R-:W-:-:S03]  /*5540*/  ISETP.EQ.AND P1, PT, R31, -0x4, PT ;  /* 0xfffffffc1f00780c */ /* 0x000fc60003f22270 */
[--C-:B------:R-:W-:Y:S01]  /*5550*/  @P0 IMAD.MOV.U32 R10, RZ, RZ, R42.reuse ;  /* 0x000000ffff0a0224 */ /* 0x100fe200078e002a */
[C---:B------:R-:W-:Y:S01]  /*5560*/  ISETP.EQ.AND P0, PT, R31.reuse, RZ, PT ;  /* 0x000000ff1f00720c */ /* 0x040fe20003f02270 */
[----:B------:R-:W-:Y:S02]  /*5570*/  @P6 IMAD.MOV.U32 R7, RZ, RZ, R42 ;  /* 0x000000ffff076224 */ /* 0x000fe400078e002a */
[--C-:B------:R-:W-:Y:S01]  /*5580*/  @P6 IMAD.MOV.U32 R10, RZ, RZ, R41.reuse ;  /* 0x000000ffff0a6224 */ /* 0x100fe200078e0029 */
[----:B------:R-:W-:Y:S01]  /*5590*/  ISETP.EQ.AND P6, PT, R31, 0x4, PT ;  /* 0x000000041f00780c */ /* 0x000fe20003fc2270 */
[----:B------:R-:W-:Y:S02]  /*55a0*/  @P4 IMAD.MOV.U32 R7, RZ, RZ, R41 ;  /* 0x000000ffff074224 */ /* 0x000fe400078e0029 */
[----:B------:R-:W-:Y:S01]  /*55b0*/  @P3 IMAD.MOV.U32 R7, RZ, RZ, R40 ;  /* 0x000000ffff073224 */ /* 0x000fe200078e0028 */
[----:B------:R-:W-:Y:S01]  /*55c0*/  P2R R30, PR, RZ, 0x40 ;  /* 0x00000040ff1e7803 */ /* 0x000fe20000000000 */
[----:B------:R-:W-:-:S02]  /*55d0*/  @P2 IMAD.MOV.U32 R7, RZ, RZ, R39 ;  /* 0x000000ffff072224 */ /* 0x000fc400078e0027 */
[----:B------:R-:W-:Y:S02]  /*55e0*/  @P1 IMAD.MOV.U32 R7, RZ, RZ, R33 ;  /* 0x000000ffff071224 */ /* 0x000fe400078e0021 */
[----:B------:R-:W-:Y:S02]  /*55f0*/  @P0 IMAD.MOV.U32 R7, RZ, RZ, R32 ;  /* 0x000000ffff070224 */ /* 0x000fe400078e0020 */
[----:B------:R-:W-:Y:S02]  /*5600*/  @P4 IMAD.MOV.U32 R10, RZ, RZ, R40 ;  /* 0x000000ffff0a4224 */ /* 0x000fe400078e0028 */
[----:B------:R-:W-:Y:S01]  /*5610*/  @P6 IMAD.MOV.U32 R7, RZ, RZ, R35 ;  /* 0x000000ffff076224 */ /* 0x000fe200078e0023 */
[----:B------:R-:W-:Y:S01]  /*5620*/  LOP3.LUT P6, RZ, R6, 0x1f, RZ, 0xc0, !PT ;  /* 0x0000001f06ff7812 */ /* 0x000fe200078cc0ff */
[----:B------:R-:W-:Y:S02]  /*5630*/  @P3 IMAD.MOV.U32 R10, RZ, RZ, R39 ;  /* 0x000000ffff0a3224 */ /* 0x000fe400078e0027 */
[----:B------:R-:W-:-:S02]  /*5640*/  @P2 IMAD.MOV.U32 R10, RZ, RZ, R33 ;  /* 0x000000ffff0a2224 */ /* 0x000fc400078e0021 */
[----:B------:R-:W-:Y:S02]  /*5650*/  @P1 IMAD.MOV.U32 R10, RZ, RZ, R32 ;  /* 0x000000ffff0a1224 */ /* 0x000fe400078e0020 */
[----:B------:R-:W-:-:S06]  /*5660*/  @P0 IMAD.MOV.U32 R10, RZ, RZ, R35 ;  /* 0x000000ffff0a0224 */ /* 0x000fcc00078e0023 */
[----:B------:R-:W-:Y:S05]  /*5670*/  @!P6 BRA `(.L_x_145) ;  /* 0x000000000030e947 */ /* 0x000fea0003800000 */
[----:B------:R-:W-:Y:S01]  /*5680*/  @P4 IMAD.MOV.U32 R30, RZ, RZ, R42 ;  /* 0x000000ffff1e4224 */ /* 0x000fe200078e002a */
[C---:B------:R-:W-:Y:S01]  /*5690*/  ISETP.EQ.AND P6, PT, R31.reuse, 0x4, PT ;  /* 0x000000041f00780c */ /* 0x040fe20003fc2270 */
[----:B------:R-:W-:Y:S01]  /*56a0*/  @P3 IMAD.MOV.U32 R30, RZ, RZ, R41 ;  /* 0x000000ffff1e3224 */ /* 0x000fe200078e0029 */
[----:B------:R-:W-:Y:S01]  /*56b0*/  @P2 MOV R30, R40 ;  /* 0x00000028001e2202 */ /* 0x000fe20000000f00 */
[----:B------:R-:W-:Y:S01]  /*56c0*/  @P1 IMAD.MOV.U32 R30, RZ, RZ, R39 ;  /* 0x000000ffff1e1224 */ /* 0x000fe200078e0027 */
[----:B------:R-:W-:Y:S01]  /*56d0*/  ISETP.EQ.AND P2, PT, R31, 0x8, PT ;  /* 0x000000081f00780c */ /* 0x000fe20003f42270 */
[----:B------:R-:W-:Y:S01]  /*56e0*/  @P0 IMAD.MOV.U32 R30, RZ, RZ, R33 ;  /* 0x000000ffff1e0224 */ /* 0x000fe200078e0021 */
[----:B------:R-:W-:-:S04]  /*56f0*/  LOP3.LUT R6, R6, 0x1f, RZ, 0xc0, !PT ;  /* 0x0000001f06067812 */ /* 0x000fc800078ec0ff */
[----:B------:R-:W-:-:S03]  /*5700*/  SHF.L.W.U32.HI R10, R7, R6, R10 ;  /* 0x00000006070a7219 */ /* 0x000fc60000010e0a */
[----:B------:R-:W-:-:S04]  /*5710*/  @P6 IMAD.MOV.U32 R30, RZ, RZ, R32 ;  /* 0x000000ffff1e6224 */ /* 0x000fc800078e0020 */
[----:B------:R-:W-:-:S05]  /*5720*/  @P2 IMAD.MOV.U32 R30, RZ, RZ, R35 ;  /* 0x000000ffff1e2224 */ /* 0x000fca00078e0023 */
[----:B------:R-:W-:-:S07]  /*5730*/  SHF.L.W.U32.HI R7, R30, R6, R7 ;  /* 0x000000061e077219 */ /* 0x000fce0000010e07 */
.L_x_145:
[----:B------:R-:W-:Y:S05]  /*5740*/  BSYNC.RECONVERGENT B3 ;  /* 0x0000000000037941 */ /* 0x000fea0003800200 */
.L_x_144:
[C---:B------:R-:W-:Y:S01]  /*5750*/  SHF.L.W.U32.HI R35, R7.reuse, 0x2, R10 ;  /* 0x0000000207237819 */ /* 0x040fe20000010e0a */
[----:B------:R-:W-:Y:S01]  /*5760*/  IMAD.SHL.U32 R7, R7, 0x4, RZ ;  /* 0x0000000407077824 */ /* 0x000fe200078e00ff */
[----:B------:R-:W-:Y:S01]  /*5770*/  UMOV UR6, 0x54442d19 ;  /* 0x54442d1900067882 */ /* 0x000fe20000000000 */
[----:B------:R-:W-:Y:S01]  /*5780*/  UMOV UR7, 0x3bf921fb ;  /* 0x3bf921fb00077882 */ /* 0x000fe20000000000 */
[----:B------:R-:W-:Y:S02]  /*5790*/  SHF.R.S32.HI R30, RZ, 0x1f, R35 ;  /* 0x0000001fff1e7819 */ /* 0x000fe40000011423 */
[----:B------:R-:W-:Y:S02]  /*57a0*/  ISETP.GE.AND P0, PT, R8, RZ, PT ;  /* 0x000000ff0800720c */ /* 0x000fe40003f06270 */
[C---:B------:R-:W-:Y:S02]  /*57b0*/  LOP3.LUT R6, R30.reuse, R7, RZ, 0x3c, !PT ;  /* 0x000000071e067212 */ /* 0x040fe400078e3cff */
[----:B------:R-:W-:-:S02]  /*57c0*/  LOP3.LUT R7, R30, R35, RZ, 0x3c, !PT ;  /* 0x000000231e077212 */ /* 0x000fc400078e3cff */
[----:B------:R-:W-:Y:S02]  /*57d0*/  SHF.R.U32.HI R10, RZ, 0x1e, R10 ;  /* 0x0000001eff0a7819 */ /* 0x000fe4000001160a */
[C---:B------:R-:W-:Y:S02]  /*57e0*/  LOP3.LUT R34, R35.reuse, R8, RZ, 0x3c, !PT ;  /* 0x0000000823227212 */ /* 0x040fe400078e3cff */
[----:B------:R-:W0:Y:S01]  /*57f0*/  I2F.F64.S64 R6, R6 ;  /* 0x0000000600067312 */ /* 0x000e220000301c00 */
[----:B------:R-:W-:Y:S02]  /*5800*/  LEA.HI R35, R35, R10, RZ, 0x1 ;  /* 0x0000000a23237211 */ /* 0x000fe400078f08ff */
[----:B------:R-:W-:-:S03]  /*5810*/  ISETP.GE.AND P1, PT, R34, RZ, PT ;  /* 0x000000ff2200720c */ /* 0x000fc60003f26270 */
[----:B------:R-:W-:-:S04]  /*5820*/  IMAD.MOV R10, RZ, RZ, -R35 ;  /* 0x000000ffff0a7224 */ /* 0x000fc800078e0a23 */
[----:B------:R-:W-:Y:S01]  /*5830*/  @!P0 IMAD.MOV.U32 R35, RZ, RZ, R10 ;  /* 0x000000ffff238224 */ /* 0x000fe200078e000a */
[----:B0-----:R-:W-:-:S10]  /*5840*/  DMUL R30, R6, UR6 ;  /* 0x00000006061e7c28 */ /* 0x001fd40008000000 */
[----:B------:R-:W0:Y:S02]  /*5850*/  F2F.F32.F64 R30, R30 ;  /* 0x0000001e001e7310 */ /* 0x000e240000301000 */
[----:B0-----:R-:W-:-:S07]  /*5860*/  FSEL R7, -R30, R30, !P1 ;  /* 0x0000001e1e077208 */ /* 0x001fce0004800100 */
.L_x_141:
[----:B------:R-:W-:Y:S05]  /*5870*/  BSYNC.RECONVERGENT B2 ;  /* 0x0000000000027941 */ /* 0x000fea0003800200 */
.L_x_140:
[----:B------:R-:W-:Y:S02]  /*5880*/  IMAD.MOV.U32 R10, RZ, RZ, 0x37cbac00 ;  /* 0x37cbac00ff0a7424 */ /* 0x000fe400078e00ff */
[----:B------:R-:W-:Y:S01]  /*5890*/  FMUL R31, R7, R7 ;  /* 0x00000007071f7220 */ /* 0x000fe20000400000 */
[----:B------:R-:W-:Y:S01]  /*58a0*/  LOP3.LUT R30, R35, 0x1, RZ, 0xc0, !PT ;  /* 0x00000001231e7812 */ /* 0x000fe200078ec0ff */
[----:B------:R-:W-:Y:S01]  /*58b0*/  IMAD.MOV.U32 R34, RZ, RZ, 0x3c0885e4 ;  /* 0x3c0885e4ff227424 */ /* 0x000fe200078e00ff */
[----:B------:R-:W-:Y:S01]  /*58c0*/  BSSY.RECONVERGENT B2, `(.L_x_146) ;  /* 0x000006d000027945 */ /* 0x000fe20003800200 */
[----:B------:R-:W-:Y:S01]  /*58d0*/  FFMA R6, R31, R10, -0.0013887860113754868507 ;  /* 0xbab607ed1f067423 */ /* 0x000fe2000000000a */
[----:B------:R-:W-:Y:S01]  /*58e0*/  ISETP.NE.U32.AND P0, PT, R30, 0x1, PT ;  /* 0x000000011e00780c */ /* 0x000fe20003f05070 */
[----:B------:R-:W-:Y:S02]  /*58f0*/  VIADD R45, R35, 0x1 ;  /* 0x00000001232d7836 */ /* 0x000fe40000000000 */
[----:B------:R-:W-:Y:S01]  /*5900*/  IMAD.MOV.U32 R35, RZ, RZ, 0x3e2aaaa8 ;  /* 0x3e2aaaa8ff237424 */ /* 0x000fe200078e00ff */
[----:B------:R-:W-:-:S02]  /*5910*/  FSEL R30, R6, -0.00019574658654164522886, P0 ;  /* 0xb94d4153061e7808 */ /* 0x000fc40000000000 */
[----:B------:R-:W-:Y:S02]  /*5920*/  FSEL R36, R34, 0.041666727513074874878, !P0 ;  /* 0x3d2aaabb22247808 */ /* 0x000fe40004000000 */
[----:B------:R-:W-:Y:S02]  /*5930*/  LOP3.LUT P1, RZ, R45, 0x2, RZ, 0xc0, !PT ;  /* 0x000000022dff7812 */ /* 0x000fe4000782c0ff */
[----:B------:R-:W-:Y:S01]  /*5940*/  FSEL R6, R7, 1, !P0 ;  /* 0x3f80000007067808 */ /* 0x000fe20004000000 */
[----:B------:R-:W-:Y:S01]  /*5950*/  FFMA R30, R31, R30, R36 ;  /* 0x0000001e1f1e7223 */ /* 0x000fe20000000024 */
[----:B------:R-:W-:-:S03]  /*5960*/  FSEL R45, -R35, -0.4999999701976776123, !P0 ;  /* 0xbeffffff232d7808 */ /* 0x000fc60004000100 */
[C---:B------:R-:W-:Y:S02]  /*5970*/  FFMA R7, R31.reuse, R6, RZ ;  /* 0x000000061f077223 */ /* 0x040fe400000000ff */
[----:B------:R-:W-:-:S04]  /*5980*/  FFMA R30, R31, R30, R45 ;  /* 0x0000001e1f1e7223 */ /* 0x000fc8000000002d */
[----:B------:R-:W-:-:S04]  /*5990*/  FFMA R36, R7, R30, R6 ;  /* 0x0000001e07247223 */ /* 0x000fc80000000006 */
[----:B------:R-:W-:Y:S01]  /*59a0*/  @P1 FADD R36, RZ, -R36 ;  /* 0x80000024ff241221 */ /* 0x000fe20000000000 */
[----:B------:R-:W-:Y:S06]  /*59b0*/  @!P5 BRA `(.L_x_147) ;  /* 0x000000040074d947 */ /* 0x000fec0003800000 */
[----:B------:R-:W-:-:S13]  /*59c0*/  FSETP.NEU.AND P0, PT, |R8|, +INF , PT ;  /* 0x7f8000000800780b */ /* 0x000fda0003f0d200 */
[----:B------:R-:W-:Y:S01]  /*59d0*/  @!P0 FMUL R38, RZ, R8 ;  /* 0x00000008ff268220 */ /* 0x000fe20000400000 */
[----:B------:R-:W-:Y:S01]  /*59e0*/  @!P0 IMAD.MOV.U32 R37, RZ, RZ, RZ ;  /* 0x000000ffff258224 */ /* 0x000fe200078e00ff */
[----:B------:R-:W-:Y:S06]  /*59f0*/  @!P0 BRA `(.L_x_147) ;  /* 0x0000000400648947 */ /* 0x000fec0003800000 */
[----:B------:R-:W-:Y:S01]  /*5a00*/  IMAD.SHL.U32 R6, R8, 0x100, RZ ;  /* 0x0000010008067824 */ /* 0x000fe200078e00ff */
[----:B------:R-:W-:Y:S01]  /*5a10*/  BSSY.RECONVERGENT B3, `(.L_x_148) ;  /* 0x000001b000037945 */ /* 0x000fe20003800200 */
[----:B------:R-:W-:Y:S02]  /*5a20*/  IMAD.MOV.U32 R37, RZ, RZ, RZ ;  /* 0x000000ffff257224 */ /* 0x000fe400078e00ff */
[----:B------:R-:W-:Y:S01]  /*5a30*/  IMAD.MOV.U32 R47, RZ, RZ, RZ ;  /* 0x000000ffff2f7224 */ /* 0x000fe200078e00ff */
[----:B------:R-:W-:Y:S01]  /*5a40*/  LOP3.LUT R49, R6, 0x80000000, RZ, 0xfc, !PT ;  /* 0x8000000006317812 */ /* 0x000fe200078efcff */
[----:B------:R-:W-:-:S07]  /*5a50*/  IMAD.MOV.U32 R45, RZ, RZ, RZ ;  /* 0x000000ffff2d7224 */ /* 0x000fce00078e00ff */
.L_x_149:
[----:B------:R-:W0:Y:S02]  /*5a60*/  LDC.64 R6, c[0x4][RZ] ;  /* 0x01000000ff067b82 */ /* 0x000e240000000a00 */
[----:B0-----:R-:W-:-:S05]  /*5a70*/  IMAD.WIDE.U32 R30, R45, 0x4, R6 ;  /* 0x000000042d1e7825 */ /* 0x001fca00078e0006 */
[----:B------:R-:W2:Y:S01]  /*5a80*/  LDG.E.CONSTANT R6, desc[UR4][R30.64] ;  /* 0x000000041e067981 */ /* 0x000ea2000c1e9900 */
[C---:B------:R-:W-:Y:S02]  /*5a90*/  IMAD.SHL.U32 R38, R45.reuse, 0x4, RZ ;  /* 0x000000042d267824 */ /* 0x040fe400078e00ff */
[----:B------:R-:W-:-:S03]  /*5aa0*/  VIADD R45, R45, 0x1 ;  /* 0x000000012d2d7836 */ /* 0x000fc60000000000 */
[C---:B------:R-:W-:Y:S02]  /*5ab0*/  ISETP.EQ.AND P0, PT, R38.reuse, RZ, PT ;  /* 0x000000ff2600720c */ /* 0x040fe40003f02270 */
[C---:B------:R-:W-:Y:S02]  /*5ac0*/  ISETP.EQ.AND P5, PT, R38.reuse, 0x4, PT ;  /* 0x000000042600780c */ /* 0x040fe40003fa2270 */
[C---:B------:R-:W-:Y:S02]  /*5ad0*/  ISETP.EQ.AND P4, PT, R38.reuse, 0x8, PT ;  /* 0x000000082600780c */ /* 0x040fe40003f82270 */
[C---:B------:R-:W-:Y:S02]  /*5ae0*/  ISETP.EQ.AND P3, PT, R38.reuse, 0xc, PT ;  /* 0x0000000c2600780c */ /* 0x040fe40003f62270 */
[C---:B------:R-:W-:Y:S02]  /*5af0*/  ISETP.EQ.AND P2, PT, R38.reuse, 0x10, PT ;  /* 0x000000102600780c */ /* 0x040fe40003f42270 */
[----:B------:R-:W-:Y:S01]  /*5b00*/  ISETP.EQ.AND P1, PT, R38, 0x14, PT ;  /* 0x000000142600780c */ /* 0x000fe20003f22270 */
[----:B--2---:R-:W-:-:S03]  /*5b10*/  IMAD.WIDE.U32 R6, R6, R49, RZ ;  /* 0x0000003106067225 */ /* 0x004fc600078e00ff */
[----:B------:R-:W-:-:S05]  /*5b20*/  IADD3 R6, P6, PT, R6, R37, RZ ;  /* 0x0000002506067210 */ /* 0x000fca0007fde0ff */
[----:B------:R-:W-:Y:S01]  /*5b30*/  IMAD.X R37, R7, 0x1, R47, P6 ;  /* 0x0000000107257824 */ /* 0x000fe200030e062f */
[----:B------:R-:W-:Y:S01]  /*5b40*/  ISETP.NE.AND P6, PT, R45, 0x6, PT ;  /* 0x000000062d00780c */ /* 0x000fe20003fc5270 */
[--C-:B------:R-:W-:Y:S02]  /*5b50*/  @P0 IMAD.MOV.U32 R42, RZ, RZ, R6.reuse ;  /* 0x000000ffff2a0224 */ /* 0x100fe400078e0006 */
[--C-:B------:R-:W-:Y:S02]  /*5b60*/  @P5 IMAD.MOV.U32 R41, RZ, RZ, R6.reuse ;  /* 0x000000ffff295224 */ /* 0x100fe400078e0006 */
[--C-:B------:R-:W-:Y:S02]  /*5b70*/  @P4 IMAD.MOV.U32 R40, RZ, RZ, R6.reuse ;  /* 0x000000ffff284224 */ /* 0x100fe400078e0006 */
[--C-:B------:R-:W-:Y:S02]  /*5b80*/  @P3 IMAD.MOV.U32 R39, RZ, RZ, R6.reuse ;  /* 0x000000ffff273224 */ /* 0x100fe400078e0006 */
[----:B------:R-:W-:-:S02]  /*5b90*/  @P2 IMAD.MOV.U32 R33, RZ, RZ, R6 ;  /* 0x000000ffff212224 */ /* 0x000fc400078e0006 */
[----:B------:R-:W-:Y:S02]  /*5ba0*/  @P1 IMAD.MOV.U32 R32, RZ, RZ, R6 ;  /* 0x000000ffff201224 */ /* 0x000fe400078e0006 */
[----:B------:R-:W-:Y:S05]  /*5bb0*/  @P6 BRA `(.L_x_149) ;  /* 0xfffffffc00a86947 */ /* 0x000fea000383ffff */
[----:B------:R-:W-:Y:S05]  /*5bc0*/  BSYNC.RECONVERGENT B3 ;  /* 0x0000000000037941 */ /* 0x000fea0003800200 */
.L_x_148:
[----:B------:R-:W-:Y:S01]  /*5bd0*/  SHF.R.U32.HI R30, RZ, 0x17, R8 ;  /* 0x00000017ff1e7819 */ /* 0x000fe20000011608 */
[----:B------:R-:W-:Y:S03]  /*5be0*/  BSSY.RECONVERGENT B3, `(.L_x_150) ;  /* 0x0000028000037945 */ /* 0x000fe60003800200 */
[C---:B------:R-:W-:Y:S02]  /*5bf0*/  LOP3.LUT R6, R30.reuse, 0xe0, RZ, 0xc0, !PT ;  /* 0x000000e01e067812 */ /* 0x040fe400078ec0ff */
[----:B------:R-:W-:-:S03]  /*5c00*/  LOP3.LUT P6, RZ, R30, 0x1f, RZ, 0xc0, !PT ;  /* 0x0000001f1eff7812 */ /* 0x000fc600078cc0ff */
        /* <DEDUP_REMOVED lines=8> */
[----:B------:R-:W-:-:S03]  /*5c90*/  ISETP.EQ.AND P5, PT, R31, 0x4, PT ;  /* 0x000000041f00780c */ /* 0x000fc60003fa2270 */
[--C-:B------:R-:W-:Y:S01]  /*5ca0*/  @P3 IMAD.MOV.U32 R38, RZ, RZ, R42.reuse ;  /* 0x000000ffff263224 */ /* 0x100fe200078e002a */
[C---:B------:R-:W-:Y:S01]  /*5cb0*/  ISETP.EQ.AND P3, PT, R31.reuse, -0x4, PT ;  /* 0xfffffffc1f00780c */ /* 0x040fe20003f62270 */
[----:B------:R-:W-:Y:S02]  /*5cc0*/  @P4 IMAD.MOV.U32 R6, RZ, RZ, R42 ;  /* 0x000000ffff064224 */ /* 0x000fe400078e002a */
[--C-:B------:R-:W-:Y:S01]  /*5cd0*/  @P4 IMAD.MOV.U32 R38, RZ, RZ, R41.reuse ;  /* 0x000000ffff264224 */ /* 0x100fe200078e0029 */
[----:B------:R-:W-:Y:S01]  /*5ce0*/  ISETP.EQ.AND P4, PT, R31, RZ, PT ;  /* 0x000000ff1f00720c */ /* 0x000fe20003f82270 */
[----:B------:R-:W-:Y:S02]  /*5cf0*/  @P2 IMAD.MOV.U32 R6, RZ, RZ, R41 ;  /* 0x000000ffff062224 */ /* 0x000fe400078e0029 */
[--C-:B------:R-:W-:Y:S02]  /*5d00*/  @P2 IMAD.MOV.U32 R38, RZ, RZ, R40.reuse ;  /* 0x000000ffff262224 */ /* 0x100fe400078e0028 */
[----:B------:R-:W-:-:S02]  /*5d10*/  @P1 IMAD.MOV.U32 R6, RZ, RZ, R40 ;  /* 0x000000ffff061224 */ /* 0x000fc400078e0028 */
[--C-:B------:R-:W-:Y:S02]  /*5d20*/  @P1 IMAD.MOV.U32 R38, RZ, RZ, R39.reuse ;  /* 0x000000ffff261224 */ /* 0x100fe400078e0027 */
[----:B------:R-:W-:Y:S02]  /*5d30*/  @P0 IMAD.MOV.U32 R6, RZ, RZ, R39 ;  /* 0x000000ffff060224 */ /* 0x000fe400078e0027 */
[--C-:B------:R-:W-:Y:S02]  /*5d40*/  @P0 IMAD.MOV.U32 R38, RZ, RZ, R33.reuse ;  /* 0x000000ffff260224 */ /* 0x100fe400078e0021 */
[----:B------:R-:W-:Y:S02]  /*5d50*/  @P3 IMAD.MOV.U32 R6, RZ, RZ, R33 ;  /* 0x000000ffff063224 */ /* 0x000fe400078e0021 */
[--C-:B------:R-:W-:Y:S02]  /*5d60*/  @P3 IMAD.MOV.U32 R38, RZ, RZ, R32.reuse ;  /* 0x000000ffff263224 */ /* 0x100fe400078e0020 */
[----:B------:R-:W-:-:S02]  /*5d70*/  @P4 IMAD.MOV.U32 R6, RZ, RZ, R32 ;  /* 0x000000ffff064224 */ /* 0x000fc400078e0020 */
[--C-:B------:R-:W-:Y:S02]  /*5d80*/  @P4 IMAD.MOV.U32 R38, RZ, RZ, R37.reuse ;  /* 0x000000ffff264224 */ /* 0x100fe400078e0025 */
[----:B------:R-:W-:Y:S01]  /*5d90*/  @P5 IMAD.MOV.U32 R6, RZ, RZ, R37 ;  /* 0x000000ffff065224 */ /* 0x000fe200078e0025 */
[----:B------:R-:W-:Y:S06]  /*5da0*/  @!P6 BRA `(.L_x_151) ;  /* 0x00000000002ce947 */ /* 0x000fec0003800000 */
[----:B------:R-:W-:Y:S02]  /*5db0*/  @P2 IMAD.MOV.U32 R7, RZ, RZ, R42 ;  /* 0x000000ffff072224 */ /* 0x000fe400078e002a */
[----:B------:R-:W-:Y:S02]  /*5dc0*/  @P1 IMAD.MOV.U32 R7, RZ, RZ, R41 ;  /* 0x000000ffff071224 */ /* 0x000fe400078e0029 */
[----:B------:R-:W-:Y:S01]  /*5dd0*/  @P0 IMAD.MOV.U32 R7, RZ, RZ, R40 ;  /* 0x000000ffff070224 */ /* 0x000fe200078e0028 */
[----:B------:R-:W-:Y:S01]  /*5de0*/  ISETP.EQ.AND P0, PT, R31, 0x8, PT ;  /* 0x000000081f00780c */ /* 0x000fe20003f02270 */
[----:B------:R-:W-:Y:S01]  /*5df0*/  @P3 IMAD.MOV.U32 R7, RZ, RZ, R39 ;  /* 0x000000ffff073224 */ /* 0x000fe200078e0027 */
[----:B------:R-:W-:Y:S01]  /*5e00*/  LOP3.LUT R31, R30, 0x1f, RZ, 0xc0, !PT ;  /* 0x0000001f1e1f7812 */ /* 0x000fe200078ec0ff */
[----:B------:R-:W-:Y:S02]  /*5e10*/  @P4 IMAD.MOV.U32 R7, RZ, RZ, R33 ;  /* 0x000000ffff074224 */ /* 0x000fe400078e0021 */
[----:B------:R-:W-:Y:S01]  /*5e20*/  @P5 IMAD.MOV.U32 R7, RZ, RZ, R32 ;  /* 0x000000ffff075224 */ /* 0x000fe200078e0020 */
[----:B------:R-:W-:-:S07]  /*5e30*/  SHF.L.W.U32.HI R38, R6, R31, R38 ;  /* 0x0000001f06267219 */ /* 0x000fce0000010e26 */
[----:B------:R-:W-:-:S04]  /*5e40*/  @P0 MOV R7, R37 ;  /* 0x0000002500070202 */ /* 0x000fc80000000f00 */
[----:B------:R-:W-:-:S07]  /*5e50*/  SHF.L.W.U32.HI R6, R7, R31, R6 ;  /* 0x0000001f07067219 */ /* 0x000fce0000010e06 */
.L_x_151:
[----:B------:R-:W-:Y:S05]  /*5e60*/  BSYNC.RECONVERGENT B3 ;  /* 0x0000000000037941 */ /* 0x000fea0003800200 */
.L_x_150:
        /* <DEDUP_REMOVED lines=18> */
.L_x_147:
[----:B------:R-:W-:Y:S05]  /*5f90*/  BSYNC.RECONVERGENT B2 ;  /* 0x0000000000027941 */ /* 0x000fea0003800200 */
.L_x_146:
[----:B------:R-:W-:Y:S01]  /*5fa0*/  FMUL R7, R38, R38 ;  /* 0x0000002626077220 */ /* 0x000fe20000400000 */
[----:B------:R-:W-:Y:S01]  /*5fb0*/  LOP3.LUT R6, R37, 0x1, RZ, 0xc0, !PT ;  /* 0x0000000125067812 */ /* 0x000fe200078ec0ff */
[----:B------:R-:W-:Y:S01]  /*5fc0*/  FMUL R5, R5, 0.10000000149011611938 ;  /* 0x3dcccccd05057820 */ /* 0x000fe20000400000 */
[----:B------:R-:W-:Y:S01]  /*5fd0*/  FMNMX R8, R36, 1000000, PT ;  /* 0x4974240024087809 */ /* 0x000fe20003800000 */
[----:B------:R-:W-:Y:S01]  /*5fe0*/  FFMA R10, R7, R10, -0.0013887860113754868507 ;  /* 0xbab607ed070a7423 */ /* 0x000fe2000000000a */
[----:B------:R-:W-:Y:S01]  /*5ff0*/  ISETP.NE.U32.AND P0, PT, R6, 0x1, PT ;  /* 0x000000010600780c */ /* 0x000fe20003f05070 */
[----:B------:R-:W-:Y:S01]  /*6000*/  BSSY.RECONVERGENT B2, `(.L_x_152) ;  /* 0x0000032000027945 */ /* 0x000fe20003800200 */
[----:B------:R-:W-:Y:S01]  /*6010*/  FMNMX R8, R8, -1000000, !PT ;  /* 0xc974240008087809 */ /* 0x000fe20007800000 */
[----:B------:R-:W-:Y:S01]  /*6020*/  IMAD.MOV.U32 R30, RZ, RZ, RZ ;  /* 0x000000ffff1e7224 */ /* 0x000fe200078e00ff */
[----:B------:R-:W-:Y:S02]  /*6030*/  FSEL R34, R34, 0.041666727513074874878, P0 ;  /* 0x3d2aaabb22227808 */ /* 0x000fe40000000000 */
[----:B------:R-:W-:-:S02]  /*6040*/  FSEL R10, R10, -0.00019574658654164522886, !P0 ;  /* 0xb94d41530a0a7808 */ /* 0x000fc40004000000 */
[----:B------:R-:W-:Y:S02]  /*6050*/  FSEL R35, -R35, -0.4999999701976776123, P0 ;  /* 0xbeffffff23237808 */ /* 0x000fe40000000100 */
[----:B------:R-:W-:Y:S01]  /*6060*/  FSEL R6, R38, 1, P0 ;  /* 0x3f80000026067808 */ /* 0x000fe20000000000 */
[----:B------:R-:W-:Y:S01]  /*6070*/  FFMA R10, R7, R10, R34 ;  /* 0x0000000a070a7223 */ /* 0x000fe20000000022 */
[----:B------:R-:W-:Y:S02]  /*6080*/  FSETP.NE.AND P0, PT, |R36|, +INF , PT ;  /* 0x7f8000002400780b */ /* 0x000fe40003f05200 */
[----:B------:R-:W-:Y:S01]  /*6090*/  LOP3.LUT P1, RZ, R37, 0x2, RZ, 0xc0, !PT ;  /* 0x0000000225ff7812 */ /* 0x000fe2000782c0ff */
[C---:B------:R-:W-:Y:S01]  /*60a0*/  FFMA R10, R7.reuse, R10, R35 ;  /* 0x0000000a070a7223 */ /* 0x040fe20000000023 */
[----:B------:R-:W-:Y:S01]  /*60b0*/  FSEL R31, R8, RZ, P0 ;  /* 0x000000ff081f7208 */ /* 0x000fe20000000000 */
[----:B------:R-:W-:Y:S01]  /*60c0*/  FFMA R7, R7, R6, RZ ;  /* 0x0000000607077223 */ /* 0x000fe200000000ff */
[----:B------:R-:W-:-:S02]  /*60d0*/  FSETP.NE.AND P2, PT, |R5|, +INF , PT ;  /* 0x7f8000000500780b */ /* 0x000fc40003f45200 */
[----:B------:R-:W-:Y:S01]  /*60e0*/  FSETP.GEU.AND P0, PT, |R31|, 1000000, PT ;  /* 0x497424001f00780b */ /* 0x000fe20003f0e200 */
[----:B------:R-:W-:Y:S01]  /*60f0*/  FFMA R6, R7, R10, R6 ;  /* 0x0000000a07067223 */ /* 0x000fe20000000006 */
[----:B------:R-:W-:Y:S02]  /*6100*/  FMNMX R7, R5, 1000000, PT ;  /* 0x4974240005077809 */ /* 0x000fe40003800000 */
[----:B------:R-:W-:Y:S02]  /*6110*/  FSETP.EQU.OR P0, PT, |R31|, +INF , P0 ;  /* 0x7f8000001f00780b */ /* 0x000fe4000070a600 */
[----:B------:R-:W-:Y:S01]  /*6120*/  FMNMX R7, R7, -1000000, !PT ;  /* 0xc974240007077809 */ /* 0x000fe20007800000 */
[----:B------:R-:W-:-:S05]  /*6130*/  @P1 FADD R6, RZ, -R6 ;  /* 0x80000006ff061221 */ /* 0x000fca0000000000 */
[C---:B------:R-:W-:Y:S02]  /*6140*/  FMNMX R5, R6.reuse, 1000000, PT ;  /* 0x4974240006057809 */ /* 0x040fe40003800000 */
[----:B------:R-:W-:Y:S02]  /*6150*/  FSETP.NE.AND P1, PT, |R6|, +INF , PT ;  /* 0x7f8000000600780b */ /* 0x000fe40003f25200 */
[----:B------:R-:W-:Y:S02]  /*6160*/  FMNMX R6, R5, -1000000, !PT ;  /* 0xc974240005067809 */ /* 0x000fe40007800000 */
[----:B------:R-:W-:Y:S02]  /*6170*/  FSEL R5, R7, RZ, P2 ;  /* 0x000000ff07057208 */ /* 0x000fe40001000000 */
[----:B------:R-:W-:Y:S01]  /*6180*/  FSEL R6, R6, RZ, P1 ;  /* 0x000000ff06067208 */ /* 0x000fe20000800000 */
[----:B------:R-:W-:Y:S06]  /*6190*/  @P0 BRA `(.L_x_153) ;  /* 0x0000000000600947 */ /* 0x000fec0003800000 */
[C---:B------:R-:W-:Y:S02]  /*61a0*/  FSETP.GEU.AND P0, PT, |R6|.reuse, 1000000, PT ;  /* 0x497424000600780b */ /* 0x040fe40003f0e200 */
[C---:B------:R-:W-:Y:S02]  /*61b0*/  FSETP.GEU.AND P1, PT, |R5|.reuse, 1000000, PT ;  /* 0x497424000500780b */ /* 0x040fe40003f2e200 */
        /* <DEDUP_REMOVED lines=17> */
.L_x_154:
[----:B------:R-:W-:Y:S01]  /*62d0*/  FMUL.FTZ R30, R7, R8 ;  /* 0x00000008071e7220 */ /* 0x000fe20000410000 */
[----:B------:R-:W-:-:S03]  /*62e0*/  FMUL.FTZ R8, R8, 0.5 ;  /* 0x3f00000008087820 */ /* 0x000fc60000410000 */
[----:B------:R-:W-:-:S04]  /*62f0*/  FFMA R7, -R30, R30, R7 ;  /* 0x0000001e1e077223 */ /* 0x000fc80000000107 */
[----:B------:R-:W-:-:S07]  /*6300*/  FFMA R30, R7, R8, R30 ;  /* 0x00000008071e7223 */ /* 0x000fce000000001e */
.L_x_155:
[----:B------:R-:W-:Y:S05]  /*6310*/  BSYNC.RECONVERGENT B3 ;  /* 0x0000000000037941 */ /* 0x000fea0003800200 */
.L_x_153:
[----:B------:R-:W-:Y:S05]  /*6320*/  BSYNC.RECONVERGENT B2 ;  /* 0x0000000000027941 */ /* 0x000fea0003800200 */
.L_x_152:
        /* <DEDUP_REMOVED lines=18> */
.L_x_157:
[----:B------:R-:W-:Y:S05]  /*6450*/  BSYNC.RECONVERGENT B6 ;  /* 0x0000000000067941 */ /* 0x000fea0003800200 */
.L_x_156:
        /* <DEDUP_REMOVED lines=14> */
.L_x_159:
[----:B------:R-:W-:Y:S05]  /*6540*/  BSYNC.RECONVERGENT B6 ;  /* 0x0000000000067941 */ /* 0x000fea0003800200 */
.L_x_158:
        /* <DEDUP_REMOVED lines=14> */
.L_x_161:
[----:B------:R-:W-:Y:S05]  /*6630*/  BSYNC.RECONVERGENT B6 ;  /* 0x0000000000067941 */ /* 0x000fea0003800200 */
.L_x_160:
[----:B------:R-:W-:-:S07]  /*6640*/  IMAD.MOV.U32 R45, RZ, RZ, R7 ;  /* 0x000000ffff2d7224 */ /* 0x000fce00078e0007 */
.L_x_133:
[----:B------:R-:W-:Y:S05]  /*6650*/  BSYNC.RECONVERGENT B7 ;  /* 0x0000000000077941 */ /* 0x000fea0003800200 */
.L_x_127:
[----:B------:R-:W0:Y:S01]  /*6660*/  LDCU UR6, c[0x0][0x404] ;  /* 0x00008080ff0677ac */ /* 0x000e220008000800 */
[----:B------:R-:W-:Y:S01]  /*6670*/  FADD R46, -R46, 0.15000000596046447754 ;  /* 0x3e19999a2e2e7421 */ /* 0x000fe20000000100 */
[----:B------:R-:W-:Y:S01]  /*6680*/  IMAD.MOV.U32 R6, RZ, RZ, 0x4231c71c ;  /* 0x4231c71cff067424 */ /* 0x000fe200078e00ff */
[----:B------:R-:W-:Y:S01]  /*6690*/  BSSY.RECONVERGENT B6, `(.L_x_162) ;  /* 0x000000e000067945 */ /* 0x000fe20003800200 */
[----:B------:R-:W-:Y:S02]  /*66a0*/  IMAD.MOV.U32 R5, RZ, RZ, 0x3cb851ec ;  /* 0x3cb851ecff057424 */ /* 0x000fe400078e00ff */
[----:B------:R-:W-:Y:S02]  /*66b0*/  FADD R8, R46, 1 ;  /* 0x3f8000002e087421 */ /* 0x000fe40000000000 */
[----:B------:R-:W-:-:S04]  /*66c0*/  FFMA R5, R6, -R5, 1 ;  /* 0x3f80000006057423 */ /* 0x000fc80000000805 */
[----:B------:R-:W-:Y:S01]  /*66d0*/  FFMA R5, R5, R6, 44.4444427490234375 ;  /* 0x4231c71c05057423 */ /* 0x000fe20000000006 */
[----:B0-----:R-:W-:-:S04]  /*66e0*/  FMUL R8, R8, UR6 ;  /* 0x0000000608087c20 */ /* 0x001fc80008400000 */
[----:B------:R-:W0:Y:S01]  /*66f0*/  FCHK P0, R8, 0.022500000894069671631 ;  /* 0x3cb851ec08007902 */ /* 0x000e220000000000 */
[----:B------:R-:W-:-:S04]  /*6700*/  FFMA R6, R8, R5, RZ ;  /* 0x0000000508067223 */ /* 0x000fc800000000ff */
[----:B------:R-:W-:-:S04]  /*6710*/  FFMA R7, R6, -0.022500000894069671631, R8 ;  /* 0xbcb851ec06077823 */ /* 0x000fc80000000008 */
[----:B------:R-:W-:Y:S01]  /*6720*/  FFMA R7, R5, R7, R6 ;  /* 0x0000000705077223 */ /* 0x000fe20000000006 */
[----:B0-----:R-:W-:Y:S06]  /*6730*/  @!P0 BRA `(.L_x_163) ;  /* 0x00000000000c8947 */ /* 0x001fec0003800000 */
[----:B------:R-:W-:Y:S01]  /*6740*/  IMAD.MOV.U32 R7, RZ, RZ, 0x3cb851ec ;  /* 0x3cb851ecff077424 */ /* 0x000fe200078e00ff */
[----:B------:R-:W-:-:S07]  /*6750*/  MOV R10, 0x6770 ;  /* 0x00006770000a7802 */ /* 0x000fce0000000f00 */
[----:B------:R-:W-:Y:S05]  /*6760*/  CALL.REL.NOINC `($__internal_1_$__cuda_sm3x_div_rn_noftz_f32_slowpath) ;  /* 0x0000014400307944 */ /* 0x000fea0003c00000 */
.L_x_163:
[----:B------:R-:W-:Y:S05]  /*6770*/  BSYNC.RECONVERGENT B6 ;  /* 0x0000000000067941 */ /* 0x000fea0003800200 */
.L_x_162:
[----:B------:R-:W-:Y:S01]  /*6780*/  FMNMX R5, R4, R7, PT ;  /* 0x0000000704057209 */ /* 0x000fe20003800000 */
[----:B------:R-:W-:Y:S01]  /*6790*/  BSSY.RECONVERGENT B2, `(.L_x_164) ;  /* 0x0000018000027945 */ /* 0x000fe20003800200 */
[----:B------:R-:W-:Y:S02]  /*67a0*/  FSETP.NE.AND P0, PT, |R7|, +INF , PT ;  /* 0x7f8000000700780b */ /* 0x000fe40003f05200 */
[----:B------:R-:W-:Y:S02]  /*67b0*/  CS2R R6, SRZ ;  /* 0x0000000000067805 */ /* 0x000fe4000001ff00 */
[----:B------:R-:W-:-:S04]  /*67c0*/  FMNMX R5, RZ, R5, !PT ;  /* 0x00000005ff057209 */ /* 0x000fc80007800000 */
[----:B------:R-:W-:Y:S01]  /*67d0*/  FSEL R8, R5, RZ, P0 ;  /* 0x000000ff05087208 */ /* 0x000fe20000000000 */
[----:B------:R-:W-:-:S03]  /*67e0*/  IMAD.MOV.U32 R5, RZ, RZ, RZ ;  /* 0x000000ffff057224 */ /* 0x000fc600078e00ff */
[----:B------:R-:W-:-:S04]  /*67f0*/  FSETP.GT.AND P0, PT, |R8|, 1000, PT ;  /* 0x447a00000800780b */ /* 0x000fc80003f04200 */
[----:B------:R-:W-:-:S13]  /*6800*/  FSETP.EQU.OR P0, PT, |R8|, +INF , P0 ;  /* 0x7f8000000800780b */ /* 0x000fda000070a600 */
[----:B------:R-:W-:Y:S05]  /*6810*/  @P0 BRA `(.L_x_165) ;  /* 0x00000000003c0947 */ /* 0x000fea0003800000 */
[C---:B------:R-:W-:Y:S01]  /*6820*/  FMUL R50, R8.reuse, R50 ;  /* 0x0000003208327220 */ /* 0x040fe20000400000 */
[C---:B------:R-:W-:Y:S01]  /*6830*/  FMUL R47, R8.reuse, R47 ;  /* 0x0000002f082f7220 */ /* 0x040fe20000400000 */
        /* <DEDUP_REMOVED lines=13> */
.L_x_165:
[----:B------:R-:W-:Y:S05]  /*6910*/  BSYNC.RECONVERGENT B2 ;  /* 0x0000000000027941 */ /* 0x000fea0003800200 */
.L_x_164:
        /* <DEDUP_REMOVED lines=16> */
.L_x_126:
[----:B------:R-:W-:-:S13]  /*6a20*/  FSETP.GEU.AND P1, PT, R46, R43, PT ;  /* 0x0000002b2e00720b */ /* 0x000fda0003f2e000 */
[----:B------:R-:W-:Y:S05]  /*6a30*/  @P1 BRA `(.L_x_166) ;  /* 0x0000000800801947 */ /* 0x000fea0003800000 */
[----:B------:R-:W0:Y:S01]  /*6a40*/  MUFU.RCP R8, R43 ;  /* 0x0000002b00087308 */ /* 0x000e220000001000 */
[----:B------:R-:W-:Y:S01]  /*6a50*/  FMUL R7, R46, R46 ;  /* 0x0000002e2e077220 */ /* 0x000fe20000400000 */
[----:B------:R-:W-:Y:S01]  /*6a60*/  BSSY.RECONVERGENT B6, `(.L_x_167) ;  /* 0x000000f000067945 */ /* 0x000fe20003800200 */
[----:B------:R-:W-:-:S05]  /*6a70*/  IMAD.MOV.U32 R45, RZ, RZ, RZ ;  /* 0x000000ffff2d7224 */ /* 0x000fca00078e00ff */
[----:B------:R-:W1:Y:S01]  /*6a80*/  FCHK P1, R46, R43 ;  /* 0x0000002b2e007302 */ /* 0x000e620000020000 */
[----:B0-----:R-:W-:-:S04]  /*6a90*/  FFMA R5, -R43, R8, 1 ;  /* 0x3f8000002b057423 */ /* 0x001fc80000000108 */
[----:B------:R-:W-:-:S04]  /*6aa0*/  FFMA R5, R8, R5, R8 ;  /* 0x0000000508057223 */ /* 0x000fc80000000008 */
[----:B------:R-:W-:-:S04]  /*6ab0*/  FFMA R8, R5, R46, RZ ;  /* 0x0000002e05087223 */ /* 0x000fc800000000ff */
[----:B------:R-:W-:-:S04]  /*6ac0*/  FFMA R10, -R43, R8, R46 ;  /* 0x000000082b0a7223 */ /* 0x000fc8000000012e */
[----:B------:R-:W-:Y:S01]  /*6ad0*/  FFMA R8, R5, R10, R8 ;  /* 0x0000000a05087223 */ /* 0x000fe20000000008 */
[----:B------:R-:W-:Y:S01]  /*6ae0*/  FMNMX R5, R7, 0.022500000894069671631, !PT ;  /* 0x3cb851ec07057809 */ /* 0x000fe20007800000 */
[----:B-1----:R-:W-:Y:S06]  /*6af0*/  @!P1 BRA `(.L_x_168) ;  /* 0x0000000000149947 */ /* 0x002fec0003800000 */
[----:B------:R-:W-:Y:S01]  /*6b00*/  IMAD.MOV.U32 R8, RZ, RZ, R46 ;  /* 0x000000ffff087224 */ /* 0x000fe200078e002e */
[----:B------:R-:W-:Y:S01]  /*6b10*/  MOV R10, 0x6b40 ;  /* 0x00006b40000a7802 */ /* 0x000fe20000000f00 */
[----:B------:R-:W-:-:S07]  /*6b20*/  IMAD.MOV.U32 R7, RZ, RZ, R43 ;  /* 0x000000ffff077224 */ /* 0x000fce00078e002b */
[----:B------:R-:W-:Y:S05]  /*6b30*/  CALL.REL.NOINC `($__internal_1_$__cuda_sm3x_div_rn_noftz_f32_slowpath) ;  /* 0x00000140003c7944 */ /* 0x000fea0003c00000 */
[----:B------:R-:W-:-:S07]  /*6b40*/  IMAD.MOV.U32 R8, RZ, RZ, R7 ;  /* 0x000000ffff087224 */ /* 0x000fce00078e0007 */
.L_x_168:
[----:B------:R-:W-:Y:S05]  /*6b50*/  BSYNC.RECONVERGENT B6 ;  /* 0x0000000000067941 */ /* 0x000fea0003800200 */
.L_x_167:
[----:B------:R-:W-:Y:S01]  /*6b60*/  FADD R8, -R8, 1 ;  /* 0x3f80000008087421 */ /* 0x000fe20000000100 */
[----:B------:R-:W0:Y:S01]  /*6b70*/  LDCU UR6, c[0x0][0x404] ;  /* 0x00008080ff0677ac */ /* 0x000e220008000800 */
[----:B------:R-:W1:Y:S01]  /*6b80*/  MUFU.RCP R10, R5 ;  /* 0x00000005000a7308 */ /* 0x000e620000001000 */
[----:B------:R-:W-:Y:S01]  /*6b90*/  BSSY.RECONVERGENT B6, `(.L_x_169) ;  /* 0x0000010000067945 */ /* 0x000fe20003800200 */
[----:B------:R-:W-:-:S04]  /*6ba0*/  FMUL R8, R8, R8 ;  /* 0x0000000808087220 */ /* 0x000fc80000400000 */
[----:B------:R-:W-:Y:S01]  /*6bb0*/  FADD.SAT R7, RZ, R8 ;  /* 0x00000008ff077221 */ /* 0x000fe20000002000 */
[----:B------:R-:W-:-:S04]  /*6bc0*/  FSETP.NE.AND P1, PT, R8, +INF , PT ;  /* 0x7f8000000800780b */ /* 0x000fc80003f25000 */
[----:B------:R-:W-:-:S05]  /*6bd0*/  FSEL R7, R7, RZ, P1 ;  /* 0x000000ff07077208 */ /* 0x000fca0000800000 */
[----:B0-----:R-:W-:Y:S01]  /*6be0*/  FMUL R8, R7, UR6 ;  /* 0x0000000607087c20 */ /* 0x001fe20008400000 */
[----:B-1----:R-:W-:-:S03]  /*6bf0*/  FFMA R35, -R5, R10, 1 ;  /* 0x3f80000005237423 */ /* 0x002fc6000000010a */
[----:B------:R-:W0:Y:S01]  /*6c00*/  FCHK P1, R8, R5 ;  /* 0x0000000508007302 */ /* 0x000e220000020000 */
[----:B------:R-:W-:-:S04]  /*6c10*/  FFMA R35, R10, R35, R10 ;  /* 0x000000230a237223 */ /* 0x000fc8000000000a */
[----:B------:R-:W-:-:S04]  /*6c20*/  FFMA R10, R8, R35, RZ ;  /* 0x00000023080a7223 */ /* 0x000fc800000000ff */
[----:B------:R-:W-:-:S04]  /*6c30*/  FFMA R7, -R5, R10, R8 ;  /* 0x0000000a05077223 */ /* 0x000fc80000000108 */
[----:B------:R-:W-:Y:S01]  /*6c40*/  FFMA R7, R35, R7, R10 ;  /* 0x0000000723077223 */ /* 0x000fe2000000000a */
[----:B0-----:R-:W-:Y:S06]  /*6c50*/  @!P1 BRA `(.L_x_170) ;  /* 0x00000000000c9947 */ /* 0x001fec0003800000 */
[----:B------:R-:W-:Y:S01]  /*6c60*/  IMAD.MOV.U32 R7, RZ, RZ, R5 ;  /* 0x000000ffff077224 */ /* 0x000fe200078e0005 */
[----:B------:R-:W-:-:S07]  /*6c70*/  MOV R10, 0x6c90 ;  /* 0x00006c90000a7802 */ /* 0x000fce0000000f00 */
[----:B------:R-:W-:Y:S05]  /*6c80*/  CALL.REL.NOINC `($__internal_1_$__cuda_sm3x_div_rn_noftz_f32_slowpath) ;  /* 0x0000013c00e87944 */ /* 0x000fea0003c00000 */
.L_x_170:
[----:B------:R-:W-:Y:S05]  /*6c90*/  BSYNC.RECONVERGENT B6 ;  /* 0x0000000000067941 */ /* 0x000fea0003800200 */
.L_x_169:
        /* <DEDUP_REMOVED lines=26> */
.L_x_174:
[----:B------:R-:W-:Y:S01]  /*6e40*/  FMUL.FTZ R37, R8, R7 ;  /* 0x0000000708257220 */ /* 0x000fe20000410000 */
[----:B------:R-:W-:-:S03]  /*6e50*/  FMUL.FTZ R7, R7, 0.5 ;  /* 0x3f00000007077820 */ /* 0x000fc60000410000 */
[----:B------:R-:W-:-:S04]  /*6e60*/  FFMA R8, -R37, R37, R8 ;  /* 0x0000002525087223 */ /* 0x000fc80000000108 */
[----:B------:R-:W-:-:S07]  /*6e70*/  FFMA R37, R8, R7, R37 ;  /* 0x0000000708257223 */ /* 0x000fce0000000025 */
.L_x_175:
[----:B------:R-:W-:Y:S05]  /*6e80*/  BSYNC.RECONVERGENT B3 ;  /* 0x0000000000037941 */ /* 0x000fea0003800200 */
.L_x_173:
[----:B------:R-:W-:-:S07]  /*6e90*/  IMAD.MOV.U32 R45, RZ, RZ, R37 ;  /* 0x000000ffff2d7224 */ /* 0x000fce00078e0025 */
.L_x_172:
[----:B------:R-:W-:Y:S05]  /*6ea0*/  BSYNC.RECONVERGENT B2 ;  /* 0x0000000000027941 */ /* 0x000fea0003800200 */
.L_x_171:
        /* <DEDUP_REMOVED lines=19> */
.L_x_179:
[----:B------:R-:W-:Y:S05]  /*6fe0*/  BSYNC.RECONVERGENT B7 ;  /* 0x0000000000077941 */ /* 0x000fea0003800200 */
.L_x_178:
        /* <DEDUP_REMOVED lines=14> */
.L_x_181:
[----:B------:R-:W-:Y:S05]  /*70d0*/  BSYNC.RECONVERGENT B7 ;  /* 0x0000000000077941 */ /* 0x000fea0003800200 */
.L_x_180:
        /* <DEDUP_REMOVED lines=15> */
.L_x_182:
[----:B------:R-:W-:Y:S05]  /*71d0*/  BSYNC.RECONVERGENT B7 ;  /* 0x0000000000077941 */ /* 0x000fea0003800200 */
.L_x_177:
[----:B------:R-:W-:Y:S05]  /*71e0*/  BSYNC.RECONVERGENT B6 ;  /* 0x0000000000067941 */ /* 0x000fea0003800200 */
.L_x_176:
        /* <DEDUP_REMOVED lines=21> */
.L_x_184:
[----:B------:R-:W-:Y:S05]  /*7340*/  BSYNC.RECONVERGENT B2 ;  /* 0x0000000000027941 */ /* 0x000fea0003800200 */
.L_x_183:
        /* <DEDUP_REMOVED lines=15> */
.L_x_166:
[----:B------:R-:W-:Y:S05]  /*7440*/  BSYNC.RECONVERGENT B8 ;  /* 0x0000000000087941 */ /* 0x000fea0003800200 */
.L_x_125:
        /* <DEDUP_REMOVED lines=25> */
.L_x_187:
[----:B------:R-:W-:Y:S01]  /*75e0*/  FMUL.FTZ R5, R6, R7 ;  /* 0x0000000706057220 */ /* 0x000fe20000410000 */
[----:B------:R-:W-:-:S03]  /*75f0*/  FMUL.FTZ R7, R7, 0.5 ;  /* 0x3f00000007077820 */ /* 0x000fc60000410000 */
[----:B------:R-:W-:-:S04]  /*7600*/  FFMA R6, -R5, R5, R6 ;  /* 0x0000000505067223 */ /* 0x000fc80000000106 */
[----:B------:R-:W-:-:S07]  /*7610*/  FFMA R5, R6, R7, R5 ;  /* 0x0000000706057223 */ /* 0x000fce0000000005 */
.L_x_188:
[----:B------:R-:W-:Y:S05]  /*7620*/  BSYNC.RECONVERGENT B3 ;  /* 0x0000000000037941 */ /* 0x000fea0003800200 */
.L_x_186:
[----:B------:R-:W-:Y:S05]  /*7630*/  BSYNC.RECONVERGENT B2 ;  /* 0x0000000000027941 */ /* 0x000fea0003800200 */
.L_x_185:
[----:B------:R-:W0:Y:S02]  /*7640*/  LDC R6, c[0x0][0x414] ;  /* 0x00010500ff067b82 */ /* 0x000e240000000800 */
[----:B0-----:R-:W-:-:S13]  /*7650*/  FSETP.GT.AND P1, PT, R5, R6, PT ;  /* 0x000000060500720b */ /* 0x001fda0003f24000 */
[----:B------:R-:W-:Y:S05]  /*7660*/  @P1 BREAK.RELIABLE B4 ;  /* 0x0000000000041942 */ /* 0x000fea0003800100 */
[----:B------:R-:W-:Y:S05]  /*7670*/  @P1 BRA `(.L_x_189) ;  /* 0x0000000000181947 */ /* 0x000fea0003800000 */
.L_x_119:
[----:B------:R-:W-:Y:S05]  /*7680*/  BSYNC.RELIABLE B4 ;  /* 0x0000000000047941 */ /* 0x000fea0003800100 */
.L_x_118:
[----:B------:R-:W0:Y:S01]  /*7690*/  LDCU UR6, c[0x0][0x448] ;  /* 0x00008900ff0677ac */ /* 0x000e220008000800 */
[----:B------:R-:W-:-:S04]  /*76a0*/  IADD3 R44, PT, PT, R44, 0x1, RZ ;  /* 0x000000012c2c7810 */ /* 0x000fc80007ffe0ff */
[----:B0-----:R-:W-:-:S13]  /*76b0*/  ISETP.NE.AND P0, PT, R44, UR6, PT ;  /* 0x000000062c007c0c */ /* 0x001fda000bf05270 */
[----:B------:R-:W-:Y:S05]  /*76c0*/  @P0 BRA `(.L_x_190) ;  /* 0xffffffd000280947 */ /* 0x000fea000383ffff */
[----:B------:R-:W-:Y:S05]  /*76d0*/  BRA `(.L_x_191) ;  /* 0x0000000800487947 */ /* 0x000fea0003800000 */
.L_x_189:
        /* <DEDUP_REMOVED lines=28> */
.L_x_195:
[----:B------:R-:W-:Y:S01]  /*78a0*/  FMUL.FTZ R5, R6, R7 ;  /* 0x0000000706057220 */ /* 0x000fe20000410000 */
[----:B------:R-:W-:-:S03]  /*78b0*/  FMUL.FTZ R7, R7, 0.5 ;  /* 0x3f00000007077820 */ /* 0x000fc60000410000 */
[----:B------:R-:W-:-:S04]  /*78c0*/  FFMA R6, -R5, R5, R6 ;  /* 0x0000000505067223 */ /* 0x000fc80000000106 */
[----:B------:R-:W-:-:S07]  /*78d0*/  FFMA R5, R6, R7, R5 ;  /* 0x0000000706057223 */ /* 0x000fce0000000005 */
.L_x_196:
[----:B------:R-:W-:Y:S05]  /*78e0*/  BSYNC.RECONVERGENT B3 ;  /* 0x0000000000037941 */ /* 0x000fea0003800200 */
.L_x_194:
[----:B------:R-:W-:Y:S05]  /*78f0*/  BSYNC.RECONVERGENT B2 ;  /* 0x0000000000027941 */ /* 0x000fea0003800200 */
.L_x_193:
        /* <DEDUP_REMOVED lines=29> */
.L_x_200:
[----:B------:R-:W-:Y:S01]  /*7ad0*/  FMUL.FTZ R31, R7, R5 ;  /* 0x00000005071f7220 */ /* 0x000fe20000410000 */
[----:B------:R-:W-:-:S03]  /*7ae0*/  FMUL.FTZ R5, R5, 0.5 ;  /* 0x3f00000005057820 */ /* 0x000fc60000410000 */
[----:B------:R-:W-:-:S04]  /*7af0*/  FFMA R6, -R31, R31, R7 ;  /* 0x0000001f1f067223 */ /* 0x000fc80000000107 */
[----:B------:R-:W-:-:S07]  /*7b00*/  FFMA R31, R6, R5, R31 ;  /* 0x00000005061f7223 */ /* 0x000fce000000001f */
.L_x_201:
[----:B------:R-:W-:Y:S05]  /*7b10*/  BSYNC.RECONVERGENT B3 ;  /* 0x0000000000037941 */ /* 0x000fea0003800200 */
.L_x_199:
[----:B------:R-:W-:Y:S05]  /*7b20*/  BSYNC.RECONVERGENT B2 ;  /* 0x0000000000027941 */ /* 0x000fea0003800200 */
.L_x_198:
        /* <DEDUP_REMOVED lines=20> */
.L_x_205:
[----:B------:R-:W-:Y:S05]  /*7c70*/  BSYNC.RECONVERGENT B8 ;  /* 0x0000000000087941 */ /* 0x000fea0003800200 */
.L_x_204:
        /* <DEDUP_REMOVED lines=14> */
.L_x_207:
[----:B------:R-:W-:Y:S05]  /*7d60*/  BSYNC.RECONVERGENT B8 ;  /* 0x0000000000087941 */ /* 0x000fea0003800200 */
.L_x_206:
        /* <DEDUP_REMOVED lines=13> */
.L_x_209:
[----:B------:R-:W-:Y:S05]  /*7e40*/  BSYNC.RECONVERGENT B8 ;  /* 0x0000000000087941 */ /* 0x000fea0003800200 */
.L_x_208:
[----:B------:R-:W-:-:S07]  /*7e50*/  IMAD.MOV.U32 R30, RZ, RZ, R7 ;  /* 0x000000ffff1e7224 */ /* 0x000fce00078e0007 */
.L_x_203:
[----:B------:R-:W-:Y:S05]  /*7e60*/  BSYNC.RECONVERGENT B7 ;  /* 0x0000000000077941 */ /* 0x000fea0003800200 */
.L_x_202:
        /* <DEDUP_REMOVED lines=21> */
.L_x_197:
[----:B------:R-:W-:Y:S05]  /*7fc0*/  BSYNC.RECONVERGENT B6 ;  /* 0x0000000000067941 */ /* 0x000fea0003800200 */
.L_x_192:
[----:B------:R-:W-:Y:S02]  /*7fd0*/  IMAD.MOV.U32 R0, RZ, RZ, R10 ;  /* 0x000000ffff007224 */ /* 0x000fe400078e000a */
[----:B------:R-:W-:Y:S02]  /*7fe0*/  IMAD.MOV.U32 R2, RZ, RZ, R8 ;  /* 0x000000ffff027224 */ /* 0x000fe400078e0008 */
[----:B------:R-:W-:-:S07]  /*7ff0*/  IMAD.MOV.U32 R3, RZ, RZ, R7 ;  /* 0x000000ffff037224 */ /* 0x000fce00078e0007 */
.L_x_191:
[----:B------:R-:W-:Y:S05]  /*8000*/  BSYNC.RECONVERGENT B5 ;  /* 0x0000000000057941 */ /* 0x000fea0003800200 */
.L_x_117:
[----:B------:R-:W0:Y:S01]  /*8010*/  LDCU.128 UR8, c[0x0][0x3e0] ;  /* 0x00007c00ff0877ac */ /* 0x000e220008000c00 */
[----:B------:R-:W1:Y:S01]  /*8020*/  LDCU.64 UR6, c[0x0][0x3d8] ;  /* 0x00007b00ff0677ac */ /* 0x000e620008000a00 */
[----:B------:R-:W2:Y:S01]  /*8030*/  LDCU UR12, c[0x0][0x44c] ;  /* 0x00008980ff0c77ac */ /* 0x000ea20008000800 */
[----:B0-----:R-:W-:Y:S02]  /*8040*/  UISETP.NE.U32.AND UP1, UPT, UR8, URZ, UPT ;  /* 0x000000ff0800728c */ /* 0x001fe4000bf25070 */
[----:B-1----:R-:W-:Y:S02]  /*8050*/  UISETP.EQ.U32.AND UP0, UPT, UR6, URZ, UPT ;  /* 0x000000ff0600728c */ /* 0x002fe4000bf02070 */
[----:B------:R-:W-:Y:S02]  /*8060*/  UISETP.NE.AND.EX UP2, UPT, UR9, URZ, UPT, UP1 ;  /* 0x000000ff0900728c */ /* 0x000fe4000bf45310 */
[----:B------:R-:W-:Y:S02]  /*8070*/  UISETP.EQ.U32.AND UP1, UPT, UR10, URZ, UPT ;  /* 0x000000ff0a00728c */ /* 0x000fe4000bf22070 */
[----:B------:R-:W-:-:S04]  /*8080*/  UISETP.EQ.OR.EX UP0, UPT, UR7, URZ, !UP2, UP0 ;  /* 0x000000ff0700728c */ /* 0x000fc8000d702700 */
[----:B------:R-:W-:-:S04]  /*8090*/  UISETP.EQ.OR.EX UP0, UPT, UR11, URZ, UP0, UP1 ;  /* 0x000000ff0b00728c */ /* 0x000fc80008702710 */
[----:B--2---:R-:W-:-:S09]  /*80a0*/  UISETP.LT.OR UP0, UPT, UR12, 0x1, UP0 ;  /* 0x000000010c00788c */ /* 0x004fd20008701670 */
        /* <DEDUP_REMOVED lines=9> */
[----:B------:R-:W-:-:S04]  /*8140*/  FMNMX R6, R6, 1, !PT ;  /* 0x3f80000006067809 */ /* 0x000fc80007800000 */
[----:B------:R-:W-:-:S07]  /*8150*/  FSEL R6, R6, RZ, P0 ;  /* 0x000000ff06067208 */ /* 0x000fce0000000000 */
.L_x_238:
        /* <DEDUP_REMOVED lines=38> */
[----:B0-----:R-:W-:-:S06]  /*83c0*/  IMAD.WIDE.U32 R30, R33, 0x4, R30 ;  /* 0x00000004211e7825 */ /* 0x001fcc00078e001e */
[----:B------:R-:W2:Y:S02]  /*83d0*/  LDG.E R30, desc[UR4][R30.64] ;  /* 0x000000041e1e7981 */ /* 0x000ea4000c1e1900 */
[----:B--2---:R-:W-:-:S04]  /*83e0*/  FSETP.GT.AND P0, PT, R30, 1000, PT ;  /* 0x447a00001e00780b */ /* 0x004fc80003f04000 */
[----:B------:R-:W-:-:S04]  /*83f0*/  FSETP.LT.OR P0, PT, R30, RZ, P0 ;  /* 0x000000ff1e00720b */ /* 0x000fc80000701400 */
[----:B------:R-:W-:-:S13]  /*8400*/  FSETP.EQU.OR P0, PT, |R30|, +INF , P0 ;  /* 0x7f8000001e00780b */ /* 0x000fda000070a600 */
[----:B------:R-:W-:Y:S05]  /*8410*/  @P0 BRA `(.L_x_212) ;  /* 0x0000000c006c0947 */ /* 0x000fea0003800000 */
[----:B------:R-:W-:Y:S01]  /*8420*/  FMNMX R7, R8, 1000000, PT ;  /* 0x4974240008077809 */ /* 0x000fe20003800000 */
[----:B------:R-:W-:Y:S03]  /*8430*/  BSSY.RECONVERGENT B2, `(.L_x_214) ;  /* 0x0000032000027945 */ /* 0x000fe60003800200 */
[----:B------:R-:W-:Y:S02]  /*8440*/  FMNMX R8, R7, -1000000, !PT ;  /* 0xc974240007087809 */ /* 0x000fe40007800000 */
[----:B------:R-:W-:-:S03]  /*8450*/  FMNMX R7, R32, 1000000, PT ;  /* 0x4974240020077809 */ /* 0x000fc60003800000 */
[----:B------:R-:W-:Y:S01]  /*8460*/  FADD R10, -R15, R8 ;  /* 0x000000080f0a7221 */ /* 0x000fe20000000100 */
[----:B------:R-:W-:Y:S02]  /*8470*/  FMNMX R8, R34, 1000000, PT ;  /* 0x4974240022087809 */ /* 0x000fe40003800000 */
[----:B------:R-:W-:Y:S02]  /*8480*/  FMNMX R7, R7, -1000000, !PT ;  /* 0xc974240007077809 */ /* 0x000fe40007800000 */
[C---:B------:R-:W-:Y:S02]  /*8490*/  FMNMX R31, R10.reuse, 1000000, PT ;  /* 0x497424000a1f7809 */ /* 0x040fe40003800000 */
[----:B------:R-:W-:Y:S01]  /*84a0*/  FSETP.NE.AND P0, PT, |R10|, +INF , PT ;  /* 0x7f8000000a00780b */ /* 0x000fe20003f05200 */
[----:B------:R-:W-:Y:S01]  /*84b0*/  FADD R7, -R16, R7 ;  /* 0x0000000710077221 */ /* 0x000fe20000000100 */
[----:B------:R-:W-:Y:S02]  /*84c0*/  FMNMX R31, R31, -1000000, !PT ;  /* 0xc97424001f1f7809 */ /* 0x000fe40007800000 */
[----:B------:R-:W-:-:S02]  /*84d0*/  FMNMX R8, R8, -1000000, !PT ;  /* 0xc974240008087809 */ /* 0x000fc40007800000 */
[----:B------:R-:W-:Y:S02]  /*84e0*/  FSEL R43, R31, RZ, P0 ;  /* 0x000000ff1f2b7208 */ /* 0x000fe40000000000 */
[----:B------:R-:W-:Y:S01]  /*84f0*/  FSETP.NE.AND P1, PT, |R7|, +INF , PT ;  /* 0x7f8000000700780b */ /* 0x000fe20003f25200 */
[----:B------:R-:W-:Y:S01]  /*8500*/  FADD R8, -R17, R8 ;  /* 0x0000000811087221 */ /* 0x000fe20000000100 */
[----:B------:R-:W-:Y:S02]  /*8510*/  FSETP.GEU.AND P0, PT, |R43|, 1000000, PT ;  /* 0x497424002b00780b */ /* 0x000fe40003f0e200 */
[----:B------:R-:W-:Y:S02]  /*8520*/  FMNMX R7, R7, 1000000, PT ;  /* 0x4974240007077809 */ /* 0x000fe40003800000 */
[----:B------:R-:W-:Y:S02]  /*8530*/  FSETP.EQU.OR P0, PT, |R43|, +INF , P0 ;  /* 0x7f8000002b00780b */ /* 0x000fe4000070a600 */
[----:B------:R-:W-:-:S02]  /*8540*/  FMNMX R10, R8, 1000000, PT ;  /* 0x49742400080a7809 */ /* 0x000fc40003800000 */
[----:B------:R-:W-:Y:S02]  /*8550*/  FSETP.NE.AND P2, PT, |R8|, +INF , PT ;  /* 0x7f8000000800780b */ /* 0x000fe40003f45200 */
[----:B------:R-:W-:Y:S01]  /*8560*/  FMNMX R32, R7, -1000000, !PT ;  /* 0xc974240007207809 */ /* 0x000fe20007800000 */
[----:B------:R-:W-:Y:S01]  /*8570*/  IMAD.MOV.U32 R7, RZ, RZ, RZ ;  /* 0x000000ffff077224 */ /* 0x000fe200078e00ff */
        /* <DEDUP_REMOVED lines=24> */
.L_x_216:
[----:B------:R-:W-:Y:S01]  /*8700*/  FMUL.FTZ R7, R8, R35 ;  /* 0x0000002308077220 */ /* 0x000fe20000410000 */
[----:B------:R-:W-:-:S03]  /*8710*/  FMUL.FTZ R10, R35, 0.5 ;  /* 0x3f000000230a7820 */ /* 0x000fc60000410000 */
[----:B------:R-:W-:-:S04]  /*8720*/  FFMA R8, -R7, R7, R8 ;  /* 0x0000000707087223 */ /* 0x000fc80000000108 */
[----:B------:R-:W-:-:S07]  /*8730*/  FFMA R7, R8, R10, R7 ;  /* 0x0000000a08077223 */ /* 0x000fce0000000007 */
.L_x_217:
[----:B------:R-:W-:Y:S05]  /*8740*/  BSYNC.RECONVERGENT B3 ;  /* 0x0000000000037941 */ /* 0x000fea0003800200 */
.L_x_215:
[----:B------:R-:W-:Y:S05]  /*8750*/  BSYNC.RECONVERGENT B2 ;  /* 0x0000000000027941 */ /* 0x000fea0003800200 */
.L_x_214:
[----:B------:R-:W-:Y:S01]  /*8760*/  FSETP.GT.AND P1, PT, R7, 0.15000000596046447754, PT ;  /* 0x3e19999a0700780b */ /* 0x000fe20003f24000 */
[----:B------:R-:W-:-:S12]  /*8770*/  BSSY.RECONVERGENT B6, `(.L_x_213) ;  /* 0x0000082000067945 */ /* 0x000fd80003800200 */
[----:B------:R-:W-:Y:S05]  /*8780*/  @!P1 BRA `(.L_x_218) ;  /* 0x0000000800009947 */ /* 0x000fea0003800000 */
[----:B------:R-:W0:Y:S01]  /*8790*/  LDCU UR6, c[0x0][0x400] ;  /* 0x00008000ff0677ac */ /* 0x000e220008000800 */
[----:B------:R-:W-:Y:S01]  /*87a0*/  FMNMX R30, R30, 10, PT ;  /* 0x412000001e1e7809 */ /* 0x000fe20003800000 */
[----:B------:R-:W-:Y:S01]  /*87b0*/  FADD R7, -R6, R7 ;  /* 0x0000000706077221 */ /* 0x000fe20000000100 */
[----:B------:R-:W-:Y:S01]  /*87c0*/  BSSY.RECONVERGENT B2, `(.L_x_219) ;  /* 0x0000023000027945 */ /* 0x000fe20003800200 */
[----:B------:R-:W-:Y:S01]  /*87d0*/  IMAD.MOV.U32 R40, RZ, RZ, RZ ;  /* 0x000000ffff287224 */ /* 0x000fe200078e00ff */
[----:B------:R-:W-:Y:S01]  /*87e0*/  FMNMX R30, RZ, R30, !PT ;  /* 0x0000001eff1e7209 */ /* 0x000fe20007800000 */
[----:B0-----:R-:W-:-:S04]  /*87f0*/  FMUL R7, R7, UR6 ;  /* 0x0000000607077c20 */ /* 0x001fc80008400000 */
[----:B------:R-:W-:-:S05]  /*8800*/  FMUL R7, R7, R30 ;  /* 0x0000001e07077220 */ /* 0x000fca0000400000 */
[C---:B------:R-:W-:Y:S02]  /*8810*/  FMNMX R8, R7.reuse, R4, PT ;  /* 0x0000000407087209 */ /* 0x040fe40003800000 */
[----:B------:R-:W-:Y:S02]  /*8820*/  FSETP.NE.AND P1, PT, |R7|, +INF , PT ;  /* 0x7f8000000700780b */ /* 0x000fe40003f25200 */
[----:B------:R-:W-:-:S04]  /*8830*/  FMNMX R8, R8, R5, !PT ;  /* 0x0000000508087209 */ /* 0x000fc80007800000 */
        /* <DEDUP_REMOVED lines=21> */
.L_x_222:
[----:B------:R-:W-:Y:S01]  /*8990*/  FMUL.FTZ R37, R8, R7 ;  /* 0x0000000708257220 */ /* 0x000fe20000410000 */
[----:B------:R-:W-:-:S03]  /*89a0*/  FMUL.FTZ R7, R7, 0.5 ;  /* 0x3f00000007077820 */ /* 0x000fc60000410000 */
[----:B------:R-:W-:-:S04]  /*89b0*/  FFMA R8, -R37, R37, R8 ;  /* 0x0000002525087223 */ /* 0x000fc80000000108 */
[----:B------:R-:W-:-:S07]  /*89c0*/  FFMA R37, R8, R7, R37 ;  /* 0x0000000708257223 */ /* 0x000fce0000000025 */
.L_x_223:
[----:B------:R-:W-:Y:S05]  /*89d0*/  BSYNC.RECONVERGENT B3 ;  /* 0x0000000000037941 */ /* 0x000fea0003800200 */
.L_x_221:
[----:B------:R-:W-:-:S07]  /*89e0*/  IMAD.MOV.U32 R40, RZ, RZ, R37 ;  /* 0x000000ffff287224 */ /* 0x000fce00078e0025 */
.L_x_220:
[----:B------:R-:W-:Y:S05]  /*89f0*/  BSYNC.RECONVERGENT B2 ;  /* 0x0000000000027941 */ /* 0x000fea0003800200 */
.L_x_219:
        /* <DEDUP_REMOVED lines=19> */
.L_x_227:
[----:B------:R-:W-:Y:S05]  /*8b30*/  BSYNC.RECONVERGENT B8 ;  /* 0x0000000000087941 */ /* 0x000fea0003800200 */
.L_x_226:
        /* <DEDUP_REMOVED lines=14> */
.L_x_229:
[----:B------:R-:W-:Y:S05]  /*8c20*/  BSYNC.RECONVERGENT B8 ;  /* 0x0000000000087941 */ /* 0x000fea0003800200 */
.L_x_228:
        /* <DEDUP_REMOVED lines=14> */
.L_x_230:
[----:B------:R-:W-:Y:S05]  /*8d10*/  BSYNC.RECONVERGENT B8 ;  /* 0x0000000000087941 */ /* 0x000fea0003800200 */
.L_x_225:
[----:B------:R-:W-:Y:S05]  /*8d20*/  BSYNC.RECONVERGENT B7 ;  /* 0x0000000000077941 */ /* 0x000fea0003800200 */
.L_x_224:
[C---:B------:R-:W-:Y:S01]  /*8d30*/  FSETP.GT.AND P0, PT, |R30|.reuse, 1000, PT ;  /* 0x447a00001e00780b */ /* 0x040fe20003f04200 */
[----:B------:R-:W-:Y:S01]  /*8d40*/  BSSY.RECONVERGENT B2, `(.L_x_231) ;  /* 0x0000015000027945 */ /* 0x000fe20003800200 */
[----:B------:R-:W-:Y:S02]  /*8d50*/  IMAD.MOV.U32 R8, RZ, RZ, RZ ;  /* 0x000000ffff087224 */ /* 0x000fe400078e00ff */
[----:B------:R-:W-:Y:S01]  /*8d60*/  FSETP.EQU.OR P0, PT, |R30|, +INF , P0 ;  /* 0x7f8000001e00780b */ /* 0x000fe2000070a600 */
[----:B------:R-:W-:Y:S02]  /*8d70*/  IMAD.MOV.U32 R31, RZ, RZ, RZ ;  /* 0x000000ffff1f7224 */ /* 0x000fe400078e00ff */
[----:B------:R-:W-:-:S10]  /*8d80*/  IMAD.MOV.U32 R35, RZ, RZ, RZ ;  /* 0x000000ffff237224 */ /* 0x000fd400078e00ff */
        /* <DEDUP_REMOVED lines=16> */
.L_x_232:
[----:B------:R-:W-:Y:S05]  /*8e90*/  BSYNC.RECONVERGENT B2 ;  /* 0x0000000000027941 */ /* 0x000fea0003800200 */
.L_x_231:
        /* <DEDUP_REMOVED lines=15> */
.L_x_218:
[----:B------:R-:W-:Y:S05]  /*8f90*/  BSYNC.RECONVERGENT B6 ;  /* 0x0000000000067941 */ /* 0x000fea0003800200 */
.L_x_213:
        /* <DEDUP_REMOVED lines=25> */
.L_x_235:
[----:B------:R-:W-:Y:S01]  /*9130*/  FMUL.FTZ R7, R8, R10 ;  /* 0x0000000a08077220 */ /* 0x000fe20000410000 */
[----:B------:R-:W-:-:S03]  /*9140*/  FMUL.FTZ R10, R10, 0.5 ;  /* 0x3f0000000a0a7820 */ /* 0x000fc60000410000 */
[----:B------:R-:W-:-:S04]  /*9150*/  FFMA R8, -R7, R7, R8 ;  /* 0x0000000707087223 */ /* 0x000fc80000000108 */
[----:B------:R-:W-:-:S07]  /*9160*/  FFMA R7, R8, R10, R7 ;  /* 0x0000000a08077223 */ /* 0x000fce0000000007 */
.L_x_236:
[----:B------:R-:W-:Y:S05]  /*9170*/  BSYNC.RECONVERGENT B3 ;  /* 0x0000000000037941 */ /* 0x000fea0003800200 */
.L_x_234:
[----:B------:R-:W-:Y:S05]  /*9180*/  BSYNC.RECONVERGENT B2 ;  /* 0x0000000000027941 */ /* 0x000fea0003800200 */
.L_x_233:
[----:B------:R-:W0:Y:S02]  /*9190*/  LDC R8, c[0x0][0x414] ;  /* 0x00010500ff087b82 */ /* 0x000e240000000800 */
[----:B0-----:R-:W-:-:S13]  /*91a0*/  FSETP.GT.AND P1, PT, R7, R8, PT ;  /* 0x000000080700720b */ /* 0x001fda0003f24000 */
[----:B------:R-:W-:Y:S05]  /*91b0*/  @P1 BREAK.RELIABLE B4 ;  /* 0x0000000000041942 */ /* 0x000fea0003800100 */
[----:B------:R-:W-:Y:S05]  /*91c0*/  @P1 BRA `(.L_x_237) ;  /* 0x0000000000181947 */ /* 0x000fea0003800000 */
.L_x_212:
[----:B------:R-:W-:Y:S05]  /*91d0*/  BSYNC.RELIABLE B4 ;  /* 0x0000000000047941 */ /* 0x000fea0003800100 */
.L_x_211:
[----:B------:R-:W0:Y:S01]  /*91e0*/  LDCU UR6, c[0x0][0x44c] ;  /* 0x00008980ff0677ac */ /* 0x000e220008000800 */
[----:B------:R-:W-:-:S05]  /*91f0*/  VIADD R33, R33, 0x1 ;  /* 0x0000000121217836 */ /* 0x000fca0000000000 */
[----:B0-----:R-:W-:-:S13]  /*9200*/  ISETP.NE.AND P0, PT, R33, UR6, PT ;  /* 0x0000000621007c0c */ /* 0x001fda000bf05270 */
[----:B------:R-:W-:Y:S05]  /*9210*/  @P0 BRA `(.L_x_238) ;  /* 0xffffffec00d00947 */ /* 0x000fea000383ffff */
[----:B------:R-:W-:Y:S05]  /*9220*/  BRA `(.L_x_239) ;  /* 0x0000000800387947 */ /* 0x000fea0003800000 */
.L_x_237:
        /* <DEDUP_REMOVED lines=26> */
.L_x_243:
[----:B------:R-:W-:Y:S01]  /*93d0*/  FMUL.FTZ R4, R7, R6 ;  /* 0x0000000607047220 */ /* 0x000fe20000410000 */
[----:B------:R-:W-:-:S03]  /*93e0*/  FMUL.FTZ R6, R6, 0.5 ;  /* 0x3f00000006067820 */ /* 0x000fc60000410000 */
[----:B------:R-:W-:-:S04]  /*93f0*/  FFMA R5, -R4, R4, R7 ;  /* 0x0000000404057223 */ /* 0x000fc80000000107 */
[----:B------:R-:W-:-:S07]  /*9400*/  FFMA R4, R5, R6, R4 ;  /* 0x0000000605047223 */ /* 0x000fce0000000004 */
.L_x_244:
[----:B------:R-:W-:Y:S05]  /*9410*/  BSYNC.RECONVERGENT B3 ;  /* 0x0000000000037941 */ /* 0x000fea0003800200 */
.L_x_242:
[----:B------:R-:W-:Y:S05]  /*9420*/  BSYNC.RECONVERGENT B2 ;  /* 0x0000000000027941 */ /* 0x000fea0003800200 */
.L_x_241:
        /* <DEDUP_REMOVED lines=29> */
.L_x_248:
[----:B------:R-:W-:Y:S01]  /*9600*/  FMUL.FTZ R31, R7, R5 ;  /* 0x00000005071f7220 */ /* 0x000fe20000410000 */
[----:B------:R-:W-:-:S03]  /*9610*/  FMUL.FTZ R5, R5, 0.5 ;  /* 0x3f00000005057820 */ /* 0x000fc60000410000 */
[----:B------:R-:W-:-:S04]  /*9620*/  FFMA R4, -R31, R31, R7 ;  /* 0x0000001f1f047223 */ /* 0x000fc80000000107 */
[----:B------:R-:W-:-:S07]  /*9630*/  FFMA R31, R4, R5, R31 ;  /* 0x00000005041f7223 */ /* 0x000fce000000001f */
.L_x_249:
[----:B------:R-:W-:Y:S05]  /*9640*/  BSYNC.RECONVERGENT B3 ;  /* 0x0000000000037941 */ /* 0x000fea0003800200 */
.L_x_247:
[----:B------:R-:W-:Y:S05]  /*9650*/  BSYNC.RECONVERGENT B2 ;  /* 0x0000000000027941 */ /* 0x000fea0003800200 */
.L_x_246:
        /* <DEDUP_REMOVED lines=19> */
.L_x_253:
[----:B------:R-:W-:Y:S05]  /*9790*/  BSYNC.RECONVERGENT B8 ;  /* 0x0000000000087941 */ /* 0x000fea0003800200 */
.L_x_252:
        /* <DEDUP_REMOVED lines=14> */
.L_x_255:
[----:B------:R-:W-:Y:S05]  /*9880*/  BSYNC.RECONVERGENT B8 ;  /* 0x0000000000087941 */ /* 0x000fea0003800200 */
.L_x_254:
        /* <DEDUP_REMOVED lines=13> */
.L_x_257:
[----:B------:R-:W-:Y:S05]  /*9960*/  BSYNC.RECONVERGENT B8 ;  /* 0x0000000000087941 */ /* 0x000fea0003800200 */
.L_x_256:
[----:B------:R-:W-:-:S07]  /*9970*/  IMAD.MOV.U32 R10, RZ, RZ, R7 ;  /* 0x000000ffff0a7224 */ /* 0x000fce00078e0007 */
.L_x_251:
[----:B------:R-:W-:Y:S05]  /*9980*/  BSYNC.RECONVERGENT B7 ;  /* 0x0000000000077941 */ /* 0x000fea0003800200 */
.L_x_250:
        /* <DEDUP_REMOVED lines=20> */
.L_x_245:
[----:B------:R-:W-:Y:S05]  /*9ad0*/  BSYNC.RECONVERGENT B6 ;  /* 0x0000000000067941 */ /* 0x000fea0003800200 */
.L_x_240:
[----:B------:R-:W-:Y:S02]  /*9ae0*/  IMAD.MOV.U32 R0, RZ, RZ, R8 ;  /* 0x000000ffff007224 */ /* 0x000fe400078e0008 */
[----:B------:R-:W-:Y:S02]  /*9af0*/  IMAD.MOV.U32 R2, RZ, RZ, R7 ;  /* 0x000000ffff027224 */ /* 0x000fe400078e0007 */
[----:B------:R-:W-:-:S07]  /*9b00*/  IMAD.MOV.U32 R3, RZ, RZ, R6 ;  /* 0x000000ffff037224 */ /* 0x000fce00078e0006 */
.L_x_239:
[----:B------:R-:W-:Y:S05]  /*9b10*/  BSYNC.RECONVERGENT B5 ;  /* 0x0000000000057941 */ /* 0x000fea0003800200 */
.L_x_210:
        /* <DEDUP_REMOVED lines=30> */
.L_x_260:
[----:B------:R-:W-:Y:S01]  /*9d00*/  FMUL.FTZ R5, R7, R6 ;  /* 0x0000000607057220 */ /* 0x000fe20000410000 */
[----:B------:R-:W-:-:S03]  /*9d10*/  FMUL.FTZ R6, R6, 0.5 ;  /* 0x3f00000006067820 */ /* 0x000fc60000410000 */
[----:B------:R-:W-:-:S04]  /*9d20*/  FFMA R4, -R5, R5, R7 ;  /* 0x0000000505047223 */ /* 0x000fc80000000107 */
[----:B------:R-:W-:-:S07]  /*9d30*/  FFMA R5, R4, R6, R5 ;  /* 0x0000000604057223 */ /* 0x000fce0000000005 */
.L_x_261:
[----:B------:R-:W-:Y:S05]  /*9d40*/  BSYNC.RECONVERGENT B3 ;  /* 0x0000000000037941 */ /* 0x000fea0003800200 */
.L_x_259:
[----:B------:R-:W-:Y:S05]  /*9d50*/  BSYNC.RECONVERGENT B2 ;  /* 0x0000000000027941 */ /* 0x000fea0003800200 */
.L_x_258:
        /* <DEDUP_REMOVED lines=29> */
.L_x_264:
[----:B------:R-:W-:Y:S01]  /*9f30*/  FMUL.FTZ R31, R7, R5 ;  /* 0x00000005071f7220 */ /* 0x000fe20000410000 */
[----:B------:R-:W-:-:S03]  /*9f40*/  FMUL.FTZ R5, R5, 0.5 ;  /* 0x3f00000005057820 */ /* 0x000fc60000410000 */
[----:B------:R-:W-:-:S04]  /*9f50*/  FFMA R4, -R31, R31, R7 ;  /* 0x0000001f1f047223 */ /* 0x000fc80000000107 */
[----:B------:R-:W-:-:S07]  /*9f60*/  FFMA R31, R4, R5, R31 ;  /* 0x00000005041f7223 */ /* 0x000fce000000001f */
.L_x_265:
[----:B------:R-:W-:Y:S05]  /*9f70*/  BSYNC.RECONVERGENT B3 ;  /* 0x0000000000037941 */ /* 0x000fea0003800200 */
.L_x_263:
[----:B------:R-:W-:Y:S05]  /*9f80*/  BSYNC.RECONVERGENT B2 ;  /* 0x0000000000027941 */ /* 0x000fea0003800200 */
.L_x_262:
        /* <DEDUP_REMOVED lines=19> */
.L_x_269:
[----:B------:R-:W-:Y:S05]  /*a0c0*/  BSYNC.RECONVERGENT B5 ;  /* 0x0000000000057941 */ /* 0x000fea0003800200 */
.L_x_268:
        /* <DEDUP_REMOVED lines=14> */
.L_x_271:
[----:B------:R-:W-:Y:S05]  /*a1b0*/  BSYNC.RECONVERGENT B5 ;  /* 0x0000000000057941 */ /* 0x000fea0003800200 */
.L_x_270:
        /* <DEDUP_REMOVED lines=13> */
.L_x_272:
[----:B------:R-:W-:Y:S05]  /*a290*/  BSYNC.RECONVERGENT B5 ;  /* 0x0000000000057941 */ /* 0x000fea0003800200 */
.L_x_267:
[----:B------:R-:W-:Y:S05]  /*a2a0*/  BSYNC.RECONVERGENT B4 ;  /* 0x0000000000047941 */ /* 0x000fea0003800200 */
.L_x_266:
        /* <DEDUP_REMOVED lines=22> */
.L_x_4:
[----:B------:R-:W-:-:S13]  /*a410*/  ISETP.NE.AND P0, PT, R5, 0x2, PT ;  /* 0x000000020500780c */ /* 0x000fda0003f05270 */
[----:B------:R-:W-:Y:S05]  /*a420*/  @!P0 BRA `(.L_x_273) ;  /* 0x0000004000e48947 */ /* 0x000fea0003800000 */
[----:B------:R-:W0:Y:S02]  /*a430*/  LDCU.64 UR6, c[0x0][0x3d0] ;  /* 0x00007a00ff0677ac */ /* 0x000e240008000a00 */
[----:B0-----:R-:W-:-:S04]  /*a440*/  ISETP.NE.U32.AND P0, PT, RZ, UR6, PT ;  /* 0x00000006ff007c0c */ /* 0x001fc8000bf05070 */
[----:B------:R-:W-:Y:S01]  /*a450*/  ISETP.NE.AND.EX P0, PT, RZ, UR7, PT, P0 ;  /* 0x00000007ff007c0c */ /* 0x000fe2000bf05300 */
[----:B------:R-:W0:-:S12]  /*a460*/  LDCU.64 UR6, c[0x0][0x3b8] ;  /* 0x00007700ff0677ac */ /* 0x000e180008000a00 */
[----:B------:R-:W1:Y:S02]  /*a470*/  @P0 LDC.64 R4, c[0x0][0x3d0] ;  /* 0x0000f400ff040b82 */ /* 0x000e640000000a00 */
[----:B-1----:R-:W-:-:S06]  /*a480*/  @P0 IMAD.WIDE.U32 R4, R9, 0x4, R4 ;  /* 0x0000000409040825 */ /* 0x002fcc00078e0004 */
[----:B------:R-:W2:Y:S01]  /*a490*/  @P0 LDG.E R4, desc[UR4][R4.64] ;  /* 0x0000000404040981 */ /* 0x000ea2000c1e1900 */
[----:B0-----:R-:W-:Y:S01]  /*a4a0*/  ISETP.NE.U32.AND P6, PT, RZ, UR6, PT ;  /* 0x00000006ff007c0c */ /* 0x001fe2000bfc5070 */
[----:B------:R-:W-:Y:S02]  /*a4b0*/  IMAD.MOV.U32 R31, RZ, RZ, RZ ;  /* 0x000000ffff1f7224 */ /* 0x000fe400078e00ff */
[----:B------:R-:W-:Y:S01]  /*a4c0*/  IMAD.MOV.U32 R3, RZ, RZ, RZ ;  /* 0x000000ffff037224 */ /* 0x000fe200078e00ff */
[----:B------:R-:W-:Y:S01]  /*a4d0*/  ISETP.NE.AND.EX P6, PT, RZ, UR7, PT, P6 ;  /* 0x00000007ff007c0c */ /* 0x000fe2000bfc5360 */
[----:B------:R-:W-:Y:S02]  /*a4e0*/  IMAD.MOV.U32 R32, RZ, RZ, RZ ;  /* 0x000000ffff207224 */ /* 0x000fe400078e00ff */
[----:B------:R-:W-:Y:S01]  /*a4f0*/  IMAD.MOV.U32 R39, RZ, RZ, 0x3f800000 ;  /* 0x3f800000ff277424 */ /* 0x000fe200078e00ff */
[----:B--2---:R-:W-:-:S04]  /*a500*/  @P0 ISETP.GE.U32.AND P1, PT, R4, 0x3e8, PT ;  /* 0x000003e80400080c */ /* 0x004fc80003f26070 */
[----:B------:R-:W-:-:S05]  /*a510*/  @P0 SEL R31, R4, RZ, !P1 ;  /* 0x000000ff041f0207 */ /* 0x000fca0004800000 */
[----:B------:R-:W-:Y:S05]  /*a520*/  @!P6 BRA `(.L_x_274) ;  /* 0x00000000001ce947 */ /* 0x000fea0003800000 */
[----:B------:R-:W0:Y:S02]  /*a530*/  LDC.64 R4, c[0x0][0x3b8] ;  /* 0x0000ee00ff047b82 */ /* 0x000e240000000a00 */
[----:B0-----:R-:W-:-:S06]  /*a540*/  IMAD.WIDE.U32 R4, R9, 0x4, R4 ;  /* 0x0000000409047825 */ /* 0x001fcc00078e0004 */
[----:B------:R-:W2:Y:S02]  /*a550*/  LDG.E R4, desc[UR4][R4.64] ;  /* 0x0000000404047981 */ /* 0x000ea4000c1e1900 */
[----:B--2---:R-:W-:-:S04]  /*a560*/  FSETP.GE.AND P1, PT, R4, RZ, PT ;  /* 0x000000ff0400720b */ /* 0x004fc80003f26000 */
[----:B------:R-:W-:-:S13]  /*a570*/  FSETP.EQU.OR P1, PT, |R4|, +INF , !P1 ;  /* 0x7f8000000400780b */ /* 0x000fda0004f2a600 */
[----:B------:R-:W-:-:S04]  /*a580*/  @!P1 FMNMX R0, R4, 100, PT ;  /* 0x42c8000004009809 */ /* 0x000fc80003800000 */
[----:B------:R-:W-:-:S07]  /*a590*/  @!P1 FMNMX R39, RZ, R0, !PT ;  /* 0x00000000ff279209 */ /* 0x000fce0007800000 */
.L_x_274:
[----:B------:R-:W-:Y:S01]  /*a5a0*/  BSSY.RECONVERGENT B5, `(.L_x_275) ;  /* 0x0000199000057945 */ /* 0x000fe20003800200 */
[----:B------:R-:W-:Y:S02]  /*a5b0*/  IMAD.MOV.U32 R2, RZ, RZ, RZ ;  /* 0x000000ffff027224 */ /* 0x000fe400078e00ff */
[----:B------:R-:W-:-:S07]  /*a5c0*/  IMAD.MOV.U32 R0, RZ, RZ, RZ ;  /* 0x000000ffff007224 */ /* 0x000fce00078e00ff */
.L_x_304:
        /* <DEDUP_REMOVED lines=21> */
[----:B------:R-:W0:Y:S02]  /*a720*/  @P0 LDC.64 R4, c[0x0][0x3d0] ;  /* 0x0000f400ff040b82 */ /* 0x000e240000000a00 */
[----:B0-----:R-:W-:-:S05]  /*a730*/  @P0 IMAD.WIDE.U32 R4, R32, 0x4, R4 ;  /* 0x0000000420040825 */ /* 0x001fca00078e0004 */
[----:B------:R0:W2:Y:S01]  /*a740*/  @P0 LDG.E R7, desc[UR4][R4.64] ;  /* 0x0000000404070981 */ /* 0x0000a2000c1e1900 */
[----:B------:R-:W-:-:S04]  /*a750*/  FMNMX R6, R6, 1000000, PT ;  /* 0x4974240006067809 */ /* 0x000fc80003800000 */
[----:B------:R-:W-:-:S05]  /*a760*/  FMNMX R6, R6, -1000000, !PT ;  /* 0xc974240006067809 */ /* 0x000fca0007800000 */
[----:B------:R-:W-:Y:S01]  /*a770*/  FADD R10, R15, -R6 ;  /* 0x800000060f0a7221 */ /* 0x000fe20000000000 */
[----:B------:R-:W-:Y:S02]  /*a780*/  FMNMX R6, R8, 1000000, PT ;  /* 0x4974240008067809 */ /* 0x000fe40003800000 */
[----:B------:R-:W-:Y:S02]  /*a790*/  FMNMX R8, R30, 1000000, PT ;  /* 0x497424001e087809 */ /* 0x000fe40003800000 */
[----:B------:R-:W-:Y:S02]  /*a7a0*/  FMNMX R30, R10, 1000000, PT ;  /* 0x497424000a1e7809 */ /* 0x000fe40003800000 */
[----:B------:R-:W-:Y:S02]  /*a7b0*/  FMNMX R8, R8, -1000000, !PT ;  /* 0xc974240008087809 */ /* 0x000fe40007800000 */
[----:B------:R-:W-:Y:S02]  /*a7c0*/  FMNMX R33, R6, -1000000, !PT ;  /* 0xc974240006217809 */ /* 0x000fe40007800000 */
[----:B------:R-:W-:Y:S01]  /*a7d0*/  FSETP.NE.AND P1, PT, |R10|, +INF , PT ;  /* 0x7f8000000a00780b */ /* 0x000fe20003f25200 */
[----:B------:R-:W-:Y:S01]  /*a7e0*/  FADD R8, R17, -R8 ;  /* 0x8000000811087221 */ /* 0x000fe20000000000 */
[----:B------:R-:W-:Y:S01]  /*a7f0*/  FMNMX R30, R30, -1000000, !PT ;  /* 0xc97424001e1e7809 */ /* 0x000fe20007800000 */
[----:B------:R-:W-:-:S03]  /*a800*/  FADD R33, R16, -R33 ;  /* 0x8000002110217221 */ /* 0x000fc60000000000 */
[----:B------:R-:W-:Y:S02]  /*a810*/  FSEL R30, R30, RZ, P1 ;  /* 0x000000ff1e1e7208 */ /* 0x000fe40000800000 */
[C---:B------:R-:W-:Y:S02]  /*a820*/  FSETP.NE.AND P3, PT, |R8|.reuse, +INF , PT ;  /* 0x7f8000000800780b */ /* 0x040fe40003f65200 */
[----:B------:R-:W-:Y:S02]  /*a830*/  FMNMX R8, R8, 1000000, PT ;  /* 0x4974240008087809 */ /* 0x000fe40003800000 */
[----:B------:R-:W-:Y:S02]  /*a840*/  FSETP.GEU.AND P5, PT, |R30|, 1000000, PT ;  /* 0x497424001e00780b */ /* 0x000fe40003fae200 */
[C---:B0-----:R-:W-:Y:S02]  /*a850*/  FMNMX R4, R33.reuse, 1000000, PT ;  /* 0x4974240021047809 */ /* 0x041fe40003800000 */
[----:B------:R-:W-:Y:S01]  /*a860*/  FSETP.NE.AND P4, PT, |R33|, +INF , PT ;  /* 0x7f8000002100780b */ /* 0x000fe20003f85200 */
[----:B------:R-:W-:Y:S01]  /*a870*/  IMAD.MOV.U32 R33, RZ, RZ, 0x3c23d70a ;  /* 0x3c23d70aff217424 */ /* 0x000fe200078e00ff */
[----:B------:R-:W-:Y:S01]  /*a880*/  FMNMX R34, R8, -1000000, !PT ;  /* 0xc974240008227809 */ /* 0x000fe20007800000 */
[----:B------:R-:W-:Y:S01]  /*a890*/  IMAD.MOV.U32 R8, RZ, RZ, 0x3f800000 ;  /* 0x3f800000ff087424 */ /* 0x000fe200078e00ff */
[----:B------:R-:W-:-:S02]  /*a8a0*/  FSETP.EQU.OR P5, PT, |R30|, +INF , P5 ;  /* 0x7f8000001e00780b */ /* 0x000fc40002faa600 */
[----:B------:R-:W-:Y:S02]  /*a8b0*/  FMNMX R10, R4, -1000000, !PT ;  /* 0xc9742400040a7809 */ /* 0x000fe40007800000 */
[----:B--2---:R-:W-:Y:S01]  /*a8c0*/  @P0 ISETP.GE.U32.AND P2, PT, R7, 0x3e8, PT ;  /* 0x000003e80700080c */ /* 0x004fe20003f46070 */
[----:B------:R-:W-:-:S12]  /*a8d0*/  @!P6 BRA `(.L_x_278) ;  /* 0x00000000001ce947 */ /* 0x000fd80003800000 */
[----:B------:R-:W0:Y:S02]  /*a8e0*/  LDC.64 R4, c[0x0][0x3b8] ;  /* 0x0000ee00ff047b82 */ /* 0x000e240000000a00 */
[----:B0-----:R-:W-:-:S06]  /*a8f0*/  IMAD.WIDE.U32 R4, R32, 0x4, R4 ;  /* 0x0000000420047825 */ /* 0x001fcc00078e0004 */
[----:B------:R-:W2:Y:S02]  /*a900*/  LDG.E R4, desc[UR4][R4.64] ;  /* 0x0000000404047981 */ /* 0x000ea4000c1e1900 */
[----:B--2---:R-:W-:-:S04]  /*a910*/  FSETP.GE.AND P1, PT, R4, RZ, PT ;  /* 0x000000ff0400720b */ /* 0x004fc80003f26000 */
[----:B------:R-:W-:-:S13]  /*a920*/  FSETP.EQU.OR P1, PT, |R4|, +INF , !P1 ;  /* 0x7f8000000400780b */ /* 0x000fda0004f2a600 */
[----:B------:R-:W-:-:S04]  /*a930*/  @!P1 FMNMX R6, R4, 100, PT ;  /* 0x42c8000004069809 */ /* 0x000fc80003800000 */
[----:B------:R-:W-:-:S07]  /*a940*/  @!P1 FMNMX R8, RZ, R6, !PT ;  /* 0x00000006ff089209 */ /* 0x000fce0007800000 */
.L_x_278:
[----:B------:R-:W-:Y:S01]  /*a950*/  BSSY.RECONVERGENT B2, `(.L_x_279) ;  /* 0x000000d000027945 */ /* 0x000fe20003800200 */
        /* <DEDUP_REMOVED lines=8> */
[----:B------:R-:W-:-:S04]  /*a9e0*/  @!P1 FMUL R35, R6, R6 ;  /* 0x0000000606239220 */ /* 0x000fc80000400000 */
[----:B------:R-:W-:-:S04]  /*a9f0*/  @!P1 FFMA R4, R30, R30, R35 ;  /* 0x0000001e1e049223 */ /* 0x000fc80000000023 */
[----:B------:R-:W-:-:S04]  /*aa00*/  @!P1 FFMA R4, R5, R5, R4 ;  /* 0x0000000505049223 */ /* 0x000fc80000000004 */
[----:B------:R-:W-:-:S07]  /*aa10*/  @!P1 FADD R33, R4, 0.0099999997764825820923 ;  /* 0x3c23d70a04219421 */ /* 0x000fce0000000000 */
.L_x_280:
[----:B------:R-:W-:Y:S05]  /*aa20*/  BSYNC.RECONVERGENT B2 ;  /* 0x0000000000027941 */ /* 0x000fea0003800200 */
.L_x_279:
[----:B------:R-:W-:Y:S01]  /*aa30*/  FSETP.GEU.AND P1, PT, R33, 100, PT ;  /* 0x42c800002100780b */ /* 0x000fe20003f2e000 */
[----:B------:R-:W-:Y:S01]  /*aa40*/  BSSY.RECONVERGENT B6, `(.L_x_281) ;  /* 0x0000098000067945 */ /* 0x000fe20003800200 */
[----:B------:R-:W-:Y:S01]  /*aa50*/  IMAD.MOV.U32 R4, RZ, RZ, RZ ;  /* 0x000000ffff047224 */ /* 0x000fe200078e00ff */
[----:B------:R-:W-:Y:S01]  /*aa60*/  @P0 SEL R4, R7, RZ, !P2 ;  /* 0x000000ff07040207 */ /* 0x000fe20005000000 */
[----:B------:R-:W-:-:S09]  /*aa70*/  IMAD.MOV.U32 R34, RZ, RZ, 0x3f800000 ;  /* 0x3f800000ff227424 */ /* 0x000fd200078e00ff */
[----:B------:R-:W-:Y:S05]  /*aa80*/  @P1 BRA `(.L_x_282) ;  /* 0x00000008004c1947 */ /* 0x000fea0003800000 */
[----:B------:R-:W-:Y:S01]  /*aa90*/  FADD R8, -R8, R39 ;  /* 0x0000002708087221 */ /* 0x000fe20000000100 */
[----:B------:R-:W0:Y:S01]  /*aaa0*/  LDCU UR6, c[0x0][0x404] ;  /* 0x00008080ff0677ac */ /* 0x000e220008000800 */
[----:B------:R-:W1:Y:S01]  /*aab0*/  MUFU.RCP R10, R33 ;  /* 0x00000021000a7308 */ /* 0x000e620000001000 */
[----:B------:R-:W-:Y:S01]  /*aac0*/  ISETP.NE.AND P1, PT, R4, R31, PT ;  /* 0x0000001f0400720c */ /* 0x000fe20003f25270 */
[----:B------:R-:W-:Y:S01]  /*aad0*/  BSSY.RECONVERGENT B7, `(.L_x_283) ;  /* 0x0000014000077945 */ /* 0x000fe20003800200 */
[C---:B------:R-:W-:Y:S01]  /*aae0*/  FMNMX R7, |R8|.reuse, 10, PT ;  /* 0x4120000008077809 */ /* 0x040fe20003800200 */
[----:B------:R-:W-:Y:S01]  /*aaf0*/  IMAD.MOV.U32 R43, RZ, RZ, RZ ;  /* 0x000000ffff2b7224 */ /* 0x000fe200078e00ff */
[----:B------:R-:W-:Y:S02]  /*ab00*/  FSETP.NE.AND P2, PT, |R8|, +INF , PT ;  /* 0x7f8000000800780b */ /* 0x000fe40003f45200 */
[----:B------:R-:W-:Y:S02]  /*ab10*/  FMNMX R7, RZ, R7, !PT ;  /* 0x00000007ff077209 */ /* 0x000fe40007800000 */
[----:B------:R-:W-:-:S03]  /*ab20*/  FSEL R8, R34, 0.5, P1 ;  /* 0x3f00000022087808 */ /* 0x000fc60000800000 */
[----:B------:R-:W-:-:S05]  /*ab30*/  FADD R7, R7, 1 ;  /* 0x3f80000007077421 */ /* 0x000fca0000000000 */
[----:B------:R-:W-:Y:S01]  /*ab40*/  FSEL R7, R7, 1, P2 ;  /* 0x3f80000007077808 */ /* 0x000fe20001000000 */
[----:B-1----:R-:W-:-:S04]  /*ab50*/  FFMA R35, R10, -R33, 1 ;  /* 0x3f8000000a237423 */ /* 0x002fc80000000821 */
[----:B0-----:R-:W-:Y:S01]  /*ab60*/  FMUL R7, R7, UR6 ;  /* 0x0000000607077c20 */ /* 0x001fe20008400000 */
[----:B------:R-:W-:-:S03]  /*ab70*/  FFMA R35, R10, R35, R10 ;  /* 0x000000230a237223 */ /* 0x000fc6000000000a */
[----:B------:R-:W-:-:S04]  /*ab80*/  FMUL R8, R8, R7 ;  /* 0x0000000708087220 */ /* 0x000fc80000400000 */
[----:B------:R-:W0:Y:S01]  /*ab90*/  FCHK P1, R8, R33 ;  /* 0x0000002108007302 */ /* 0x000e220000020000 */
[----:B------:R-:W-:-:S04]  /*aba0*/  FFMA R4, R8, R35, RZ ;  /* 0x0000002308047223 */ /* 0x000fc800000000ff */
[----:B------:R-:W-:-:S04]  /*abb0*/  FFMA R7, R4, -R33, R8 ;  /* 0x8000002104077223 */ /* 0x000fc80000000008 */
[----:B------:R-:W-:Y:S01]  /*abc0*/  FFMA R7, R35, R7, R4 ;  /* 0x0000000723077223 */ /* 0x000fe20000000004 */
[----:B0-----:R-:W-:Y:S06]  /*abd0*/  @!P1 BRA `(.L_x_284) ;  /* 0x00000000000c9947 */ /* 0x001fec0003800000 */
[----:B------:R-:W-:Y:S01]  /*abe0*/  IMAD.MOV.U32 R7, RZ, RZ, R33 ;  /* 0x000000ffff077224 */ /* 0x000fe200078e0021 */
[----:B------:R-:W-:-:S07]  /*abf0*/  MOV R10, 0xac10 ;  /* 0x0000ac10000a7802 */ /* 0x000fce0000000f00 */
[----:B------:R-:W-:Y:S05]  /*ac00*/  CALL.REL.NOINC `($__internal_1_$__cuda_sm3x_div_rn_noftz_f32_slowpath) ;  /* 0x0000010000087944 */ /* 0x000fea0003c00000 */
.L_x_284:
[----:B------:R-:W-:Y:S05]  /*ac10*/  BSYNC.RECONVERGENT B7 ;  /* 0x0000000000077941 */ /* 0x000fea0003800200 */
.L_x_283:
[----:B------:R-:W0:Y:S01]  /*ac20*/  LDCU UR6, c[0x0][0x414] ;  /* 0x00008280ff0677ac */ /* 0x000e220008000800 */
[C---:B------:R-:W-:Y:S01]  /*ac30*/  FSETP.NE.AND P1, PT, |R7|.reuse, +INF , PT ;  /* 0x7f8000000700780b */ /* 0x040fe20003f25200 */
[----:B------:R-:W-:Y:S01]  /*ac40*/  BSSY.RECONVERGENT B2, `(.L_x_285) ;  /* 0x000001e000027945 */ /* 0x000fe20003800200 */
[----:B0-----:R-:W-:-:S04]  /*ac50*/  FMNMX R4, R7, UR6, PT ;  /* 0x0000000607047c09 */ /* 0x001fc8000b800000 */
[----:B------:R-:W-:-:S04]  /*ac60*/  FMNMX R4, RZ, R4, !PT ;  /* 0x00000004ff047209 */ /* 0x000fc80007800000 */
        /* <DEDUP_REMOVED lines=21> */
.L_x_288:
[----:B------:R-:W-:Y:S01]  /*adc0*/  FMUL.FTZ R37, R8, R7 ;  /* 0x0000000708257220 */ /* 0x000fe20000410000 */
[----:B------:R-:W-:-:S03]  /*add0*/  FMUL.FTZ R7, R7, 0.5 ;  /* 0x3f00000007077820 */ /* 0x000fc60000410000 */
[----:B------:R-:W-:-:S04]  /*ade0*/  FFMA R8, -R37, R37, R8 ;  /* 0x0000002525087223 */ /* 0x000fc80000000108 */
[----:B------:R-:W-:-:S07]  /*adf0*/  FFMA R37, R8, R7, R37 ;  /* 0x0000000708257223 */ /* 0x000fce0000000025 */
.L_x_289:
[----:B------:R-:W-:Y:S05]  /*ae00*/  BSYNC.RECONVERGENT B3 ;  /* 0x0000000000037941 */ /* 0x000fea0003800200 */
.L_x_287:
[----:B------:R-:W-:-:S07]  /*ae10*/  IMAD.MOV.U32 R43, RZ, RZ, R37 ;  /* 0x000000ffff2b7224 */ /* 0x000fce00078e0025 */
.L_x_286:
[----:B------:R-:W-:Y:S05]  /*ae20*/  BSYNC.RECONVERGENT B2 ;  /* 0x0000000000027941 */ /* 0x000fea0003800200 */
.L_x_285:
        /* <DEDUP_REMOVED lines=19> */
.L_x_293:
[----:B------:R-:W-:Y:S05]  /*af60*/  BSYNC.RECONVERGENT B8 ;  /* 0x0000000000087941 */ /* 0x000fea0003800200 */
.L_x_292:
        /* <DEDUP_REMOVED lines=15> */
.L_x_295:
[----:B------:R-:W-:Y:S05]  /*b060*/  BSYNC.RECONVERGENT B8 ;  /* 0x0000000000087941 */ /* 0x000fea0003800200 */
.L_x_294:
        /* <DEDUP_REMOVED lines=13> */
.L_x_296:
[----:B------:R-:W-:Y:S05]  /*b140*/  BSYNC.RECONVERGENT B8 ;  /* 0x0000000000087941 */ /* 0x000fea0003800200 */
.L_x_291:
[----:B------:R-:W-:Y:S05]  /*b150*/  BSYNC.RECONVERGENT B7 ;  /* 0x0000000000077941 */ /* 0x000fea0003800200 */
.L_x_290:
        /* <DEDUP_REMOVED lines=22> */
.L_x_298:
[----:B------:R-:W-:Y:S05]  /*b2c0*/  BSYNC.RECONVERGENT B2 ;  /* 0x0000000000027941 */ /* 0x000fea0003800200 */
.L_x_297:
[----:B------:R-:W-:Y:S01]  /*b2d0*/  FADD R5, R0, R5 ;  /* 0x0000000500057221 */ /* 0x000fe20000000000 */
[----:B------:R-:W-:Y:S01]  /*b2e0*/  FADD R35, R2, R35 ;  /* 0x0000002302237221 */ /* 0x000fe20000000000 */
[----:B------:R-:W-:-:S03]  /*b2f0*/  FADD R6, R3, R6 ;  /* 0x0000000603067221 */ /* 0x000fc60000000000 */
        /* <DEDUP_REMOVED lines=12> */
.L_x_282:
[----:B------:R-:W-:Y:S05]  /*b3c0*/  BSYNC.RECONVERGENT B6 ;  /* 0x0000000000067941 */ /* 0x000fea0003800200 */
.L_x_281:
[C---:B------:R-:W-:Y:S01]  /*b3d0*/  FSETP.GEU.AND P2, PT, |R0|.reuse, 1000000, PT ;  /* 0x497424000000780b */ /* 0x040fe20003f4e200 */
[----:B------:R-:W-:Y:S01]  /*b3e0*/  BSSY.RECONVERGENT B2, `(.L_x_299) ;  /* 0x000001c000027945 */ /* 0x000fe20003800200 */
[----:B------:R-:W-:Y:S02]  /*b3f0*/  IMAD.MOV.U32 R4, RZ, RZ, RZ ;  /* 0x000000ffff047224 */ /* 0x000fe400078e00ff */
[----:B------:R-:W-:-:S13]  /*b400*/  FSETP.EQU.OR P2, PT, |R0|, +INF , P2 ;  /* 0x7f8000000000780b */ /* 0x000fda000174a600 */
[----:B------:R-:W-:Y:S05]  /*b410*/  @P2 BRA `(.L_x_300) ;  /* 0x0000000000602947 */ /* 0x000fea0003800000 */
        /* <DEDUP_REMOVED lines=19> */
.L_x_301:
[----:B------:R-:W-:Y:S01]  /*b550*/  FMUL.FTZ R4, R7, R6 ;  /* 0x0000000607047220 */ /* 0x000fe20000410000 */
[----:B------:R-:W-:-:S03]  /*b560*/  FMUL.FTZ R6, R6, 0.5 ;  /* 0x3f00000006067820 */ /* 0x000fc60000410000 */
[----:B------:R-:W-:-:S04]  /*b570*/  FFMA R5, -R4, R4, R7 ;  /* 0x0000000404057223 */ /* 0x000fc80000000107 */
[----:B------:R-:W-:-:S07]  /*b580*/  FFMA R4, R5, R6, R4 ;  /* 0x0000000605047223 */ /* 0x000fce0000000004 */
.L_x_302:
[----:B------:R-:W-:Y:S05]  /*b590*/  BSYNC.RECONVERGENT B3 ;  /* 0x0000000000037941 */ /* 0x000fea0003800200 */
.L_x_300:
[----:B------:R-:W-:Y:S05]  /*b5a0*/  BSYNC.RECONVERGENT B2 ;  /* 0x0000000000027941 */ /* 0x000fea0003800200 */
.L_x_299:
[----:B------:R-:W0:Y:S02]  /*b5b0*/  LDC R5, c[0x0][0x414] ;  /* 0x00010500ff057b82 */ /* 0x000e240000000800 */
[----:B0-----:R-:W-:-:S13]  /*b5c0*/  FSETP.GT.AND P1, PT, R4, R5, PT ;  /* 0x000000050400720b */ /* 0x001fda0003f24000 */
[----:B------:R-:W-:Y:S05]  /*b5d0*/  @P1 BREAK.RELIABLE B4 ;  /* 0x0000000000041942 */ /* 0x000fea0003800100 */
[----:B------:R-:W-:Y:S05]  /*b5e0*/  @P1 BRA `(.L_x_303) ;  /* 0x0000000000181947 */ /* 0x000fea0003800000 */
.L_x_277:
[----:B------:R-:W-:Y:S05]  /*b5f0*/  BSYNC.RELIABLE B4 ;  /* 0x0000000000047941 */ /* 0x000fea0003800100 */
.L_x_276:
[----:B------:R-:W0:Y:S01]  /*b600*/  LDCU UR6, c[0x0][0x448] ;  /* 0x00008900ff0677ac */ /* 0x000e220008000800 */
[----:B------:R-:W-:-:S05]  /*b610*/  VIADD R32, R32, 0x1 ;  /* 0x0000000120207836 */ /* 0x000fca0000000000 */
[----:B0-----:R-:W-:-:S13]  /*b620*/  ISETP.NE.AND P1, PT, R32, UR6, PT ;  /* 0x0000000620007c0c */ /* 0x001fda000bf25270 */
[----:B------:R-:W-:Y:S05]  /*b630*/  @P1 BRA `(.L_x_304) ;  /* 0xffffffec00e41947 */ /* 0x000fea000383ffff */
[----:B------:R-:W-:Y:S05]  /*b640*/  BRA `(.L_x_305) ;  /* 0x0000000800387947 */ /* 0x000fea0003800000 */
.L_x_303:
[----:B------:R-:W-:Y:S02]  /*b650*/  FSETP.NE.AND P0, PT, |R5|, +INF , PT ;  /* 0x7f8000000500780b */ /* 0x000fe40003f05200 */
[----:B------:R-:W-:Y:S01]  /*b660*/  CS2R R6, SRZ ;  /* 0x0000000000067805 */ /* 0x000fe2000001ff00 */
[----:B------:R-:W-:-:S10]  /*b670*/  IMAD.MOV.U32 R8, RZ, RZ, RZ ;  /* 0x000000ffff087224 */ /* 0x000fd400078e00ff */
[----:B------:R-:W-:Y:S05]  /*b680*/  @!P0 BRA `(.L_x_306) ;  /* 0x00000008001c8947 */ /* 0x000fea0003800000 */
[----:B------:R-:W-:Y:S01]  /*b690*/  BSSY.RECONVERGENT B2, `(.L_x_307) ;  /* 0x000001b000027945 */ /* 0x000fe20003800200 */
[----:B------:R-:W-:-:S03]  /*b6a0*/  IMAD.MOV.U32 R4, RZ, RZ, RZ ;  /* 0x000000ffff047224 */ /* 0x000fc600078e00ff */
        /* <DEDUP_REMOVED lines=20> */
.L_x_309:
[----:B------:R-:W-:Y:S01]  /*b7f0*/  FMUL.FTZ R4, R7, R6 ;  /* 0x0000000607047220 */ /* 0x000fe20000410000 */
[----:B------:R-:W-:-:S03]  /*b800*/  FMUL.FTZ R6, R6, 0.5 ;  /* 0x3f00000006067820 */ /* 0x000fc60000410000 */
[----:B------:R-:W-:-:S04]  /*b810*/  FFMA R5, -R4, R4, R7 ;  /* 0x0000000404057223 */ /* 0x000fc80000000107 */
[----:B------:R-:W-:-:S07]  /*b820*/  FFMA R4, R5, R6, R4 ;  /* 0x0000000605047223 */ /* 0x000fce0000000004 */
.L_x_310:
[----:B------:R-:W-:Y:S05]  /*b830*/  BSYNC.RECONVERGENT B3 ;  /* 0x0000000000037941 */ /* 0x000fea0003800200 */
.L_x_308:
[----:B------:R-:W-:Y:S05]  /*b840*/  BSYNC.RECONVERGENT B2 ;  /* 0x0000000000027941 */ /* 0x000fea0003800200 */
.L_x_307:
[----:B------:R-:W0:Y:S01]  /*b850*/  LDCU UR6, c[0x0][0x414] ;  /* 0x00008280ff0677ac */ /* 0x000e220008000800 */
[----:B------:R-:W-:Y:S01]  /*b860*/  BSSY.RECONVERGENT B6, `(.L_x_306) ;  /* 0x0000069000067945 */ /* 0x000fe20003800200 */
[----:B------:R-:W-:Y:S01]  /*b870*/  MOV R6, R0 ;  /* 0x0000000000067202 */ /* 0x000fe20000000f00 */
[----:B------:R-:W-:Y:S02]  /*b880*/  IMAD.MOV.U32 R7, RZ, RZ, R2 ;  /* 0x000000ffff077224 */ /* 0x000fe400078e0002 */
[----:B------:R-:W-:Y:S01]  /*b890*/  IMAD.MOV.U32 R8, RZ, RZ, R3 ;  /* 0x000000ffff087224 */ /* 0x000fe200078e0003 */
[----:B0-----:R-:W-:-:S13]  /*b8a0*/  FSETP.GT.AND P0, PT, R4, UR6, PT ;  /* 0x0000000604007c0b */ /* 0x001fda000bf04000 */
        /* <DEDUP_REMOVED lines=23> */
.L_x_314:
[----:B------:R-:W-:Y:S01]  /*ba20*/  FMUL.FTZ R31, R7, R5 ;  /* 0x00000005071f7220 */ /* 0x000fe20000410000 */
[----:B------:R-:W-:-:S03]  /*ba30*/  FMUL.FTZ R5, R5, 0.5 ;  /* 0x3f00000005057820 */ /* 0x000fc60000410000 */
[----:B------:R-:W-:-:S04]  /*ba40*/  FFMA R4, -R31, R31, R7 ;  /* 0x0000001f1f047223 */ /* 0x000fc80000000107 */
[----:B------:R-:W-:-:S07]  /*ba50*/  FFMA R31, R4, R5, R31 ;  /* 0x00000005041f7223 */ /* 0x000fce000000001f */
.L_x_315:
[----:B------:R-:W-:Y:S05]  /*ba60*/  BSYNC.RECONVERGENT B3 ;  /* 0x0000000000037941 */ /* 0x000fea0003800200 */
.L_x_313:
[----:B------:R-:W-:Y:S05]  /*ba70*/  BSYNC.RECONVERGENT B2 ;  /* 0x0000000000027941 */ /* 0x000fea0003800200 */
.L_x_312:
        /* <DEDUP_REMOVED lines=19> */
.L_x_319:
[----:B------:R-:W-:Y:S05]  /*bbb0*/  BSYNC.RECONVERGENT B8 ;  /* 0x0000000000087941 */ /* 0x000fea0003800200 */
.L_x_318:
        /* <DEDUP_REMOVED lines=13> */
.L_x_321:
[----:B------:R-:W-:Y:S05]  /*bc90*/  BSYNC.RECONVERGENT B8 ;  /* 0x0000000000087941 */ /* 0x000fea0003800200 */
.L_x_320:
        /* <DEDUP_REMOVED lines=14> */
.L_x_323:
[----:B------:R-:W-:Y:S05]  /*bd80*/  BSYNC.RECONVERGENT B8 ;  /* 0x0000000000087941 */ /* 0x000fea0003800200 */
.L_x_322:
[----:B------:R-:W-:-:S07]  /*bd90*/  IMAD.MOV.U32 R10, RZ, RZ, R7 ;  /* 0x000000ffff0a7224 */ /* 0x000fce00078e0007 */
.L_x_317:
[----:B------:R-:W-:Y:S05]  /*bda0*/  BSYNC.RECONVERGENT B7 ;  /* 0x0000000000077941 */ /* 0x000fea0003800200 */
.L_x_316:
        /* <DEDUP_REMOVED lines=20> */
.L_x_311:
[----:B------:R-:W-:Y:S05]  /*bef0*/  BSYNC.RECONVERGENT B6 ;  /* 0x0000000000067941 */ /* 0x000fea0003800200 */
.L_x_306:
[----:B------:R-:W-:Y:S02]  /*bf00*/  IMAD.MOV.U32 R0, RZ, RZ, R6 ;  /* 0x000000ffff007224 */ /* 0x000fe400078e0006 */
[----:B------:R-:W-:Y:S02]  /*bf10*/  IMAD.MOV.U32 R2, RZ, RZ, R7 ;  /* 0x000000ffff027224 */ /* 0x000fe400078e0007 */
[----:B------:R-:W-:-:S07]  /*bf20*/  IMAD.MOV.U32 R3, RZ, RZ, R8 ;  /* 0x000000ffff037224 */ /* 0x000fce00078e0008 */
.L_x_305:
[----:B------:R-:W-:Y:S05]  /*bf30*/  BSYNC.RECONVERGENT B5 ;  /* 0x0000000000057941 */ /* 0x000fea0003800200 */
.L_x_275:
[----:B------:R-:W0:Y:S02]  /*bf40*/  LDCU.64 UR6, c[0x0][0x3c0] ;  /* 0x00007800ff0677ac */ /* 0x000e240008000a00 */
[----:B0-----:R-:W-:-:S04]  /*bf50*/  UISETP.NE.U32.AND UP0, UPT, UR6, URZ, UPT ;  /* 0x000000ff0600728c */ /* 0x001fc8000bf05070 */
[----:B------:R-:W-:-:S09]  /*bf60*/  UISETP.NE.AND.EX UP0, UPT, UR7, URZ, UPT, UP0 ;  /* 0x000000ff0700728c */ /* 0x000fd2000bf05300 */
[----:B------:R-:W-:Y:S05]  /*bf70*/  BRA.U !UP0, `(.L_x_324) ;  /* 0x0000000108d07547 */ /* 0x000fea000b800000 */
[----:B------:R-:W0:Y:S02]  /*bf80*/  LDC.64 R4, c[0x0][0x3c0] ;  /* 0x0000f000ff047b82 */ /* 0x000e240000000a00 */
[----:B0-----:R-:W-:-:S06]  /*bf90*/  IMAD.WIDE.U32 R4, R9, 0x4, R4 ;  /* 0x0000000409047825 */ /* 0x001fcc00078e0004 */
[----:B------:R-:W2:Y:S01]  /*bfa0*/  LDG.E R4, desc[UR4][R4.64] ;  /* 0x0000000404047981 */ /* 0x000ea2000c1e1900 */
[----:B------:R-:W-:Y:S01]  /*bfb0*/  BSSY.RECONVERGENT B2, `(.L_x_324) ;  /* 0x0000030000027945 */ /* 0x000fe20003800200 */
[----:B--2---:R-:W-:-:S13]  /*bfc0*/  FSETP.NE.AND P0, PT, |R4|, +INF , PT ;  /* 0x7f8000000400780b */ /* 0x004fda0003f05200 */
[----:B------:R-:W-:Y:S05]  /*bfd0*/  @!P0 BRA `(.L_x_325) ;  /* 0x0000000000b48947 */ /* 0x000fea0003800000 */
[----:B------:R-:W0:Y:S01]  /*bfe0*/  LDC R5, c[0x0][0x414] ;  /* 0x00010500ff057b82 */ /* 0x000e220000000800 */
[----:B------:R-:W1:Y:S01]  /*bff0*/  LDCU UR6, c[0x0][0x418] ;  /* 0x00008300ff0677ac */ /* 0x000e620008000800 */
[----:B------:R-:W-:Y:S01]  /*c000*/  BSSY.RECONVERGENT B3, `(.L_x_326) ;  /* 0x000001b000037945 */ /* 0x000fe20003800200 */
[----:B------:R-:W-:Y:S01]  /*c010*/  CS2R R6, SRZ ;  /* 0x0000000000067805 */ /* 0x000fe2000001ff00 */
[----:B-1----:R-:W-:Y:S01]  /*c020*/  FMUL R4, R4, UR6 ;  /* 0x0000000604047c20 */ /* 0x002fe20008400000 */
[----:B0-----:R-:W-:-:S04]  /*c030*/  FMUL R5, R5, 0.10000000149011611938 ;  /* 0x3dcccccd05057820 */ /* 0x001fc80000400000 */
[C---:B------:R-:W-:Y:S02]  /*c040*/  FSETP.NE.AND P0, PT, |R4|.reuse, +INF , PT ;  /* 0x7f8000000400780b */ /* 0x040fe40003f05200 */
[----:B------:R-:W-:-:S04]  /*c050*/  FMNMX R5, R4, R5, PT ;  /* 0x0000000504057209 */ /* 0x000fc80003800000 */
[----:B------:R-:W-:-:S04]  /*c060*/  FMNMX R5, RZ, R5, !PT ;  /* 0x00000005ff057209 */ /* 0x000fc80007800000 */
[----:B------:R-:W-:Y:S01]  /*c070*/  FSEL R4, -R5, -RZ, P0 ;  /* 0x800000ff05047208 */ /* 0x000fe20000000100 */
[----:B------:R-:W-:-:S03]  /*c080*/  IMAD.MOV.U32 R5, RZ, RZ, RZ ;  /* 0x000000ffff057224 */ /* 0x000fc600078e00ff */
[----:B------:R-:W-:-:S04]  /*c090*/  FSETP.GT.AND P0, PT, |R4|, 1000, PT ;  /* 0x447a00000400780b */ /* 0x000fc80003f04200 */
[----:B------:R-:W-:-:S13]  /*c0a0*/  FSETP.EQU.OR P0, PT, |R4|, +INF , P0 ;  /* 0x7f8000000400780b */ /* 0x000fda000070a600 */
        /* <DEDUP_REMOVED lines=16> */
.L_x_327:
[----:B------:R-:W-:Y:S05]  /*c1b0*/  BSYNC.RECONVERGENT B3 ;  /* 0x0000000000037941 */ /* 0x000fea0003800200 */
.L_x_326:
        /* <DEDUP_REMOVED lines=15> */
.L_x_325:
[----:B------:R-:W-:Y:S05]  /*c2b0*/  BSYNC.RECONVERGENT B2 ;  /* 0x0000000000027941 */ /* 0x000fea0003800200 */
.L_x_324:
        /* <DEDUP_REMOVED lines=18> */
[----:B-1----:R-:W-:Y:S01]  /*c3e0*/  FMUL R4, R7, 0.5 ;  /* 0x3f00000007047820 */ /* 0x002fe20000400000 */
[----:B------:R-:W-:Y:S01]  /*c3f0*/  FMNMX R6, R5, 1, !PT ;  /* 0x3f80000005067809 */ /* 0x000fe20007800000 */
[----:B------:R-:W-:-:S03]  /*c400*/  FMUL R5, R7, -0.5 ;  /* 0xbf00000007057820 */ /* 0x000fc60000400000 */
[----:B------:R-:W-:-:S07]  /*c410*/  FSEL R6, R6, RZ, P0 ;  /* 0x000000ff06067208 */ /* 0x000fce0000000000 */
.L_x_357:
        /* <DEDUP_REMOVED lines=44> */
[----:B------:R-:W-:Y:S01]  /*c6e0*/  FMNMX R8, R8, 1000000, PT ;  /* 0x4974240008087809 */ /* 0x000fe20003800000 */
[----:B------:R-:W-:-:S03]  /*c6f0*/  IMAD.MOV.U32 R40, RZ, RZ, 0x3f800000 ;  /* 0x3f800000ff287424 */ /* 0x000fc600078e00ff */
[----:B------:R-:W-:-:S05]  /*c700*/  FMNMX R8, R8, -1000000, !PT ;  /* 0xc974240008087809 */ /* 0x000fca0007800000 */
[----:B------:R-:W-:Y:S01]  /*c710*/  FADD R30, -R15, R8 ;  /* 0x000000080f1e7221 */ /* 0x000fe20000000100 */
[----:B------:R-:W-:Y:S02]  /*c720*/  FMNMX R8, R10, 1000000, PT ;  /* 0x497424000a087809 */ /* 0x000fe40003800000 */
[----:B------:R-:W-:Y:S02]  /*c730*/  FMNMX R10, R34, 1000000, PT ;  /* 0x49742400220a7809 */ /* 0x000fe40003800000 */
[----:B------:R-:W-:Y:S02]  /*c740*/  FMNMX R32, R30, 1000000, PT ;  /* 0x497424001e207809 */ /* 0x000fe40003800000 */
[----:B------:R-:W-:Y:S02]  /*c750*/  FMNMX R31, R8, -1000000, !PT ;  /* 0xc9742400081f7809 */ /* 0x000fe40007800000 */
[----:B------:R-:W-:Y:S02]  /*c760*/  FMNMX R10, R10, -1000000, !PT ;  /* 0xc97424000a0a7809 */ /* 0x000fe40007800000 */
[----:B------:R-:W-:Y:S01]  /*c770*/  FSETP.NE.AND P0, PT, |R30|, +INF , PT ;  /* 0x7f8000001e00780b */ /* 0x000fe20003f05200 */
[----:B------:R-:W-:Y:S01]  /*c780*/  FADD R31, -R16, R31 ;  /* 0x0000001f101f7221 */ /* 0x000fe20000000100 */
[----:B------:R-:W-:Y:S01]  /*c790*/  FMNMX R32, R32, -1000000, !PT ;  /* 0xc974240020207809 */ /* 0x000fe20007800000 */
[----:B------:R-:W-:-:S03]  /*c7a0*/  FADD R10, -R17, R10 ;  /* 0x0000000a110a7221 */ /* 0x000fc60000000100 */
[----:B------:R-:W-:Y:S02]  /*c7b0*/  FSEL R45, R32, RZ, P0 ;  /* 0x000000ff202d7208 */ /* 0x000fe40000000000 */
[----:B------:R-:W-:Y:S02]  /*c7c0*/  FSETP.NE.AND P2, PT, |R31|, +INF , PT ;  /* 0x7f8000001f00780b */ /* 0x000fe40003f45200 */
[C---:B------:R-:W-:Y:S02]  /*c7d0*/  FSETP.NE.AND P3, PT, |R10|.reuse, +INF , PT ;  /* 0x7f8000000a00780b */ /* 0x040fe40003f65200 */
[----:B------:R-:W-:Y:S02]  /*c7e0*/  FSETP.GEU.AND P0, PT, |R45|, 1000000, PT ;  /* 0x497424002d00780b */ /* 0x000fe40003f0e200 */
[----:B------:R-:W-:Y:S02]  /*c7f0*/  FMNMX R31, R31, 1000000, PT ;  /* 0x497424001f1f7809 */ /* 0x000fe40003800000 */
[----:B------:R-:W-:-:S02]  /*c800*/  FMNMX R10, R10, 1000000, PT ;  /* 0x497424000a0a7809 */ /* 0x000fc40003800000 */
[----:B------:R-:W-:Y:S02]  /*c810*/  FSETP.EQU.OR P0, PT, |R45|, +INF , P0 ;  /* 0x7f8000002d00780b */ /* 0x000fe4000070a600 */
[----:B------:R-:W-:Y:S02]  /*c820*/  FMNMX R32, R31, -1000000, !PT ;  /* 0xc97424001f207809 */ /* 0x000fe40007800000 */
[----:B------:R-:W-:Y:S01]  /*c830*/  FMNMX R10, R10, -1000000, !PT ;  /* 0xc97424000a0a7809 */ /* 0x000fe20007800000 */
[----:B------:R-:W-:Y:S08]  /*c840*/  @!P6 BRA `(.L_x_332) ;  /* 0x00000000001ce947 */ /* 0x000ff00003800000 */
[----:B------:R-:W0:Y:S02]  /*c850*/  LDC.64 R30, c[0x0][0x3b8] ;  /* 0x0000ee00ff1e7b82 */ /* 0x000e240000000a00 */
[----:B0-----:R-:W-:-:S06]  /*c860*/  IMAD.WIDE.U32 R30, R7, 0x4, R30 ;  /* 0x00000004071e7825 */ /* 0x001fcc00078e001e */
[----:B------:R-:W2:Y:S02]  /*c870*/  LDG.E R30, desc[UR4][R30.64] ;  /* 0x000000041e1e7981 */ /* 0x000ea4000c1e1900 */
[----:B--2---:R-:W-:-:S04]  /*c880*/  FSETP.GE.AND P1, PT, R30, RZ, PT ;  /* 0x000000ff1e00720b */ /* 0x004fc80003f26000 */
[----:B------:R-:W-:-:S13]  /*c890*/  FSETP.EQU.OR P1, PT, |R30|, +INF , !P1 ;  /* 0x7f8000001e00780b */ /* 0x000fda0004f2a600 */
[----:B------:R-:W-:-:S04]  /*c8a0*/  @!P1 FMNMX R7, R30, 100, PT ;  /* 0x42c800001e079809 */ /* 0x000fc80003800000 */
[----:B------:R-:W-:-:S07]  /*c8b0*/  @!P1 FMNMX R40, RZ, R7, !PT ;  /* 0x00000007ff289209 */ /* 0x000fce0007800000 */
.L_x_332:
[----:B------:R-:W-:Y:S01]  /*c8c0*/  BSSY.RECONVERGENT B2, `(.L_x_333) ;  /* 0x000001e000027945 */ /* 0x000fe20003800200 */
[----:B------:R-:W-:Y:S01]  /*c8d0*/  IMAD.MOV.U32 R7, RZ, RZ, RZ ;  /* 0x000000ffff077224 */ /* 0x000fe200078e00ff */
        /* <DEDUP_REMOVED lines=23> */
.L_x_335:
[----:B------:R-:W-:Y:S01]  /*ca50*/  FMUL.FTZ R7, R8, R35 ;  /* 0x0000002308077220 */ /* 0x000fe20000410000 */
[----:B------:R-:W-:-:S03]  /*ca60*/  FMUL.FTZ R10, R35, 0.5 ;  /* 0x3f000000230a7820 */ /* 0x000fc60000410000 */
[----:B------:R-:W-:-:S04]  /*ca70*/  FFMA R8, -R7, R7, R8 ;  /* 0x0000000707087223 */ /* 0x000fc80000000108 */
[----:B------:R-:W-:-:S07]  /*ca80*/  FFMA R7, R8, R10, R7 ;  /* 0x0000000a08077223 */ /* 0x000fce0000000007 */
.L_x_336:
[----:B------:R-:W-:Y:S05]  /*ca90*/  BSYNC.RECONVERGENT B3 ;  /* 0x0000000000037941 */ /* 0x000fea0003800200 */
.L_x_334:
[----:B------:R-:W-:Y:S05]  /*caa0*/  BSYNC.RECONVERGENT B2 ;  /* 0x0000000000027941 */ /* 0x000fea0003800200 */
.L_x_333:
[----:B------:R-:W-:Y:S01]  /*cab0*/  FSETP.GT.AND P1, PT, R7, 0.15000000596046447754, PT ;  /* 0x3e19999a0700780b */ /* 0x000fe20003f24000 */
[----:B------:R-:W-:-:S12]  /*cac0*/  BSSY.RECONVERGENT B6, `(.L_x_331) ;  /* 0x0000088000067945 */ /* 0x000fd80003800200 */
[----:B------:R-:W-:Y:S05]  /*cad0*/  @!P1 BRA `(.L_x_337) ;  /* 0x0000000800189947 */ /* 0x000fea0003800000 */
[----:B------:R-:W0:Y:S01]  /*cae0*/  LDCU UR6, c[0x0][0x400] ;  /* 0x00008000ff0677ac */ /* 0x000e220008000800 */
[----:B------:R-:W-:Y:S01]  /*caf0*/  FADD R40, R40, R39 ;  /* 0x0000002728287221 */ /* 0x000fe20000000000 */
[----:B------:R-:W-:Y:S01]  /*cb00*/  FMNMX R38, R38, 10, PT ;  /* 0x4120000026267809 */ /* 0x000fe20003800000 */
[----:B------:R-:W-:Y:S01]  /*cb10*/  FADD R7, -R6, R7 ;  /* 0x0000000706077221 */ /* 0x000fe20000000100 */
[----:B------:R-:W-:Y:S02]  /*cb20*/  BSSY.RECONVERGENT B2, `(.L_x_338) ;  /* 0x0000028000027945 */ /* 0x000fe40003800200 */
[C---:B------:R-:W-:Y:S02]  /*cb30*/  FMNMX R8, R40.reuse, 200, PT ;  /* 0x4348000028087809 */ /* 0x040fe40003800000 */
[----:B------:R-:W-:Y:S01]  /*cb40*/  FSETP.NE.AND P1, PT, |R40|, +INF , PT ;  /* 0x7f8000002800780b */ /* 0x000fe20003f25200 */
[----:B------:R-:W-:Y:S01]  /*cb50*/  IMAD.MOV.U32 R40, RZ, RZ, RZ ;  /* 0x000000ffff287224 */ /* 0x000fe200078e00ff */
[----:B------:R-:W-:-:S02]  /*cb60*/  FMNMX R38, RZ, R38, !PT ;  /* 0x00000026ff267209 */ /* 0x000fc40007800000 */
[----:B------:R-:W-:-:S04]  /*cb70*/  FMNMX R8, R8, 0.10000000149011611938, !PT ;  /* 0x3dcccccd08087809 */ /* 0x000fc80007800000 */
[----:B------:R-:W-:Y:S01]  /*cb80*/  FSEL R8, R8, RZ, P1 ;  /* 0x000000ff08087208 */ /* 0x000fe20000800000 */
        /* <DEDUP_REMOVED lines=27> */
.L_x_341:
[----:B------:R-:W-:Y:S01]  /*cd40*/  FMUL.FTZ R37, R8, R7 ;  /* 0x0000000708257220 */ /* 0x000fe20000410000 */
[----:B------:R-:W-:-:S03]  /*cd50*/  FMUL.FTZ R7, R7, 0.5 ;  /* 0x3f00000007077820 */ /* 0x000fc60000410000 */
[----:B------:R-:W-:-:S04]  /*cd60*/  FFMA R8, -R37, R37, R8 ;  /* 0x0000002525087223 */ /* 0x000fc80000000108 */
[----:B------:R-:W-:-:S07]  /*cd70*/  FFMA R37, R8, R7, R37 ;  /* 0x0000000708257223 */ /* 0x000fce0000000025 */
.L_x_342:
[----:B------:R-:W-:Y:S05]  /*cd80*/  BSYNC.RECONVERGENT B3 ;  /* 0x0000000000037941 */ /* 0x000fea0003800200 */
.L_x_340:
[----:B------:R-:W-:-:S07]  /*cd90*/  IMAD.MOV.U32 R40, RZ, RZ, R37 ;  /* 0x000000ffff287224 */ /* 0x000fce00078e0025 */
.L_x_339:
[----:B------:R-:W-:Y:S05]  /*cda0*/  BSYNC.RECONVERGENT B2 ;  /* 0x0000000000027941 */ /* 0x000fea0003800200 */
.L_x_338:
        /* <DEDUP_REMOVED lines=19> */
.L_x_346:
[----:B------:R-:W-:Y:S05]  /*cee0*/  BSYNC.RECONVERGENT B8 ;  /* 0x0000000000087941 */ /* 0x000fea0003800200 */
.L_x_345:
        /* <DEDUP_REMOVED lines=14> */
.L_x_348:
[----:B------:R-:W-:Y:S05]  /*cfd0*/  BSYNC.RECONVERGENT B8 ;  /* 0x0000000000087941 */ /* 0x000fea0003800200 */
.L_x_347:
        /* <DEDUP_REMOVED lines=14> */
.L_x_349:
[----:B------:R-:W-:Y:S05]  /*d0c0*/  BSYNC.RECONVERGENT B8 ;  /* 0x0000000000087941 */ /* 0x000fea0003800200 */
.L_x_344:
[----:B------:R-:W-:Y:S05]  /*d0d0*/  BSYNC.RECONVERGENT B7 ;  /* 0x0000000000077941 */ /* 0x000fea0003800200 */
.L_x_343:
        /* <DEDUP_REMOVED lines=22> */
.L_x_351:
[----:B------:R-:W-:Y:S05]  /*d240*/  BSYNC.RECONVERGENT B2 ;  /* 0x0000000000027941 */ /* 0x000fea0003800200 */
.L_x_350:
        /* <DEDUP_REMOVED lines=15> */
.L_x_337:
[----:B------:R-:W-:Y:S05]  /*d340*/  BSYNC.RECONVERGENT B6 ;  /* 0x0000000000067941 */ /* 0x000fea0003800200 */
.L_x_331:
        /* <DEDUP_REMOVED lines=23> */
[----:B------:R-:W-:Y:S01]  /*d4c0*/  MOV R7, R37 ;  /* 0x0000002500077202 */ /* 0x000fe20000000f00 */
[----:B------:R-:W-:Y:S06]  /*d4d0*/  BRA `(.L_x_355) ;  /* 0x0000000000107947 */ /* 0x000fec0003800000 */
.L_x_354:
[----:B------:R-:W-:Y:S01]  /*d4e0*/  FMUL.FTZ R7, R8, R10 ;  /* 0x0000000a08077220 */ /* 0x000fe20000410000 */
[----:B------:R-:W-:-:S03]  /*d4f0*/  FMUL.FTZ R10, R10, 0.5 ;  /* 0x3f0000000a0a7820 */ /* 0x000fc60000410000 */
[----:B------:R-:W-:-:S04]  /*d500*/  FFMA R8, -R7, R7, R8 ;  /* 0x0000000707087223 */ /* 0x000fc80000000108 */
[----:B------:R-:W-:-:S07]  /*d510*/  FFMA R7, R8, R10, R7 ;  /* 0x0000000a08077223 */ /* 0x000fce0000000007 */
.L_x_355:
[----:B------:R-:W-:Y:S05]  /*d520*/  BSYNC.RECONVERGENT B3 ;  /* 0x0000000000037941 */ /* 0x000fea0003800200 */
.L_x_353:
[----:B------:R-:W-:Y:S05]  /*d530*/  BSYNC.RECONVERGENT B2 ;  /* 0x0000000000027941 */ /* 0x000fea0003800200 */
.L_x_352:
[----:B------:R-:W0:Y:S02]  /*d540*/  LDC R8, c[0x0][0x414] ;  /* 0x00010500ff087b82 */ /* 0x000e240000000800 */
[----:B0-----:R-:W-:-:S13]  /*d550*/  FSETP.GT.AND P1, PT, R7, R8, PT ;  /* 0x000000080700720b */ /* 0x001fda0003f24000 */
[----:B------:R-:W-:Y:S05]  /*d560*/  @P1 BREAK.RELIABLE B4 ;  /* 0x0000000000041942 */ /* 0x000fea0003800100 */
[----:B------:R-:W-:Y:S05]  /*d570*/  @P1 BRA `(.L_x_356) ;  /* 0x0000000000181947 */ /* 0x000fea0003800000 */
.L_x_330:
[----:B------:R-:W-:Y:S05]  /*d580*/  BSYNC.RELIABLE B4 ;  /* 0x0000000000047941 */ /* 0x000fea0003800100 */
.L_x_329:
[----:B------:R-:W0:Y:S01]  /*d590*/  LDCU UR6, c[0x0][0x44c] ;  /* 0x00008980ff0677ac */ /* 0x000e220008000800 */
[----:B------:R-:W-:-:S05]  /*d5a0*/  VIADD R33, R33, 0x1 ;  /* 0x0000000121217836 */ /* 0x000fca0000000000 */
[----:B0-----:R-:W-:-:S13]  /*d5b0*/  ISETP.NE.AND P0, PT, R33, UR6, PT ;  /* 0x0000000621007c0c */ /* 0x001fda000bf05270 */
[----:B------:R-:W-:Y:S05]  /*d5c0*/  @P0 BRA `(.L_x_357) ;  /* 0xffffffec00940947 */ /* 0x000fea000383ffff */
[----:B------:R-:W-:Y:S05]  /*d5d0*/  BRA `(.L_x_358) ;  /* 0x0000000800387947 */ /* 0x000fea0003800000 */
.L_x_356:
        /* <DEDUP_REMOVED lines=26> */
.L_x_362:
[----:B------:R-:W-:Y:S01]  /*d780*/  FMUL.FTZ R4, R7, R6 ;  /* 0x0000000607047220 */ /* 0x000fe20000410000 */
[----:B------:R-:W-:-:S03]  /*d790*/  FMUL.FTZ R6, R6, 0.5 ;  /* 0x3f00000006067820 */ /* 0x000fc60000410000 */
[----:B------:R-:W-:-:S04]  /*d7a0*/  FFMA R5, -R4, R4, R7 ;  /* 0x0000000404057223 */ /* 0x000fc80000000107 */
[----:B------:R-:W-:-:S07]  /*d7b0*/  FFMA R4, R5, R6, R4 ;  /* 0x0000000605047223 */ /* 0x000fce0000000004 */
.L_x_363:
[----:B------:R-:W-:Y:S05]  /*d7c0*/  BSYNC.RECONVERGENT B3 ;  /* 0x0000000000037941 */ /* 0x000fea0003800200 */
.L_x_361:
[----:B------:R-:W-:Y:S05]  /*d7d0*/  BSYNC.RECONVERGENT B2 ;  /* 0x0000000000027941 */ /* 0x000fea0003800200 */
.L_x_360:
        /* <DEDUP_REMOVED lines=29> */
.L_x_367:
[----:B------:R-:W-:Y:S01]  /*d9b0*/  FMUL.FTZ R31, R7, R5 ;  /* 0x00000005071f7220 */ /* 0x000fe20000410000 */
[----:B------:R-:W-:-:S03]  /*d9c0*/  FMUL.FTZ R5, R5, 0.5 ;  /* 0x3f00000005057820 */ /* 0x000fc60000410000 */
[----:B------:R-:W-:-:S04]  /*d9d0*/  FFMA R4, -R31, R31, R7 ;  /* 0x0000001f1f047223 */ /* 0x000fc80000000107 */
[----:B------:R-:W-:-:S07]  /*d9e0*/  FFMA R31, R4, R5, R31 ;  /* 0x00000005041f7223 */ /* 0x000fce000000001f */
.L_x_368:
[----:B------:R-:W-:Y:S05]  /*d9f0*/  BSYNC.RECONVERGENT B3 ;  /* 0x0000000000037941 */ /* 0x000fea0003800200 */
.L_x_366:
[----:B------:R-:W-:Y:S05]  /*da00*/  BSYNC.RECONVERGENT B2 ;  /* 0x0000000000027941 */ /* 0x000fea0003800200 */
.L_x_365:
        /* <DEDUP_REMOVED lines=19> */
.L_x_372:
[----:B------:R-:W-:Y:S05]  /*db40*/  BSYNC.RECONVERGENT B8 ;  /* 0x0000000000087941 */ /* 0x000fea0003800200 */
.L_x_371:
        /* <DEDUP_REMOVED lines=13> */
.L_x_374:
[----:B------:R-:W-:Y:S05]  /*dc20*/  BSYNC.RECONVERGENT B8 ;  /* 0x0000000000087941 */ /* 0x000fea0003800200 */
.L_x_373:
        /* <DEDUP_REMOVED lines=14> */
.L_x_376:
[----:B------:R-:W-:Y:S05]  /*dd10*/  BSYNC.RECONVERGENT B8 ;  /* 0x0000000000087941 */ /* 0x000fea0003800200 */
.L_x_375:
[----:B------:R-:W-:-:S07]  /*dd20*/  IMAD.MOV.U32 R10, RZ, RZ, R7 ;  /* 0x000000ffff0a7224 */ /* 0x000fce00078e0007 */
.L_x_370:
[----:B------:R-:W-:Y:S05]  /*dd30*/  BSYNC.RECONVERGENT B7 ;  /* 0x0000000000077941 */ /* 0x000fea0003800200 */
.L_x_369:
        /* <DEDUP_REMOVED lines=20> */
.L_x_364:
[----:B------:R-:W-:Y:S05]  /*de80*/  BSYNC.RECONVERGENT B6 ;  /* 0x0000000000067941 */ /* 0x000fea0003800200 */
.L_x_359:
[----:B------:R-:W-:Y:S02]  /*de90*/  IMAD.MOV.U32 R0, RZ, RZ, R6 ;  /* 0x000000ffff007224 */ /* 0x000fe400078e0006 */
[----:B------:R-:W-:Y:S02]  /*dea0*/  IMAD.MOV.U32 R2, RZ, RZ, R7 ;  /* 0x000000ffff027224 */ /* 0x000fe400078e0007 */
[----:B------:R-:W-:-:S07]  /*deb0*/  IMAD.MOV.U32 R3, RZ, RZ, R8 ;  /* 0x000000ffff037224 */ /* 0x000fce00078e0008 */
.L_x_358:
[----:B------:R-:W-:Y:S05]  /*dec0*/  BSYNC.RECONVERGENT B5 ;  /* 0x0000000000057941 */ /* 0x000fea0003800200 */
.L_x_328:
        /* <DEDUP_REMOVED lines=30> */
.L_x_379:
[----:B------:R-:W-:Y:S01]  /*e0b0*/  FMUL.FTZ R5, R7, R6 ;  /* 0x0000000607057220 */ /* 0x000fe20000410000 */
[----:B------:R-:W-:-:S03]  /*e0c0*/  FMUL.FTZ R6, R6, 0.5 ;  /* 0x3f00000006067820 */ /* 0x000fc60000410000 */
[----:B------:R-:W-:-:S04]  /*e0d0*/  FFMA R4, -R5, R5, R7 ;  /* 0x0000000505047223 */ /* 0x000fc80000000107 */
[----:B------:R-:W-:-:S07]  /*e0e0*/  FFMA R5, R4, R6, R5 ;  /* 0x0000000604057223 */ /* 0x000fce0000000005 */
.L_x_380:
[----:B------:R-:W-:Y:S05]  /*e0f0*/  BSYNC.RECONVERGENT B3 ;  /* 0x0000000000037941 */ /* 0x000fea0003800200 */
.L_x_378:
[----:B------:R-:W-:Y:S05]  /*e100*/  BSYNC.RECONVERGENT B2 ;  /* 0x0000000000027941 */ /* 0x000fea0003800200 */
.L_x_377:
        /* <DEDUP_REMOVED lines=29> */
.L_x_383:
[----:B------:R-:W-:Y:S01]  /*e2e0*/  FMUL.FTZ R31, R7, R5 ;  /* 0x00000005071f7220 */ /* 0x000fe20000410000 */
[----:B------:R-:W-:-:S03]  /*e2f0*/  FMUL.FTZ R5, R5, 0.5 ;  /* 0x3f00000005057820 */ /* 0x000fc60000410000 */
[----:B------:R-:W-:-:S04]  /*e300*/  FFMA R4, -R31, R31, R7 ;  /* 0x0000001f1f047223 */ /* 0x000fc80000000107 */
[----:B------:R-:W-:-:S07]  /*e310*/  FFMA R31, R4, R5, R31 ;  /* 0x00000005041f7223 */ /* 0x000fce000000001f */
.L_x_384:
[----:B------:R-:W-:Y:S05]  /*e320*/  BSYNC.RECONVERGENT B3 ;  /* 0x0000000000037941 */ /* 0x000fea0003800200 */
.L_x_382:
[----:B------:R-:W-:Y:S05]  /*e330*/  BSYNC.RECONVERGENT B2 ;  /* 0x0000000000027941 */ /* 0x000fea0003800200 */
.L_x_381:
        /* <DEDUP_REMOVED lines=19> */
.L_x_388:
[----:B------:R-:W-:Y:S05]  /*e470*/  BSYNC.RECONVERGENT B5 ;  /* 0x0000000000057941 */ /* 0x000fea0003800200 */
.L_x_387:
        /* <DEDUP_REMOVED lines=13> */
.L_x_390:
[----:B------:R-:W-:Y:S05]  /*e550*/  BSYNC.RECONVERGENT B5 ;  /* 0x0000000000057941 */ /* 0x000fea0003800200 */
.L_x_389:
        /* <DEDUP_REMOVED lines=14> */
.L_x_391:
[----:B------:R-:W-:Y:S05]  /*e640*/  BSYNC.RECONVERGENT B5 ;  /* 0x0000000000057941 */ /* 0x000fea0003800200 */
.L_x_386:
[----:B------:R-:W-:Y:S05]  /*e650*/  BSYNC.RECONVERGENT B4 ;  /* 0x0000000000047941 */ /* 0x000fea0003800200 */
.L_x_385:
[----:B------:R-:W0:Y:S01]  /*e660*/  LDCU UR6, c[0x0][0x414] ;  /* 0x00008280ff0677ac */ /* 0x000e220008000800 */
[----:B------:R-:W-:Y:S01]  /*e670*/  HFMA2 R33, -RZ, RZ, 0, 0 ;  /* 0x00000000ff217431 */ /* 0x000fe200000001ff */
[----:B------:R-:W-:Y:S01]  /*e680*/  CS2R R30, SRZ ;  /* 0x00000000001e7805 */ /* 0x000fe2000001ff00 */
        /* <DEDUP_REMOVED lines=19> */
.L_x_273:
        /* <DEDUP_REMOVED lines=10> */
.L_x_466:
        /* <DEDUP_REMOVED lines=66> */
.L_x_398:
[----:B------:R-:W-:Y:S01]  /*ec80*/  FMUL.FTZ R37, R8, R7 ;  /* 0x0000000708257220 */ /* 0x000fe20000410000 */
[----:B------:R-:W-:-:S03]  /*ec90*/  FMUL.FTZ R7, R7, 0.5 ;  /* 0x3f00000007077820 */ /* 0x000fc60000410000 */
[----:B------:R-:W-:-:S04]  /*eca0*/  FFMA R8, -R37, R37, R8 ;  /* 0x0000002525087223 */ /* 0x000fc80000000108 */
[----:B------:R-:W-:-:S07]  /*ecb0*/  FFMA R37, R8, R7, R37 ;  /* 0x0000000708257223 */ /* 0x000fce0000000025 */
.L_x_399:
[----:B------:R-:W-:Y:S05]  /*ecc0*/  BSYNC.RECONVERGENT B3 ;  /* 0x0000000000037941 */ /* 0x000fea0003800200 */
.L_x_397:
[----:B------:R-:W-:-:S07]  /*ecd0*/  IMAD.MOV.U32 R40, RZ, RZ, R37 ;  /* 0x000000ffff287224 */ /* 0x000fce00078e0025 */
.L_x_396:
[----:B------:R-:W-:Y:S05]  /*ece0*/  BSYNC.RECONVERGENT B2 ;  /* 0x0000000000027941 */ /* 0x000fea0003800200 */
.L_x_395:
[----:B------:R-:W-:Y:S01]  /*ecf0*/  FSETP.GEU.AND P1, PT, R40, 0.15000000596046447754, PT ;  /* 0x3e19999a2800780b */ /* 0x000fe20003f2e000 */
[----:B------:R-:W-:-:S12]  /*ed00*/  BSSY.RECONVERGENT B8, `(.L_x_400) ;  /* 0x000027e000087945 */ /* 0x000fd80003800200 */
[----:B------:R-:W-:Y:S05]  /*ed10*/  @P1 BRA `(.L_x_401) ;  /* 0x0000001c006c1947 */ /* 0x000fea0003800000 */
[----:B------:R-:W-:Y:S04]  /*ed20*/  BSSY.RECONVERGENT B7, `(.L_x_402) ;  /* 0x000019c000077945 */ /* 0x000fe80003800200 */
[----:B------:R-:W-:Y:S04]  /*ed30*/  BSSY.RELIABLE B6, `(.L_x_403) ;  /* 0x000004f000067945 */ /* 0x000fe80003800100 */
[----:B------:R-:W-:Y:S05]  /*ed40*/  @P0 BRA `(.L_x_404) ;  /* 0x0000000400340947 */ /* 0x000fea0003800000 */
[C---:B------:R-:W-:Y:S02]  /*ed50*/  FSETP.GEU.AND P0, PT, |R42|.reuse, 1000000, PT ;  /* 0x497424002a00780b */ /* 0x040fe40003f0e200 */
[C---:B------:R-:W-:Y:S02]  /*ed60*/  FSETP.GEU.AND P1, PT, |R41|.reuse, 1000000, PT ;  /* 0x497424002900780b */ /* 0x040fe40003f2e200 */
        /* <DEDUP_REMOVED lines=20> */
.L_x_406:
[----:B------:R-:W-:Y:S01]  /*eeb0*/  FMUL.FTZ R50, R7, R8 ;  /* 0x0000000807327220 */ /* 0x000fe20000410000 */
[----:B------:R-:W-:-:S03]  /*eec0*/  FMUL.FTZ R8, R8, 0.5 ;  /* 0x3f00000008087820 */ /* 0x000fc60000410000 */
[----:B------:R-:W-:-:S04]  /*eed0*/  FFMA R7, -R50, R50, R7 ;  /* 0x0000003232077223 */ /* 0x000fc80000000107 */
[----:B------:R-:W-:-:S07]  /*eee0*/  FFMA R50, R7, R8, R50 ;  /* 0x0000000807327223 */ /* 0x000fce0000000032 */
.L_x_407:
[----:B------:R-:W-:Y:S05]  /*eef0*/  BSYNC.RECONVERGENT B2 ;  /* 0x0000000000027941 */ /* 0x000fea0003800200 */
.L_x_405:
[----:B------:R-:W-:Y:S02]  /*ef00*/  FSETP.GEU.AND P0, PT, R50, 0.0099999997764825820923, PT ;  /* 0x3c23d70a3200780b */ /* 0x000fe40003f0e000 */
        /* <DEDUP_REMOVED lines=16> */
.L_x_410:
[----:B------:R-:W-:Y:S05]  /*f010*/  BSYNC.RECONVERGENT B9 ;  /* 0x0000000000097941 */ /* 0x000fea0003800200 */
.L_x_409:
        /* <DEDUP_REMOVED lines=14> */
.L_x_412:
[----:B------:R-:W-:Y:S05]  /*f100*/  BSYNC.RECONVERGENT B9 ;  /* 0x0000000000097941 */ /* 0x000fea0003800200 */
.L_x_411:
        /* <DEDUP_REMOVED lines=14> */
.L_x_414:
[----:B------:R-:W-:Y:S05]  /*f1f0*/  BSYNC.RECONVERGENT B9 ;  /* 0x0000000000097941 */ /* 0x000fea0003800200 */
.L_x_413:
[----:B------:R-:W-:Y:S01]  /*f200*/  IMAD.MOV.U32 R45, RZ, RZ, R7 ;  /* 0x000000ffff2d7224 */ /* 0x000fe200078e0007 */
[----:B------:R-:W-:Y:S06]  /*f210*/  BRA `(.L_x_408) ;  /* 0x0000001400307947 */ /* 0x000fec0003800000 */
.L_x_404:
[----:B------:R-:W-:Y:S05]  /*f220*/  BSYNC.RELIABLE B6 ;  /* 0x0000000000067941 */ /* 0x000fea0003800100 */
.L_x_403:
[----:B------:R-:W-:Y:S01]  /*f230*/  IMAD.IADD R7, R9, 0x1, -R44 ;  /* 0x0000000109077824 */ /* 0x000fe200078e0a2c */
[----:B------:R-:W-:Y:S04]  /*f240*/  BSSY.RECONVERGENT B2, `(.L_x_415) ;  /* 0x000006c000027945 */ /* 0x000fe80003800200 */
[----:B------:R-:W-:-:S05]  /*f250*/  I2FP.F32.S32 R7, R7 ;  /* 0x0000000700077245 */ /* 0x000fca0000201400 */
[----:B------:R-:W-:-:S04]  /*f260*/  FMUL R8, R7, 0.61803400516510009766 ;  /* 0x3f1e377a07087820 */ /* 0x000fc80000400000 */
[C---:B------:R-:W-:Y:S01]  /*f270*/  FMUL R10, R8.reuse, 0.63661974668502807617 ;  /* 0x3f22f983080a7820 */ /* 0x040fe20000400000 */
[----:B------:R-:W-:-:S05]  /*f280*/  FSETP.GE.AND P5, PT, |R8|, 105615, PT ;  /* 0x47ce47800800780b */ /* 0x000fca0003fa6200 */
        /* <DEDUP_REMOVED lines=18> */
.L_x_418:
        /* <DEDUP_REMOVED lines=16> */
[--C-:B------:R-:W-:Y:S02]  /*f4b0*/  @P4 IMAD.MOV.U32 R31, RZ, RZ, R34.reuse ;  /* 0x000000ffff1f4224 */ /* 0x100fe400078e0022 */
[--C-:B------:R-:W-:Y:S02]  /*f4c0*/  @P3 IMAD.MOV.U32 R4, RZ, RZ, R34.reuse ;  /* 0x000000ffff043224 */ /* 0x100fe400078e0022 */
[--C-:B------:R-:W-:Y:S02]  /*f4d0*/  @P2 IMAD.MOV.U32 R5, RZ, RZ, R34.reuse ;  /* 0x000000ffff052224 */ /* 0x100fe400078e0022 */
[----:B------:R-:W-:-:S06]  /*f4e0*/  @P1 IMAD.MOV.U32 R6, RZ, RZ, R34 ;  /* 0x000000ffff061224 */ /* 0x000fcc00078e0022 */
[----:B------:R-:W-:Y:S01]  /*f4f0*/  @P0 IMAD.MOV.U32 R30, RZ, RZ, R34 ;  /* 0x000000ffff1e0224 */ /* 0x000fe200078e0022 */
[----:B------:R-:W-:Y:S06]  /*f500*/  @P6 BRA `(.L_x_418) ;  /* 0xfffffffc00a86947 */ /* 0x000fec000383ffff */
[----:B------:R-:W-:Y:S05]  /*f510*/  BSYNC.RECONVERGENT B3 ;  /* 0x0000000000037941 */ /* 0x000fea0003800200 */
.L_x_417:
        /* <DEDUP_REMOVED lines=27> */
[----:B------:R-:W-:Y:S01]  /*f6d0*/  @P2 IMAD.MOV.U32 R10, RZ, RZ, R6 ;  /* 0x000000ffff0a2224 */ /* 0x000fe200078e0006 */
[----:B------:R-:W-:Y:S01]  /*f6e0*/  @P1 MOV R10, R30 ;  /* 0x0000001e000a1202 */ /* 0x000fe20000000f00 */
[----:B------:R-:W-:-:S08]  /*f6f0*/  @P0 IMAD.MOV.U32 R10, RZ, RZ, R41 ;  /* 0x000000ffff0a0224 */ /* 0x000fd000078e0029 */
[----:B------:R-:W-:Y:S05]  /*f700*/  @!P6 BRA `(.L_x_420) ;  /* 0x000000000030e947 */ /* 0x000fea0003800000 */
[----:B------:R-:W-:Y:S01]  /*f710*/  @P4 IMAD.MOV.U32 R36, RZ, RZ, R33 ;  /* 0x000000ffff244224 */ /* 0x000fe200078e0021 */
[C---:B------:R-:W-:Y:S01]  /*f720*/  ISETP.EQ.AND P6, PT, R37.reuse, 0x4, PT ;  /* 0x000000042500780c */ /* 0x040fe20003fc2270 */
[----:B------:R-:W-:Y:S01]  /*f730*/  @P3 IMAD.MOV.U32 R36, RZ, RZ, R31 ;  /* 0x000000ffff243224 */ /* 0x000fe200078e001f */
[----:B------:R-:W-:Y:S01]  /*f740*/  LOP3.LUT R34, R34, 0x1f, RZ, 0xc0, !PT ;  /* 0x0000001f22227812 */ /* 0x000fe200078ec0ff */
[----:B------:R-:W-:Y:S01]  /*f750*/  @P2 IMAD.MOV.U32 R36, RZ, RZ, R4 ;  /* 0x000000ffff242224 */ /* 0x000fe200078e0004 */
[----:B------:R-:W-:Y:S01]  /*f760*/  ISETP.EQ.AND P2, PT, R37, 0x8, PT ;  /* 0x000000082500780c */ /* 0x000fe20003f42270 */
[----:B------:R-:W-:Y:S01]  /*f770*/  @P1 IMAD.MOV.U32 R36, RZ, RZ, R5 ;  /* 0x000000ffff241224 */ /* 0x000fe200078e0005 */
[----:B------:R-:W-:Y:S01]  /*f780*/  SHF.L.W.U32.HI R10, R35, R34, R10 ;  /* 0x00000022230a7219 */ /* 0x000fe20000010e0a */
[----:B------:R-:W-:-:S06]  /*f790*/  @P0 IMAD.MOV.U32 R36, RZ, RZ, R6 ;  /* 0x000000ffff240224 */ /* 0x000fcc00078e0006 */
[----:B------:R-:W-:-:S04]  /*f7a0*/  @P6 IMAD.MOV.U32 R36, RZ, RZ, R30 ;  /* 0x000000ffff246224 */ /* 0x000fc800078e001e */
[----:B------:R-:W-:-:S05]  /*f7b0*/  @P2 IMAD.MOV.U32 R36, RZ, RZ, R41 ;  /* 0x000000ffff242224 */ /* 0x000fca00078e0029 */
[----:B------:R-:W-:-:S07]  /*f7c0*/  SHF.L.W.U32.HI R35, R36, R34, R35 ;  /* 0x0000002224237219 */ /* 0x000fce0000010e23 */
.L_x_420:
[----:B------:R-:W-:Y:S05]  /*f7d0*/  BSYNC.RECONVERGENT B3 ;  /* 0x0000000000037941 */ /* 0x000fea0003800200 */
.L_x_419:
        /* <DEDUP_REMOVED lines=18> */
.L_x_416:
[----:B------:R-:W-:Y:S05]  /*f900*/  BSYNC.RECONVERGENT B2 ;  /* 0x0000000000027941 */ /* 0x000fea0003800200 */
.L_x_415:
[----:B------:R-:W-:Y:S02]  /*f910*/  IMAD.MOV.U32 R42, RZ, RZ, 0x37cbac00 ;  /* 0x37cbac00ff2a7424 */ /* 0x000fe400078e00ff */
[----:B------:R-:W-:Y:S01]  /*f920*/  FMUL R35, R34, R34 ;  /* 0x0000002222237220 */ /* 0x000fe20000400000 */
[C---:B------:R-:W-:Y:S01]  /*f930*/  LOP3.LUT R37, R10.reuse, 0x1, RZ, 0xc0, !PT ;  /* 0x000000010a257812 */ /* 0x040fe200078ec0ff */
        /* <DEDUP_REMOVED lines=27> */
.L_x_424:
        /* <DEDUP_REMOVED lines=23> */
.L_x_423:
        /* <DEDUP_REMOVED lines=30> */
[----:B------:R-:W-:Y:S01]  /*fe40*/  @P2 MOV R35, R33 ;  /* 0x0000002100232202 */ /* 0x000fe20000000f00 */
[----:B------:R-:W-:Y:S01]  /*fe50*/  @P1 IMAD.MOV.U32 R35, RZ, RZ, R31 ;  /* 0x000000ffff231224 */ /* 0x000fe200078e001f */
[----:B------:R-:W-:Y:S01]  /*fe60*/  LOP3.LUT R36, R36, 0x1f, RZ, 0xc0, !PT ;  /* 0x0000001f24247812 */ /* 0x000fe200078ec0ff */
[----:B------:R-:W-:Y:S01]  /*fe70*/  @P0 IMAD.MOV.U32 R35, RZ, RZ, R4 ;  /* 0x000000ffff230224 */ /* 0x000fe200078e0004 */
[----:B------:R-:W-:Y:S01]  /*fe80*/  ISETP.EQ.AND P0, PT, R37, 0x8, PT ;  /* 0x000000082500780c */ /* 0x000fe20003f02270 */
[----:B------:R-:W-:Y:S01]  /*fe90*/  @P3 IMAD.MOV.U32 R35, RZ, RZ, R5 ;  /* 0x000000ffff233224 */ /* 0x000fe200078e0005 */
[----:B------:R-:W-:Y:S01]  /*fea0*/  SHF.L.W.U32.HI R45, R34, R36, R45 ;  /* 0x00000024222d7219 */ /* 0x000fe20000010e2d */
[----:B------:R-:W-:Y:S02]  /*feb0*/  @P4 IMAD.MOV.U32 R35, RZ, RZ, R6 ;  /* 0x000000ffff234224 */ /* 0x000fe400078e0006 */
[----:B------:R-:W-:-:S08]  /*fec0*/  @P5 IMAD.MOV.U32 R35, RZ, RZ, R30 ;  /* 0x000000ffff235224 */ /* 0x000fd000078e001e */
[----:B------:R-:W-:-:S05]  /*fed0*/  @P0 IMAD.MOV.U32 R35, RZ, RZ, R43 ;  /* 0x000000ffff230224 */ /* 0x000fca00078e002b */
[----:B------:R-:W-:-:S07]  /*fee0*/  SHF.L.W.U32.HI R34, R35, R36, R34 ;  /* 0x0000002423227219 */ /* 0x000fce0000010e22 */
.L_x_426:
[----:B------:R-:W-:Y:S05]  /*fef0*/  BSYNC.RECONVERGENT B3 ;  /* 0x0000000000037941 */ /* 0x000fea0003800200 */
.L_x_425:
        /* <DEDUP_REMOVED lines=18> */
.L_x_422:
[----:B------:R-:W-:Y:S05]  /*10020*/  BSYNC.RECONVERGENT B2 ;  /* 0x0000000000027941 */ /* 0x000fea0003800200 */
.L_x_421:
[----:B------:R-:W-:Y:S01]  /*10030*/  FMUL R8, R45, R45 ;  /* 0x0000002d2d087220 */ /* 0x000fe20000400000 */
[----:B------:R-:W-:Y:S01]  /*10040*/  LOP3.LUT R34, R43, 0x1, RZ, 0xc0, !PT ;  /* 0x000000012b227812 */ /* 0x000fe200078ec0ff */
[----:B------:R-:W-:Y:S01]  /*10050*/  FMUL R7, R7, 0.10000000149011611938 ;  /* 0x3dcccccd07077820 */ /* 0x000fe20000400000 */
[----:B------:R-:W-:Y:S01]  /*10060*/  LOP3.LUT P1, RZ, R43, 0x2, RZ, 0xc0, !PT ;  /* 0x000000022bff7812 */ /* 0x000fe2000782c0ff */
[----:B------:R-:W-:Y:S01]  /*10070*/  FFMA R42, R8, R42, -0.0013887860113754868507 ;  /* 0xbab607ed082a7423 */ /* 0x000fe2000000002a */
[----:B------:R-:W-:Y:S01]  /*10080*/  ISETP.NE.U32.AND P0, PT, R34, 0x1, PT ;  /* 0x000000012200780c */ /* 0x000fe20003f05070 */
[----:B------:R-:W-:Y:S01]  /*10090*/  BSSY.RECONVERGENT B2, `(.L_x_427) ;  /* 0x0000033000027945 */ /* 0x000fe20003800200 */
[----:B------:R-:W-:Y:S01]  /*100a0*/  FMNMX R34, R10, 1000000, PT ;  /* 0x497424000a227809 */ /* 0x000fe20003800000 */
[----:B------:R-:W-:Y:S01]  /*100b0*/  IMAD.MOV.U32 R43, RZ, RZ, RZ ;  /* 0x000000ffff2b7224 */ /* 0x000fe200078e00ff */
[----:B------:R-:W-:Y:S02]  /*100c0*/  FSEL R41, R41, 0.041666727513074874878, P0 ;  /* 0x3d2aaabb29297808 */ /* 0x000fe40000000000 */
[----:B------:R-:W-:-:S02]  /*100d0*/  FSEL R35, R42, -0.00019574658654164522886, !P0 ;  /* 0xb94d41532a237808 */ /* 0x000fc40004000000 */
[----:B------:R-:W-:Y:S02]  /*100e0*/  FSEL R38, -R38, -0.4999999701976776123, P0 ;  /* 0xbeffffff26267808 */ /* 0x000fe40000000100 */
[----:B------:R-:W-:Y:S01]  /*100f0*/  FSEL R45, R45, 1, P0 ;  /* 0x3f8000002d2d7808 */ /* 0x000fe20000000000 */
[----:B------:R-:W-:Y:S01]  /*10100*/  FFMA R35, R8, R35, R41 ;  /* 0x0000002308237223 */ /* 0x000fe20000000029 */
[----:B------:R-:W-:Y:S02]  /*10110*/  FSETP.NE.AND P0, PT, |R10|, +INF , PT ;  /* 0x7f8000000a00780b */ /* 0x000fe40003f05200 */
[----:B------:R-:W-:Y:S01]  /*10120*/  FMNMX R34, R34, -1000000, !PT ;  /* 0xc974240022227809 */ /* 0x000fe20007800000 */
[C---:B------:R-:W-:Y:S01]  /*10130*/  FFMA R35, R8.reuse, R35, R38 ;  /* 0x0000002308237223 */ /* 0x040fe20000000026 */
[----:B------:R-:W-:Y:S01]  /*10140*/  FFMA R8, R8, R45, RZ ;  /* 0x0000002d08087223 */ /* 0x000fe200000000ff */
[C---:B------:R-:W-:Y:S02]  /*10150*/  FSETP.NE.AND P2, PT, |R7|.reuse, +INF , PT ;  /* 0x7f8000000700780b */ /* 0x040fe40003f45200 */
[----:B------:R-:W-:Y:S01]  /*10160*/  FSEL R38, R34, RZ, P0 ;  /* 0x000000ff22267208 */ /* 0x000fe20000000000 */
[----:B------:R-:W-:Y:S01]  /*10170*/  FFMA R8, R8, R35, R45 ;  /* 0x0000002308087223 */ /* 0x000fe2000000002d */
[----:B------:R-:W-:-:S02]  /*10180*/  FMNMX R10, R7, 1000000, PT ;  /* 0x49742400070a7809 */ /* 0x000fc40003800000 */
[----:B------:R-:W-:Y:S01]  /*10190*/  FSETP.GEU.AND P0, PT, |R38|, 1000000, PT ;  /* 0x497424002600780b */ /* 0x000fe20003f0e200 */
[----:B------:R-:W-:Y:S01]  /*101a0*/  @P1 FADD R8, RZ, -R8 ;  /* 0x80000008ff081221 */ /* 0x000fe20000000000 */
[----:B------:R-:W-:Y:S02]  /*101b0*/  FMNMX R10, R10, -1000000, !PT ;  /* 0xc97424000a0a7809 */ /* 0x000fe40007800000 */
[----:B------:R-:W-:Y:S02]  /*101c0*/  FSETP.EQU.OR P0, PT, |R38|, +INF , P0 ;  /* 0x7f8000002600780b */ /* 0x000fe4000070a600 */
[C---:B------:R-:W-:Y:S02]  /*101d0*/  FMNMX R7, R8.reuse, 1000000, PT ;  /* 0x4974240008077809 */ /* 0x040fe40003800000 */
[----:B------:R-:W-:Y:S02]  /*101e0*/  FSETP.NE.AND P1, PT, |R8|, +INF , PT ;  /* 0x7f8000000800780b */ /* 0x000fe40003f25200 */
[----:B------:R-:W-:-:S02]  /*101f0*/  FMNMX R7, R7, -1000000, !PT ;  /* 0xc974240007077809 */ /* 0x000fc40007800000 */
[----:B------:R-:W-:Y:S02]  /*10200*/  FSEL R41, R10, RZ, P2 ;  /* 0x000000ff0a297208 */ /* 0x000fe40001000000 */
[----:B------:R-:W-:-:S03]  /*10210*/  FSEL R42, R7, RZ, P1 ;  /* 0x000000ff072a7208 */ /* 0x000fc60000800000 */
        /* <DEDUP_REMOVED lines=20> */
.L_x_430:
[----:B------:R-:W-:Y:S01]  /*10360*/  FMUL.FTZ R37, R8, R7 ;  /* 0x0000000708257220 */ /* 0x000fe20000410000 */
[----:B------:R-:W-:-:S03]  /*10370*/  FMUL.FTZ R7, R7, 0.5 ;  /* 0x3f00000007077820 */ /* 0x000fc60000410000 */
[----:B------:R-:W-:-:S04]  /*10380*/  FFMA R8, -R37, R37, R8 ;  /* 0x0000002525087223 */ /* 0x000fc80000000108 */
[----:B------:R-:W-:-:S07]  /*10390*/  FFMA R37, R8, R7, R37 ;  /* 0x0000000708257223 */ /* 0x000fce0000000025 */
.L_x_431:
[----:B------:R-:W-:Y:S05]  /*103a0*/  BSYNC.RECONVERGENT B3 ;  /* 0x0000000000037941 */ /* 0x000fea0003800200 */
.L_x_429:
[----:B------:R-:W-:-:S07]  /*103b0*/  IMAD.MOV.U32 R43, RZ, RZ, R37 ;  /* 0x000000ffff2b7224 */ /* 0x000fce00078e0025 */
.L_x_428:
[----:B------:R-:W-:Y:S05]  /*103c0*/  BSYNC.RECONVERGENT B2 ;  /* 0x0000000000027941 */ /* 0x000fea0003800200 */
.L_x_427:
        /* <DEDUP_REMOVED lines=17> */
.L_x_433:
[----:B------:R-:W-:Y:S05]  /*104e0*/  BSYNC.RECONVERGENT B6 ;  /* 0x0000000000067941 */ /* 0x000fea0003800200 */
.L_x_432:
        /* <DEDUP_REMOVED lines=14> */
.L_x_435:
[----:B------:R-:W-:Y:S05]  /*105d0*/  BSYNC.RECONVERGENT B6 ;  /* 0x0000000000067941 */ /* 0x000fea0003800200 */
.L_x_434:
        /* <DEDUP_REMOVED lines=14> */
.L_x_437:
[----:B------:R-:W-:Y:S05]  /*106c0*/  BSYNC.RECONVERGENT B6 ;  /* 0x0000000000067941 */ /* 0x000fea0003800200 */
.L_x_436:
[----:B------:R-:W-:-:S07]  /*106d0*/  IMAD.MOV.U32 R45, RZ, RZ, R7 ;  /* 0x000000ffff2d7224 */ /* 0x000fce00078e0007 */
.L_x_408:
[----:B------:R-:W-:Y:S05]  /*106e0*/  BSYNC.RECONVERGENT B7 ;  /* 0x0000000000077941 */ /* 0x000fea0003800200 */
.L_x_402:
        /* <DEDUP_REMOVED lines=14> */
[----:B------:R-:W-:Y:S01]  /*107d0*/  IMAD.MOV.U32 R8, RZ, RZ, R37 ;  /* 0x000000ffff087224 */ /* 0x000fe200078e0025 */
[----:B------:R-:W-:Y:S01]  /*107e0*/  MOV R10, 0x10810 ;  /* 0x00010810000a7802 */ /* 0x000fe20000000f00 */
[----:B------:R-:W-:-:S07]  /*107f0*/  IMAD.MOV.U32 R7, RZ, RZ, 0x3cb851ec ;  /* 0x3cb851ecff077424 */ /* 0x000fce00078e00ff */
[----:B------:R-:W-:Y:S05]  /*10800*/  CALL.REL.NOINC `($__internal_1_$__cuda_sm3x_div_rn_noftz_f32_slowpath) ;  /* 0x000000a400087944 */ /* 0x000fea0003c00000 */
.L_x_439:
[----:B------:R-:W-:Y:S05]  /*10810*/  BSYNC.RECONVERGENT B6 ;  /* 0x0000000000067941 */ /* 0x000fea0003800200 */
.L_x_438:
[----:B------:R-:W-:Y:S01]  /*10820*/  FMNMX R8, R32, R7, PT ;  /* 0x0000000720087209 */ /* 0x000fe20003800000 */
[----:B------:R-:W-:Y:S01]  /*10830*/  BSSY.RECONVERGENT B2, `(.L_x_440) ;  /* 0x0000019000027945 */ /* 0x000fe20003800200 */
[----:B------:R-:W-:Y:S01]  /*10840*/  FSETP.NE.AND P0, PT, |R7|, +INF , PT ;  /* 0x7f8000000700780b */ /* 0x000fe20003f05200 */
[----:B------:R-:W-:Y:S01]  /*10850*/  IMAD.MOV.U32 R7, RZ, RZ, RZ ;  /* 0x000000ffff077224 */ /* 0x000fe200078e00ff */
[----:B------:R-:W-:Y:S01]  /*10860*/  FMNMX R8, RZ, R8, !PT ;  /* 0x00000008ff087209 */ /* 0x000fe20007800000 */
[----:B------:R-:W-:-:S03]  /*10870*/  IMAD.MOV.U32 R35, RZ, RZ, RZ ;  /* 0x000000ffff237224 */ /* 0x000fc600078e00ff */
        /* <DEDUP_REMOVED lines=20> */
.L_x_441:
[----:B------:R-:W-:Y:S05]  /*109c0*/  BSYNC.RECONVERGENT B2 ;  /* 0x0000000000027941 */ /* 0x000fea0003800200 */
.L_x_440:
        /* <DEDUP_REMOVED lines=16> */
.L_x_401:
[----:B------:R-:W-:-:S13]  /*10ad0*/  FSETP.GEU.AND P1, PT, R40, R39, PT ;  /* 0x000000272800720b */ /* 0x000fda0003f2e000 */
[----:B------:R-:W-:Y:S05]  /*10ae0*/  @P1 BRA `(.L_x_442) ;  /* 0x00000008007c1947 */ /* 0x000fea0003800000 */
[----:B------:R-:W0:Y:S01]  /*10af0*/  MUFU.RCP R8, R39 ;  /* 0x0000002700087308 */ /* 0x000e220000001000 */
[----:B------:R-:W-:Y:S01]  /*10b00*/  FMUL R45, R40, R40 ;  /* 0x00000028282d7220 */ /* 0x000fe20000400000 */
[----:B------:R-:W-:Y:S01]  /*10b10*/  BSSY.RECONVERGENT B6, `(.L_x_443) ;  /* 0x000000e000067945 */ /* 0x000fe20003800200 */
[----:B------:R-:W-:-:S03]  /*10b20*/  IMAD.MOV.U32 R46, RZ, RZ, RZ ;  /* 0x000000ffff2e7224 */ /* 0x000fc600078e00ff */
[----:B------:R-:W-:Y:S02]  /*10b30*/  FMNMX R45, R45, 0.022500000894069671631, !PT ;  /* 0x3cb851ec2d2d7809 */ /* 0x000fe40007800000 */
[----:B------:R-:W1:Y:S01]  /*10b40*/  FCHK P1, R40, R39 ;  /* 0x0000002728007302 */ /* 0x000e620000020000 */
[----:B0-----:R-:W-:-:S04]  /*10b50*/  FFMA R7, -R39, R8, 1 ;  /* 0x3f80000027077423 */ /* 0x001fc80000000108 */
[----:B------:R-:W-:-:S04]  /*10b60*/  FFMA R7, R8, R7, R8 ;  /* 0x0000000708077223 */ /* 0x000fc80000000008 */
[----:B------:R-:W-:-:S04]  /*10b70*/  FFMA R8, R7, R40, RZ ;  /* 0x0000002807087223 */ /* 0x000fc800000000ff */
[----:B------:R-:W-:-:S04]  /*10b80*/  FFMA R10, -R39, R8, R40 ;  /* 0x00000008270a7223 */ /* 0x000fc80000000128 */
[----:B------:R-:W-:Y:S01]  /*10b90*/  FFMA R7, R7, R10, R8 ;  /* 0x0000000a07077223 */ /* 0x000fe20000000008 */
[----:B-1----:R-:W-:Y:S06]  /*10ba0*/  @!P1 BRA `(.L_x_444) ;  /* 0x0000000000109947 */ /* 0x002fec0003800000 */
[----:B------:R-:W-:Y:S01]  /*10bb0*/  IMAD.MOV.U32 R8, RZ, RZ, R40 ;  /* 0x000000ffff087224 */ /* 0x000fe200078e0028 */
[----:B------:R-:W-:Y:S01]  /*10bc0*/  MOV R10, 0x10bf0 ;  /* 0x00010bf0000a7802 */ /* 0x000fe20000000f00 */
[----:B------:R-:W-:-:S07]  /*10bd0*/  IMAD.MOV.U32 R7, RZ, RZ, R39 ;  /* 0x000000ffff077224 */ /* 0x000fce00078e0027 */
[----:B------:R-:W-:Y:S05]  /*10be0*/  CALL.REL.NOINC `($__internal_1_$__cuda_sm3x_div_rn_noftz_f32_slowpath) ;  /* 0x000000a000107944 */ /* 0x000fea0003c00000 */
.L_x_444:
[----:B------:R-:W-:Y:S05]  /*10bf0*/  BSYNC.RECONVERGENT B6 ;  /* 0x0000000000067941 */ /* 0x000fea0003800200 */
.L_x_443:
        /* <DEDUP_REMOVED lines=19> */
.L_x_446:
[----:B------:R-:W-:Y:S05]  /*10d30*/  BSYNC.RECONVERGENT B6 ;  /* 0x0000000000067941 */ /* 0x000fea0003800200 */
.L_x_445:
        /* <DEDUP_REMOVED lines=26> */
.L_x_450:
[----:B------:R-:W-:Y:S01]  /*10ee0*/  FMUL.FTZ R37, R8, R7 ;  /* 0x0000000708257220 */ /* 0x000fe20000410000 */
[----:B------:R-:W-:-:S03]  /*10ef0*/  FMUL.FTZ R7, R7, 0.5 ;  /* 0x3f00000007077820 */ /* 0x000fc60000410000 */
[----:B------:R-:W-:-:S04]  /*10f00*/  FFMA R8, -R37, R37, R8 ;  /* 0x0000002525087223 */ /* 0x000fc80000000108 */
[----:B------:R-:W-:-:S07]  /*10f10*/  FFMA R37, R8, R7, R37 ;  /* 0x0000000708257223 */ /* 0x000fce0000000025 */
.L_x_451:
[----:B------:R-:W-:Y:S05]  /*10f20*/  BSYNC.RECONVERGENT B3 ;  /* 0x0000000000037941 */ /* 0x000fea0003800200 */
.L_x_449:
[----:B------:R-:W-:-:S07]  /*10f30*/  IMAD.MOV.U32 R46, RZ, RZ, R37 ;  /* 0x000000ffff2e7224 */ /* 0x000fce00078e0025 */
.L_x_448:
[----:B------:R-:W-:Y:S05]  /*10f40*/  BSYNC.RECONVERGENT B2 ;  /* 0x0000000000027941 */ /* 0x000fea0003800200 */
.L_x_447:
        /* <DEDUP_REMOVED lines=19> */
.L_x_455:
[----:B------:R-:W-:Y:S05]  /*11080*/  BSYNC.RECONVERGENT B7 ;  /* 0x0000000000077941 */ /* 0x000fea0003800200 */
.L_x_454:
        /* <DEDUP_REMOVED lines=14> */
.L_x_457:
[----:B------:R-:W-:Y:S05]  /*11170*/  BSYNC.RECONVERGENT B7 ;  /* 0x0000000000077941 */ /* 0x000fea0003800200 */
.L_x_456:
        /* <DEDUP_REMOVED lines=14> */
.L_x_458:
[----:B------:R-:W-:Y:S05]  /*11260*/  BSYNC.RECONVERGENT B7 ;  /* 0x0000000000077941 */ /* 0x000fea0003800200 */
.L_x_453:
[----:B------:R-:W-:Y:S05]  /*11270*/  BSYNC.RECONVERGENT B6 ;  /* 0x0000000000067941 */ /* 0x000fea0003800200 */
.L_x_452:
        /* <DEDUP_REMOVED lines=22> */
.L_x_460:
[----:B------:R-:W-:Y:S05]  /*113e0*/  BSYNC.RECONVERGENT B2 ;  /* 0x0000000000027941 */ /* 0x000fea0003800200 */
.L_x_459:
        /* <DEDUP_REMOVED lines=15> */
.L_x_442:
[----:B------:R-:W-:Y:S05]  /*114e0*/  BSYNC.RECONVERGENT B8 ;  /* 0x0000000000087941 */ /* 0x000fea0003800200 */
.L_x_400:
        /* <DEDUP_REMOVED lines=25> */
.L_x_463:
[----:B------:R-:W-:Y:S01]  /*11680*/  FMUL.FTZ R7, R8, R35 ;  /* 0x0000002308077220 */ /* 0x000fe20000410000 */
[----:B------:R-:W-:-:S03]  /*11690*/  FMUL.FTZ R10, R35, 0.5 ;  /* 0x3f000000230a7820 */ /* 0x000fc60000410000 */
[----:B------:R-:W-:-:S04]  /*116a0*/  FFMA R8, -R7, R7, R8 ;  /* 0x0000000707087223 */ /* 0x000fc80000000108 */
[----:B------:R-:W-:-:S07]  /*116b0*/  FFMA R7, R8, R10, R7 ;  /* 0x0000000a08077223 */ /* 0x000fce0000000007 */
.L_x_464:
[----:B------:R-:W-:Y:S05]  /*116c0*/  BSYNC.RECONVERGENT B3 ;  /* 0x0000000000037941 */ /* 0x000fea0003800200 */
.L_x_462:
[----:B------:R-:W-:Y:S05]  /*116d0*/  BSYNC.RECONVERGENT B2 ;  /* 0x0000000000027941 */ /* 0x000fea0003800200 */
.L_x_461:
[----:B------:R-:W0:Y:S02]  /*116e0*/  LDC R8, c[0x0][0x414] ;  /* 0x00010500ff087b82 */ /* 0x000e240000000800 */
[----:B0-----:R-:W-:-:S13]  /*116f0*/  FSETP.GT.AND P1, PT, R7, R8, PT ;  /* 0x000000080700720b */ /* 0x001fda0003f24000 */
[----:B------:R-:W-:Y:S05]  /*11700*/  @P1 BREAK.RELIABLE B4 ;  /* 0x0000000000041942 */ /* 0x000fea0003800100 */
[----:B------:R-:W-:Y:S05]  /*11710*/  @P1 BRA `(.L_x_465) ;  /* 0x0000000000181947 */ /* 0x000fea0003800000 */
.L_x_394:
[----:B------:R-:W-:Y:S05]  /*11720*/  BSYNC.RELIABLE B4 ;  /* 0x0000000000047941 */ /* 0x000fea0003800100 */
.L_x_393:
[----:B------:R-:W0:Y:S01]  /*11730*/  LDCU UR6, c[0x0][0x448] ;  /* 0x00008900ff0677ac */ /* 0x000e220008000800 */
[----:B------:R-:W-:-:S05]  /*11740*/  VIADD R44, R44, 0x1 ;  /* 0x000000012c2c7836 */ /* 0x000fca0000000000 */
[----:B0-----:R-:W-:-:S13]  /*11750*/  ISETP.NE.AND P0, PT, R44, UR6, PT ;  /* 0x000000062c007c0c */ /* 0x001fda000bf05270 */
[----:B------:R-:W-:Y:S05]  /*11760*/  @P0 BRA `(.L_x_466) ;  /* 0xffffffd0003c0947 */ /* 0x000fea000383ffff */
[----:B------:R-:W-:Y:S05]  /*11770*/  BRA `(.L_x_467) ;  /* 0x0000000800387947 */ /* 0x000fea0003800000 */
.L_x_465:
        /* <DEDUP_REMOVED lines=26> */
.L_x_471:
[----:B------:R-:W-:Y:S01]  /*11920*/  FMUL.FTZ R4, R7, R6 ;  /* 0x0000000607047220 */ /* 0x000fe20000410000 */
[----:B------:R-:W-:-:S03]  /*11930*/  FMUL.FTZ R6, R6, 0.5 ;  /* 0x3f00000006067820 */ /* 0x000fc60000410000 */
[----:B------:R-:W-:-:S04]  /*11940*/  FFMA R5, -R4, R4, R7 ;  /* 0x0000000404057223 */ /* 0x000fc80000000107 */
[----:B------:R-:W-:-:S07]  /*11950*/  FFMA R4, R5, R6, R4 ;  /* 0x0000000605047223 */ /* 0x000fce0000000004 */
.L_x_472:
[----:B------:R-:W-:Y:S05]  /*11960*/  BSYNC.RECONVERGENT B3 ;  /* 0x0000000000037941 */ /* 0x000fea0003800200 */
.L_x_470:
[----:B------:R-:W-:Y:S05]  /*11970*/  BSYNC.RECONVERGENT B2 ;  /* 0x0000000000027941 */ /* 0x000fea0003800200 */
.L_x_469:
        /* <DEDUP_REMOVED lines=29> */
.L_x_476:
[----:B------:R-:W-:Y:S01]  /*11b50*/  FMUL.FTZ R31, R7, R5 ;  /* 0x00000005071f7220 */ /* 0x000fe20000410000 */
[----:B------:R-:W-:-:S03]  /*11b60*/  FMUL.FTZ R5, R5, 0.5 ;  /* 0x3f00000005057820 */ /* 0x000fc60000410000 */
[----:B------:R-:W-:-:S04]  /*11b70*/  FFMA R4, -R31, R31, R7 ;  /* 0x0000001f1f047223 */ /* 0x000fc80000000107 */
[----:B------:R-:W-:-:S07]  /*11b80*/  FFMA R31, R4, R5, R31 ;  /* 0x00000005041f7223 */ /* 0x000fce000000001f */
.L_x_477:
[----:B------:R-:W-:Y:S05]  /*11b90*/  BSYNC.RECONVERGENT B3 ;  /* 0x0000000000037941 */ /* 0x000fea0003800200 */
.L_x_475:
[----:B------:R-:W-:Y:S05]  /*11ba0*/  BSYNC.RECONVERGENT B2 ;  /* 0x0000000000027941 */ /* 0x000fea0003800200 */
.L_x_474:
        /* <DEDUP_REMOVED lines=19> */
.L_x_481:
[----:B------:R-:W-:Y:S05]  /*11ce0*/  BSYNC.RECONVERGENT B8 ;  /* 0x0000000000087941 */ /* 0x000fea0003800200 */
.L_x_480:
        /* <DEDUP_REMOVED lines=13> */
.L_x_483:
[----:B------:R-:W-:Y:S05]  /*11dc0*/  BSYNC.RECONVERGENT B8 ;  /* 0x0000000000087941 */ /* 0x000fea0003800200 */
.L_x_482:
        /* <DEDUP_REMOVED lines=14> */
.L_x_485:
[----:B------:R-:W-:Y:S05]  /*11eb0*/  BSYNC.RECONVERGENT B8 ;  /* 0x0000000000087941 */ /* 0x000fea0003800200 */
.L_x_484:
[----:B------:R-:W-:-:S07]  /*11ec0*/  IMAD.MOV.U32 R10, RZ, RZ, R7 ;  /* 0x000000ffff0a7224 */ /* 0x000fce00078e0007 */
.L_x_479:
[----:B------:R-:W-:Y:S05]  /*11ed0*/  BSYNC.RECONVERGENT B7 ;  /* 0x0000000000077941 */ /* 0x000fea0003800200 */
.L_x_478:
        /* <DEDUP_REMOVED lines=20> */
.L_x_473:
[----:B------:R-:W-:Y:S05]  /*12020*/  BSYNC.RECONVERGENT B6 ;  /* 0x0000000000067941 */ /* 0x000fea0003800200 */
.L_x_468:
[----:B------:R-:W-:Y:S02]  /*12030*/  IMAD.MOV.U32 R0, RZ, RZ, R6 ;  /* 0x000000ffff007224 */ /* 0x000fe400078e0006 */
[----:B------:R-:W-:Y:S02]  /*12040*/  IMAD.MOV.U32 R2, RZ, RZ, R7 ;  /* 0x000000ffff027224 */ /* 0x000fe400078e0007 */
[----:B------:R-:W-:-:S07]  /*12050*/  IMAD.MOV.U32 R3, RZ, RZ, R8 ;  /* 0x000000ffff037224 */ /* 0x000fce00078e0008 */
.L_x_467:
[----:B------:R-:W-:Y:S05]  /*12060*/  BSYNC.RECONVERGENT B5 ;  /* 0x0000000000057941 */ /* 0x000fea0003800200 */
.L_x_392:
        /* <DEDUP_REMOVED lines=21> */
.L_x_514:
        /* <DEDUP_REMOVED lines=63> */
[----:B------:R-:W-:Y:S01]  /*125b0*/  FSETP.NE.AND P2, PT, |R8|, +INF , PT ;  /* 0x7f8000000800780b */ /* 0x000fe20003f45200 */
[----:B------:R-:W-:Y:S01]  /*125c0*/  IMAD.MOV.U32 R8, RZ, RZ, RZ ;  /* 0x000000ffff087224 */ /* 0x000fe200078e00ff */
        /* <DEDUP_REMOVED lines=24> */
.L_x_492:
[----:B------:R-:W-:Y:S01]  /*12750*/  FMUL.FTZ R8, R7, R10 ;  /* 0x0000000a07087220 */ /* 0x000fe20000410000 */
[----:B------:R-:W-:-:S03]  /*12760*/  FMUL.FTZ R10, R10, 0.5 ;  /* 0x3f0000000a0a7820 */ /* 0x000fc60000410000 */
[----:B------:R-:W-:-:S04]  /*12770*/  FFMA R7, -R8, R8, R7 ;  /* 0x0000000808077223 */ /* 0x000fc80000000107 */
[----:B------:R-:W-:-:S07]  /*12780*/  FFMA R8, R7, R10, R8 ;  /* 0x0000000a07087223 */ /* 0x000fce0000000008 */
.L_x_493:
[----:B------:R-:W-:Y:S05]  /*12790*/  BSYNC.RECONVERGENT B3 ;  /* 0x0000000000037941 */ /* 0x000fea0003800200 */
.L_x_491:
[----:B------:R-:W-:Y:S05]  /*127a0*/  BSYNC.RECONVERGENT B2 ;  /* 0x0000000000027941 */ /* 0x000fea0003800200 */
.L_x_490:
        /* <DEDUP_REMOVED lines=35> */
.L_x_498:
[----:B------:R-:W-:Y:S01]  /*129e0*/  FMUL.FTZ R37, R8, R7 ;  /* 0x0000000708257220 */ /* 0x000fe20000410000 */
[----:B------:R-:W-:-:S03]  /*129f0*/  FMUL.FTZ R7, R7, 0.5 ;  /* 0x3f00000007077820 */ /* 0x000fc60000410000 */
[----:B------:R-:W-:-:S04]  /*12a00*/  FFMA R8, -R37, R37, R8 ;  /* 0x0000002525087223 */ /* 0x000fc80000000108 */
[----:B------:R-:W-:-:S07]  /*12a10*/  FFMA R37, R8, R7, R37 ;  /* 0x0000000708257223 */ /* 0x000fce0000000025 */
.L_x_499:
[----:B------:R-:W-:Y:S05]  /*12a20*/  BSYNC.RECONVERGENT B3 ;  /* 0x0000000000037941 */ /* 0x000fea0003800200 */
.L_x_497:
[----:B------:R-:W-:-:S07]  /*12a30*/  IMAD.MOV.U32 R40, RZ, RZ, R37 ;  /* 0x000000ffff287224 */ /* 0x000fce00078e0025 */
.L_x_496:
[----:B------:R-:W-:Y:S05]  /*12a40*/  BSYNC.RECONVERGENT B2 ;  /* 0x0000000000027941 */ /* 0x000fea0003800200 */
.L_x_495:
        /* <DEDUP_REMOVED lines=19> */
.L_x_503:
[----:B------:R-:W-:Y:S05]  /*12b80*/  BSYNC.RECONVERGENT B8 ;  /* 0x0000000000087941 */ /* 0x000fea0003800200 */
.L_x_502:
        /* <DEDUP_REMOVED lines=14> */
.L_x_505:
[----:B------:R-:W-:Y:S05]  /*12c70*/  BSYNC.RECONVERGENT B8 ;  /* 0x0000000000087941 */ /* 0x000fea0003800200 */
.L_x_504:
        /* <DEDUP_REMOVED lines=14> */
.L_x_506:
[----:B------:R-:W-:Y:S05]  /*12d60*/  BSYNC.RECONVERGENT B8 ;  /* 0x0000000000087941 */ /* 0x000fea0003800200 */
.L_x_501:
[----:B------:R-:W-:Y:S05]  /*12d70*/  BSYNC.RECONVERGENT B7 ;  /* 0x0000000000077941 */ /* 0x000fea0003800200 */
.L_x_500:
        /* <DEDUP_REMOVED lines=22> */
.L_x_508:
[----:B------:R-:W-:Y:S05]  /*12ee0*/  BSYNC.RECONVERGENT B2 ;  /* 0x0000000000027941 */ /* 0x000fea0003800200 */
.L_x_507:
        /* <DEDUP_REMOVED lines=15> */
.L_x_494:
[----:B------:R-:W-:Y:S05]  /*12fe0*/  BSYNC.RECONVERGENT B6 ;  /* 0x0000000000067941 */ /* 0x000fea0003800200 */
.L_x_489:
        /* <DEDUP_REMOVED lines=24> */
.L_x_511:
[----:B------:R-:W-:Y:S01]  /*13170*/  FMUL.FTZ R6, R7, R8 ;  /* 0x0000000807067220 */ /* 0x000fe20000410000 */
[----:B------:R-:W-:-:S03]  /*13180*/  FMUL.FTZ R8, R8, 0.5 ;  /* 0x3f00000008087820 */ /* 0x000fc60000410000 */
[----:B------:R-:W-:-:S04]  /*13190*/  FFMA R7, -R6, R6, R7 ;  /* 0x0000000606077223 */ /* 0x000fc80000000107 */
[----:B------:R-:W-:-:S07]  /*131a0*/  FFMA R6, R7, R8, R6 ;  /* 0x0000000807067223 */ /* 0x000fce0000000006 */
.L_x_512:
[----:B------:R-:W-:Y:S05]  /*131b0*/  BSYNC.RECONVERGENT B3 ;  /* 0x0000000000037941 */ /* 0x000fea0003800200 */
.L_x_510:
[----:B------:R-:W-:Y:S05]  /*131c0*/  BSYNC.RECONVERGENT B2 ;  /* 0x0000000000027941 */ /* 0x000fea0003800200 */
.L_x_509:
[----:B------:R-:W0:Y:S02]  /*131d0*/  LDC R7, c[0x0][0x414] ;  /* 0x00010500ff077b82 */ /* 0x000e240000000800 */
[----:B0-----:R-:W-:-:S13]  /*131e0*/  FSETP.GT.AND P1, PT, R6, R7, PT ;  /* 0x000000070600720b */ /* 0x001fda0003f24000 */
[----:B------:R-:W-:Y:S05]  /*131f0*/  @P1 BREAK.RELIABLE B4 ;  /* 0x0000000000041942 */ /* 0x000fea0003800100 */
[----:B------:R-:W-:Y:S05]  /*13200*/  @P1 BRA `(.L_x_513) ;  /* 0x0000000000181947 */ /* 0x000fea0003800000 */
.L_x_488:
[----:B------:R-:W-:Y:S05]  /*13210*/  BSYNC.RELIABLE B4 ;  /* 0x0000000000047941 */ /* 0x000fea0003800100 */
.L_x_487:
[----:B------:R-:W0:Y:S01]  /*13220*/  LDCU UR6, c[0x0][0x44c] ;  /* 0x00008980ff0677ac */ /* 0x000e220008000800 */
[----:B------:R-:W-:-:S05]  /*13230*/  VIADD R33, R33, 0x1 ;  /* 0x0000000121217836 */ /* 0x000fca0000000000 */
[----:B0-----:R-:W-:-:S13]  /*13240*/  ISETP.NE.AND P0, PT, R33, UR6, PT ;  /* 0x0000000621007c0c */ /* 0x001fda000bf05270 */
[----:B------:R-:W-:Y:S05]  /*13250*/  @P0 BRA `(.L_x_514) ;  /* 0xffffffec00d80947 */ /* 0x000fea000383ffff */
[----:B------:R-:W-:Y:S05]  /*13260*/  BRA `(.L_x_515) ;  /* 0x0000000800387947 */ /* 0x000fea0003800000 */
.L_x_513:
        /* <DEDUP_REMOVED lines=26> */
.L_x_519:
[----:B------:R-:W-:Y:S01]  /*13410*/  FMUL.FTZ R4, R7, R6 ;  /* 0x0000000607047220 */ /* 0x000fe20000410000 */
[----:B------:R-:W-:-:S03]  /*13420*/  FMUL.FTZ R6, R6, 0.5 ;  /* 0x3f00000006067820 */ /* 0x000fc60000410000 */
[----:B------:R-:W-:-:S04]  /*13430*/  FFMA R5, -R4, R4, R7 ;  /* 0x0000000404057223 */ /* 0x000fc80000000107 */
[----:B------:R-:W-:-:S07]  /*13440*/  FFMA R4, R5, R6, R4 ;  /* 0x0000000605047223 */ /* 0x000fce0000000004 */
.L_x_520:
[----:B------:R-:W-:Y:S05]  /*13450*/  BSYNC.RECONVERGENT B3 ;  /* 0x0000000000037941 */ /* 0x000fea0003800200 */
.L_x_518:
[----:B------:R-:W-:Y:S05]  /*13460*/  BSYNC.RECONVERGENT B2 ;  /* 0x0000000000027941 */ /* 0x000fea0003800200 */
.L_x_517:
        /* <DEDUP_REMOVED lines=29> */
.L_x_524:
[----:B------:R-:W-:Y:S01]  /*13640*/  FMUL.FTZ R31, R7, R5 ;  /* 0x00000005071f7220 */ /* 0x000fe20000410000 */
[----:B------:R-:W-:-:S03]  /*13650*/  FMUL.FTZ R5, R5, 0.5 ;  /* 0x3f00000005057820 */ /* 0x000fc60000410000 */
[----:B------:R-:W-:-:S04]  /*13660*/  FFMA R4, -R31, R31, R7 ;  /* 0x0000001f1f047223 */ /* 0x000fc80000000107 */
[----:B------:R-:W-:-:S07]  /*13670*/  FFMA R31, R4, R5, R31 ;  /* 0x00000005041f7223 */ /* 0x000fce000000001f */
.L_x_525:
[----:B------:R-:W-:Y:S05]  /*13680*/  BSYNC.RECONVERGENT B3 ;  /* 0x0000000000037941 */ /* 0x000fea0003800200 */
.L_x_523:
[----:B------:R-:W-:Y:S05]  /*13690*/  BSYNC.RECONVERGENT B2 ;  /* 0x0000000000027941 */ /* 0x000fea0003800200 */
.L_x_522:
        /* <DEDUP_REMOVED lines=19> */
.L_x_529:
[----:B------:R-:W-:Y:S05]  /*137d0*/  BSYNC.RECONVERGENT B8 ;  /* 0x0000000000087941 */ /* 0x000fea0003800200 */
.L_x_528:
        /* <DEDUP_REMOVED lines=13> */
.L_x_531:
[----:B------:R-:W-:Y:S05]  /*138b0*/  BSYNC.RECONVERGENT B8 ;  /* 0x0000000000087941 */ /* 0x000fea0003800200 */
.L_x_530:
        /* <DEDUP_REMOVED lines=14> */
.L_x_533:
[----:B------:R-:W-:Y:S05]  /*139a0*/  BSYNC.RECONVERGENT B8 ;  /* 0x0000000000087941 */ /* 0x000fea0003800200 */
.L_x_532:
[----:B------:R-:W-:-:S07]  /*139b0*/  IMAD.MOV.U32 R10, RZ, RZ, R7 ;  /* 0x000000ffff0a7224 */ /* 0x000fce00078e0007 */
.L_x_527:
[----:B------:R-:W-:Y:S05]  /*139c0*/  BSYNC.RECONVERGENT B7 ;  /* 0x0000000000077941 */ /* 0x000fea0003800200 */
.L_x_526:
        /* <DEDUP_REMOVED lines=20> */
.L_x_521:
[----:B------:R-:W-:Y:S05]  /*13b10*/  BSYNC.RECONVERGENT B6 ;  /* 0x0000000000067941 */ /* 0x000fea0003800200 */
.L_x_516:
[----:B------:R-:W-:Y:S02]  /*13b20*/  IMAD.MOV.U32 R0, RZ, RZ, R6 ;  /* 0x000000ffff007224 */ /* 0x000fe400078e0006 */
[----:B------:R-:W-:Y:S02]  /*13b30*/  IMAD.MOV.U32 R2, RZ, RZ, R7 ;  /* 0x000000ffff027224 */ /* 0x000fe400078e0007 */
[----:B------:R-:W-:-:S07]  /*13b40*/  IMAD.MOV.U32 R3, RZ, RZ, R8 ;  /* 0x000000ffff037224 */ /* 0x000fce00078e0008 */
.L_x_515:
[----:B------:R-:W-:Y:S05]  /*13b50*/  BSYNC.RECONVERGENT B5 ;  /* 0x0000000000057941 */ /* 0x000fea0003800200 */
.L_x_486:
        /* <DEDUP_REMOVED lines=30> */
.L_x_537:
[----:B------:R-:W-:Y:S01]  /*13d40*/  FMUL.FTZ R5, R7, R6 ;  /* 0x0000000607057220 */ /* 0x000fe20000410000 */
[----:B------:R-:W-:-:S03]  /*13d50*/  FMUL.FTZ R6, R6, 0.5 ;  /* 0x3f00000006067820 */ /* 0x000fc60000410000 */
[----:B------:R-:W-:-:S04]  /*13d60*/  FFMA R4, -R5, R5, R7 ;  /* 0x0000000505047223 */ /* 0x000fc80000000107 */
[----:B------:R-:W-:-:S07]  /*13d70*/  FFMA R5, R4, R6, R5 ;  /* 0x0000000604057223 */ /* 0x000fce0000000005 */
.L_x_538:
[----:B------:R-:W-:Y:S05]  /*13d80*/  BSYNC.RECONVERGENT B3 ;  /* 0x0000000000037941 */ /* 0x000fea0003800200 */
.L_x_536:
[----:B------:R-:W-:Y:S05]  /*13d90*/  BSYNC.RECONVERGENT B2 ;  /* 0x0000000000027941 */ /* 0x000fea0003800200 */
.L_x_535:
[----:B------:R-:W0:Y:S01]  /*13da0*/  LDCU UR6, c[0x0][0x414] ;  /* 0x00008280ff0677ac */ /* 0x000e220008000800 */
[----:B------:R-:W-:Y:S01]  /*13db0*/  BSSY.RECONVERGENT B4, `(.L_x_534) ;  /* 0x000006a000047945 */ /* 0x000fe20003800200 */
        /* <DEDUP_REMOVED lines=28> */
.L_x_542:
[----:B------:R-:W-:Y:S01]  /*13f80*/  FMUL.FTZ R31, R7, R5 ;  /* 0x00000005071f7220 */ /* 0x000fe20000410000 */
[----:B------:R-:W-:-:S03]  /*13f90*/  FMUL.FTZ R5, R5, 0.5 ;  /* 0x3f00000005057820 */ /* 0x000fc60000410000 */
[----:B------:R-:W-:-:S04]  /*13fa0*/  FFMA R4, -R31, R31, R7 ;  /* 0x0000001f1f047223 */ /* 0x000fc80000000107 */
[----:B------:R-:W-:-:S07]  /*13fb0*/  FFMA R31, R4, R5, R31 ;  /* 0x00000005041f7223 */ /* 0x000fce000000001f */
.L_x_543:
[----:B------:R-:W-:Y:S05]  /*13fc0*/  BSYNC.RECONVERGENT B3 ;  /* 0x0000000000037941 */ /* 0x000fea0003800200 */
.L_x_541:
[----:B------:R-:W-:Y:S05]  /*13fd0*/  BSYNC.RECONVERGENT B2 ;  /* 0x0000000000027941 */ /* 0x000fea0003800200 */
.L_x_540:
        /* <DEDUP_REMOVED lines=19> */
.L_x_547:
[----:B------:R-:W-:Y:S05]  /*14110*/  BSYNC.RECONVERGENT B6 ;  /* 0x0000000000067941 */ /* 0x000fea0003800200 */
.L_x_546:
        /* <DEDUP_REMOVED lines=13> */
.L_x_549:
[----:B------:R-:W-:Y:S05]  /*141f0*/  BSYNC.RECONVERGENT B6 ;  /* 0x0000000000067941 */ /* 0x000fea0003800200 */
.L_x_548:
        /* <DEDUP_REMOVED lines=14> */
.L_x_550:
[----:B------:R-:W-:Y:S05]  /*142e0*/  BSYNC.RECONVERGENT B6 ;  /* 0x0000000000067941 */ /* 0x000fea0003800200 */
.L_x_545:
[----:B------:R-:W-:Y:S05]  /*142f0*/  BSYNC.RECONVERGENT B5 ;  /* 0x0000000000057941 */ /* 0x000fea0003800200 */
.L_x_544:
        /* <DEDUP_REMOVED lines=21> */
.L_x_539:
[----:B------:R-:W-:Y:S05]  /*14450*/  BSYNC.RECONVERGENT B4 ;  /* 0x0000000000047941 */ /* 0x000fea0003800200 */
.L_x_534:
[----:B------:R-:W0:Y:S08]  /*14460*/  LDC R0, c[0x0][0x450] ;  /* 0x00011400ff007b82 */ /* 0x000e300000000800 */
[----:B------:R-:W1:Y:S01]  /*14470*/  LDC.64 R2, c[0x0][0x3f8] ;  /* 0x0000fe00ff027b82 */ /* 0x000e620000000a00 */
[----:B0-----:R-:W-:-:S05]  /*14480*/  VIADD R0, R0, 0xfffffc17 ;  /* 0xfffffc1700007836 */ /* 0x001fca0000000000 */
[----:B------:R-:W-:Y:S02]  /*14490*/  ISETP.GE.U32.AND P0, PT, R0, -0x3e8, PT ;  /* 0xfffffc180000780c */ /* 0x000fe40003f06070 */
[----:B-1----:R-:W-:-:S04]  /*144a0*/  ISETP.EQ.U32.AND P1, PT, R2, RZ, PT ;  /* 0x000000ff0200720c */ /* 0x002fc80003f22070 */
[----:B------:R-:W-:-:S04]  /*144b0*/  ISETP.EQ.OR.EX P0, PT, R3, RZ, !P0, P1 ;  /* 0x000000ff0300720c */ /* 0x000fc80004702710 */
[----:B------:R-:W-:-:S13]  /*144c0*/  FSETP.EQU.OR P0, PT, |R15|, +INF , P0 ;  /* 0x7f8000000f00780b */ /* 0x000fda000070a600 */
[----:B------:R-:W-:Y:S05]  /*144d0*/  @P0 BRA `(.L_x_6) ;  /* 0x00000030003c0947 */ /* 0x000fea0003800000 */
[C---:B------:R-:W-:Y:S02]  /*144e0*/  FSETP.GEU.AND P0, PT, |R17|.reuse, 1000000, PT ;  /* 0x497424001100780b */ /* 0x040fe40003f0e200 */
[C---:B------:R-:W-:Y:S02]  /*144f0*/  FSETP.NE.AND P2, PT, |R16|.reuse, +INF , PT ;  /* 0x7f8000001000780b */ /* 0x040fe40003f45200 */
[----:B------:R-:W-:Y:S02]  /*14500*/  FSETP.EQU.OR P1, PT, |R17|, +INF , P0 ;  /* 0x7f8000001100780b */ /* 0x000fe4000072a600 */
[----:B------:R-:W-:Y:S02]  /*14510*/  FSETP.GEU.OR P0, PT, |R15|, 1000000, !P2 ;  /* 0x497424000f00780b */ /* 0x000fe4000570e600 */
[----:B------:R-:W-:-:S04]  /*14520*/  FSETP.GEU.OR P1, PT, |R16|, 1000000, P1 ;  /* 0x497424001000780b */ /* 0x000fc80000f2e600 */
[----:B------:R-:W-:-:S13]  /*14530*/  PLOP3.LUT P0, PT, P0, P1, PT, 0xf8, 0x8f ;  /* 0x00000000008f781c */ /* 0x000fda0000703f70 */
[----:B------:R-:W-:Y:S05]  /*14540*/  @P0 BRA `(.L_x_6) ;  /* 0x0000003000200947 */ /* 0x000fea0003800000 */
[----:B------:R-:W-:Y:S01]  /*14550*/  FADD R2, RZ, -R17 ;  /* 0x80000011ff027221 */ /* 0x000fe20000000000 */
[----:B------:R-:W-:Y:S01]  /*14560*/  IMAD.MOV.U32 R42, RZ, RZ, 0x1 ;  /* 0x00000001ff2a7424 */ /* 0x000fe200078e00ff */
[----:B------:R-:W-:Y:S01]  /*14570*/  BSSY.RECONVERGENT B5, `(.L_x_551) ;  /* 0x0000267000057945 */ /* 0x000fe20003800200 */
[C---:B------:R-:W-:Y:S01]  /*14580*/  FMUL R39, R40.reuse, 0.10000000149011611938 ;  /* 0x3dcccccd28277820 */ /* 0x040fe20000400000 */
[----:B------:R-:W-:Y:S01]  /*14590*/  FMUL R40, R40, -0.10000000149011611938 ;  /* 0xbdcccccd28287820 */ /* 0x000fe20000400000 */
[C---:B------:R-:W-:Y:S01]  /*145a0*/  FMNMX R0, R2.reuse, 1000000, PT ;  /* 0x4974240002007809 */ /* 0x040fe20003800000 */
[----:B------:R-:W-:Y:S01]  /*145b0*/  IMAD.MOV.U32 R41, RZ, RZ, RZ ;  /* 0x000000ffff297224 */ /* 0x000fe200078e00ff */
[----:B------:R-:W-:Y:S01]  /*145c0*/  FSETP.NE.AND P0, PT, |R2|, +INF , PT ;  /* 0x7f8000000200780b */ /* 0x000fe20003f05200 */
[----:B------:R-:W-:Y:S01]  /*145d0*/  IMAD.MOV.U32 R3, RZ, RZ, RZ ;  /* 0x000000ffff037224 */ /* 0x000fe200078e00ff */
[----:B------:R-:W-:Y:S01]  /*145e0*/  FMNMX R2, R0, -1000000, !PT ;  /* 0xc974240000027809 */ /* 0x000fe20007800000 */
[----:B------:R-:W-:Y:S01]  /*145f0*/  IMAD.MOV.U32 R0, RZ, RZ, RZ ;  /* 0x000000ffff007224 */ /* 0x000fe200078e00ff */
[----:B------:R-:W-:Y:S01]  /*14600*/  SHF.L.W.U32 R42, R42, R9, RZ ;  /* 0x000000092a2a7219 */ /* 0x000fe20000000eff */
[----:B------:R-:W-:Y:S01]  /*14610*/  IMAD.MOV.U32 R4, RZ, RZ, RZ ;  /* 0x000000ffff047224 */ /* 0x000fe200078e00ff */
[----:B------:R-:W-:-:S05]  /*14620*/  FSEL R2, R2, RZ, P0 ;  /* 0x000000ff02027208 */ /* 0x000fca0000000000 */
[----:B------:R-:W-:-:S07]  /*14630*/  FMUL R43, R2, R2 ;  /* 0x00000002022b7220 */ /* 0x000fce0000400000 */
.L_x_599:
[----:B------:R-:W0:Y:S02]  /*14640*/  LDC.64 R6, c[0x0][0x3f8] ;  /* 0x0000fe00ff067b82 */ /* 0x000e240000000a00 */
[----:B0-----:R-:W-:-:S05]  /*14650*/  IMAD.WIDE.U32 R6, R41, 0x14, R6 ;  /* 0x0000001429067825 */ /* 0x001fca00078e0006 */
[----:B------:R-:W2:Y:S04]  /*14660*/  LDG.E R44, desc[UR4][R6.64+0x4] ;  /* 0x00000404062c7981 */ /* 0x000ea8000c1e1900 */
[----:B------:R-:W3:Y:S01]  /*14670*/  LDG.E R35, desc[UR4][R6.64] ;  /* 0x0000000406237981 */ /* 0x000ee2000c1e1900 */
[----:B------:R-:W-:Y:S01]  /*14680*/  BSSY.RELIABLE B4, `(.L_x_552) ;  /* 0x00001c2000047945 */ /* 0x000fe20003800100 */
[----:B--2---:R-:W-:-:S04]  /*14690*/  FSETP.GT.AND P0, PT, R44, 100, PT ;  /* 0x42c800002c00780b */ /* 0x004fc80003f04000 */
[----:B------:R-:W-:-:S04]  /*146a0*/  FSETP.LT.OR P0, PT, R44, RZ, P0 ;  /* 0x000000ff2c00720b */ /* 0x000fc80000701400 */
[----:B------:R-:W-:-:S04]  /*146b0*/  FSETP.EQU.OR P0, PT, |R44|, +INF , P0 ;  /* 0x7f8000002c00780b */ /* 0x000fc8000070a600 */
[----:B---3--:R-:W-:-:S13]  /*146c0*/  ISETP.GT.U32.OR P0, PT, R35, 0x4, P0 ;  /* 0x000000042300780c */ /* 0x008fda0000704470 */
[----:B------:R-:W-:Y:S05]  /*146d0*/  @P0 BRA `(.L_x_553) ;  /* 0x0000001800f00947 */ /* 0x000fea0003800000 */
[----:B------:R-:W2:Y:S04]  /*146e0*/  LDG.E R45, desc[UR4][R6.64+0x8] ;  /* 0x00000804062d7981 */ /* 0x000ea8000c1e1900 */
[----:B------:R-:W3:Y:S04]  /*146f0*/  LDG.E R5, desc[UR4][R6.64+0xc] ;  /* 0x00000c0406057981 */ /* 0x000ee8000c1e1900 */
[----:B------:R-:W4:Y:S01]  /*14700*/  LDG.E R37, desc[UR4][R6.64+0x10] ;  /* 0x0000100406257981 */ /* 0x000f22000c1e1900 */
[----:B--2---:R-:W-:Y:S02]  /*14710*/  FSETP.GEU.AND P0, PT, |R45|, 1000000, PT ;  /* 0x497424002d00780b */ /* 0x004fe40003f0e200 */
[----:B---3--:R-:W-:-:S02]  /*14720*/  FSETP.GEU.AND P1, PT, |R5|, 1000000, PT ;  /* 0x497424000500780b */ /* 0x008fc40003f2e200 */
[----:B------:R-:W-:Y:S02]  /*14730*/  FSETP.EQU.OR P0, PT, |R45|, +INF , P0 ;  /* 0x7f8000002d00780b */ /* 0x000fe4000070a600 */
[----:B----4-:R-:W-:Y:S02]  /*14740*/  LOP3.LUT P2, RZ, R37, R42, RZ, 0xc0, !PT ;  /* 0x0000002a25ff7212 */ /* 0x010fe4000784c0ff */
[----:B------:R-:W-:-:S04]  /*14750*/  FSETP.EQU.OR P1, PT, |R5|, +INF , P1 ;  /* 0x7f8000000500780b */ /* 0x000fc80000f2a600 */
[----:B------:R-:W-:-:S13]  /*14760*/  PLOP3.LUT P0, PT, P0, P1, P2, 0xfd, 0x0 ;  /* 0x000000000000781c */ /* 0x000fda0000703f25 */
[----:B------:R-:W-:Y:S05]  /*14770*/  @P0 BRA `(.L_x_553) ;  /* 0x0000001800c80947 */ /* 0x000fea0003800000 */
[----:B------:R-:W-:Y:S01]  /*14780*/  ISETP.GT.AND P0, PT, R35, 0x2, PT ;  /* 0x000000022300780c */ /* 0x000fe20003f04270 */
[----:B------:R-:W-:-:S12]  /*14790*/  BSSY.RECONVERGENT B7, `(.L_x_554) ;  /* 0x000018e000077945 */ /* 0x000fd80003800200 */
[----:B------:R-:W-:Y:S05]  /*147a0*/  @P0 BRA `(.L_x_555) ;  /* 0x0000000c00e40947 */ /* 0x000fea0003800000 */
[----:B------:R-:W-:-:S05]  /*147b0*/  IMAD.MOV.U32 R6, RZ, RZ, -0x1 ;  /* 0xffffffffff067424 */ /* 0x000fca00078e00ff */
[----:B------:R-:W-:-:S05]  /*147c0*/  VIADDMNMX.U32 R6, R35, R6, 0x2, PT ;  /* 0x0000000223067446 */ /* 0x000fca0003800006 */
[----:B------:R-:W-:-:S04]  /*147d0*/  IMAD.SHL.U32 R8, R6, 0x4, RZ ;  /* 0x0000000406087824 */ /* 0x000fc800078e00ff */
[----:B------:R-:W0:Y:S02]  /*147e0*/  LDC R6, c[0x2][R8] ;  /* 0x0080000008067b82 */ /* 0x000e240000000800 */
[----:B0-----:R-:W-:-:S04]  /*147f0*/  SHF.R.S32.HI R7, RZ, 0x1f, R6 ;  /* 0x0000001fff077819 */ /* 0x001fc80000011406 */
.L_x_735:
[----:B------:R-:W-:Y:S05]  /*14800*/  BRX R6 -0x14810                                                         (*"BRANCH_TARGETS .L_x_736,.L_x_737,.L_x_556"*) ;  /* 0xfffffeb406fc7949 */ /* 0x000fea000383ffff */
.L_x_737:
[----:B------:R-:W-:Y:S02]  /*14810*/  FMNMX R6, R45, 1000000, PT ;  /* 0x497424002d067809 */ /* 0x000fe40003800000 */
[----:B------:R-:W-:Y:S02]  /*14820*/  FMNMX R5, R5, 1000000, PT ;  /* 0x4974240005057809 */ /* 0x000fe40003800000 */
[----:B------:R-:W-:-:S04]  /*14830*/  FMNMX R35, R6, 1, !PT ;  /* 0x3f80000006237809 */ /* 0x000fc80007800000 */
[-C--:B------:R-:W-:Y:S02]  /*14840*/  FSETP.GT.AND P0, PT, |R15|, R35.reuse, PT ;  /* 0x000000230f00720b */ /* 0x080fe40003f04200 */
[----:B------:R-:W-:-:S11]  /*14850*/  FSETP.GT.AND P2, PT, |R16|, R35, PT ;  /* 0x000000231000720b */ /* 0x000fd60003f44200 */
[C---:B------:R-:W-:Y:S02]  /*14860*/  @P0 LOP3.LUT R6, R35.reuse, 0x80000000, R15, 0xb8, !PT ;  /* 0x8000000023060812 */ /* 0x040fe400078eb80f */
[----:B------:R-:W-:-:S03]  /*14870*/  @P2 LOP3.LUT R35, R35, 0x80000000, R16, 0xb8, !PT ;  /* 0x8000000023232812 */ /* 0x000fc600078eb810 */
[----:B------:R-:W-:Y:S02]  /*14880*/  @P0 FADD R7, R15, -R6 ;  /* 0x800000060f070221 */ /* 0x000fe40000000000 */
[----:B------:R-:W-:Y:S02]  /*14890*/  @P2 FADD R35, R16, -R35 ;  /* 0x8000002310232221 */ /* 0x000fe40000000000 */
[C---:B------:R-:W-:Y:S02]  /*148a0*/  @P0 FMUL R6, R44.reuse, -R7 ;  /* 0x800000072c060220 */ /* 0x040fe40000400000 */
[----:B------:R-:W-:-:S03]  /*148b0*/  @P2 FMUL R8, R44, -R35 ;  /* 0x800000232c082220 */ /* 0x000fc60000400000 */
[-C--:B------:R-:W-:Y:S02]  /*148c0*/  @P0 FMNMX R7, R6, R39.reuse, PT ;  /* 0x0000002706070209 */ /* 0x080fe40003800000 */
[C---:B------:R-:W-:Y:S02]  /*148d0*/  @P2 FMNMX R35, R8.reuse, R39, PT ;  /* 0x0000002708232209 */ /* 0x040fe40003800000 */
[----:B------:R-:W-:Y:S02]  /*148e0*/  @P2 FSETP.NE.AND P3, PT, |R8|, +INF , PT ;  /* 0x7f8000000800280b */ /* 0x000fe40003f65200 */
[----:B------:R-:W-:Y:S02]  /*148f0*/  FMNMX R8, R5, 1, !PT ;  /* 0x3f80000005087809 */ /* 0x000fe40007800000 */
[----:B------:R-:W-:Y:S02]  /*14900*/  @P0 FSETP.NE.AND P1, PT, |R6|, +INF , PT ;  /* 0x7f8000000600080b */ /* 0x000fe40003f25200 */
[----:B------:R-:W-:-:S02]  /*14910*/  FSETP.GT.AND P4, PT, |R17|, R8, PT ;  /* 0x000000081100720b */ /* 0x000fc40003f84200 */
[C---:B------:R-:W-:Y:S02]  /*14920*/  @P0 FMNMX R7, R40.reuse, R7, !PT ;  /* 0x0000000728070209 */ /* 0x040fe40007800000 */
[----:B------:R-:W-:Y:S02]  /*14930*/  @P2 FMNMX R35, R40, R35, !PT ;  /* 0x0000002328232209 */ /* 0x000fe40007800000 */
[----:B------:R-:W-:Y:S02]  /*14940*/  @P0 FSEL R7, R7, RZ, P1 ;  /* 0x000000ff07070208 */ /* 0x000fe40000800000 */
[----:B------:R-:W-:-:S03]  /*14950*/  @P2 FSEL R6, R35, RZ, P3 ;  /* 0x000000ff23062208 */ /* 0x000fc60001800000 */
[----:B------:R-:W-:Y:S02]  /*14960*/  @P0 FADD R4, R4, R7 ;  /* 0x0000000704040221 */ /* 0x000fe40000000000 */
[----:B------:R-:W-:Y:S01]  /*14970*/  @P2 FADD R3, R3, R6 ;  /* 0x0000000603032221 */ /* 0x000fe20000000000 */
[----:B------:R-:W-:Y:S06]  /*14980*/  @!P4 BRA `(.L_x_556) ;  /* 0x0000001400b8c947 */ /* 0x000fec0003800000 */
[----:B------:R-:W-:-:S05]  /*14990*/  LOP3.LUT R6, R8, 0x80000000, R17, 0xb8, !PT ;  /* 0x8000000008067812 */ /* 0x000fca00078eb811 */
[----:B------:R-:W-:-:S04]  /*149a0*/  FADD R5, R17, -R6 ;  /* 0x8000000611057221 */ /* 0x000fc80000000000 */
[----:B------:R-:W-:-:S05]  /*149b0*/  FMUL R44, R44, -R5 ;  /* 0x800000052c2c7220 */ /* 0x000fca0000400000 */
[C---:B------:R-:W-:Y:S02]  /*149c0*/  FMNMX R5, R44.reuse, R39, PT ;  /* 0x000000272c057209 */ /* 0x040fe40003800000 */
[----:B------:R-:W-:Y:S02]  /*149d0*/  FSETP.NE.AND P0, PT, |R44|, +INF , PT ;  /* 0x7f8000002c00780b */ /* 0x000fe40003f05200 */
[----:B------:R-:W-:-:S04]  /*149e0*/  FMNMX R5, R40, R5, !PT ;  /* 0x0000000528057209 */ /* 0x000fc80007800000 */
[----:B------:R-:W-:-:S05]  /*149f0*/  FSEL R5, R5, RZ, P0 ;  /* 0x000000ff05057208 */ /* 0x000fca0000000000 */
[----:B------:R-:W-:Y:S01]  /*14a00*/  FADD R0, R0, R5 ;  /* 0x0000000500007221 */ /* 0x000fe20000000000 */
[----:B------:R-:W-:Y:S06]  /*14a10*/  BRA `(.L_x_556) ;  /* 0x0000001400947947 */ /* 0x000fec0003800000 */
.L_x_736:
[----:B------:R-:W0:Y:S02]  /*14a20*/  LDCU UR6, c[0x0][0x448] ;  /* 0x00008900ff0677ac */ /* 0x000e240008000800 */
[----:B0-----:R-:W-:-:S09]  /*14a30*/  UISETP.GE.AND UP0, UPT, UR6, 0x1, UPT ;  /* 0x000000010600788c */ /* 0x001fd2000bf06270 */
[----:B------:R-:W-:Y:S05]  /*14a40*/  BRA.U !UP0, `(.L_x_556) ;  /* 0x0000001508887547 */ /* 0x000fea000b800000 */
[----:B------:R-:W-:Y:S01]  /*14a50*/  FMNMX R45, R45, 1000, PT ;  /* 0x447a00002d2d7809 */ /* 0x000fe20003800000 */
[----:B------:R-:W-:-:S03]  /*14a60*/  IMAD.MOV.U32 R46, RZ, RZ, RZ ;  /* 0x000000ffff2e7224 */ /* 0x000fc600078e00ff */
[----:B------:R-:W-:-:S07]  /*14a70*/  FMNMX R45, R45, 0.10000000149011611938, !PT ;  /* 0x3dcccccd2d2d7809 */ /* 0x000fce0007800000 */
.L_x_577:
[----:B------:R-:W-:Y:S01]  /*14a80*/  ISETP.NE.AND P0, PT, R46, R9, PT ;  /* 0x000000092e00720c */ /* 0x000fe20003f05270 */
[----:B------:R-:W-:-:S12]  /*14a90*/  BSSY.RECONVERGENT B6, `(.L_x_557) ;  /* 0x00000c5000067945 */ /* 0x000fd80003800200 */
        /* <DEDUP_REMOVED lines=31> */
[----:B------:R-:W-:Y:S01]  /*14c90*/  FSEL R38, R8, RZ, P0 ;  /* 0x000000ff08267208 */ /* 0x000fe20000000000 */
[----:B------:R-:W-:Y:S01]  /*14ca0*/  IMAD.MOV.U32 R8, RZ, RZ, RZ ;  /* 0x000000ffff087224 */ /* 0x000fe200078e00ff */
[----:B------:R-:W-:Y:S01]  /*14cb0*/  FSETP.NE.AND P1, PT, |R5|, +INF , PT ;  /* 0x7f8000000500780b */ /* 0x000fe20003f25200 */
[----:B------:R-:W-:Y:S01]  /*14cc0*/  FADD R6, R17, -R6 ;  /* 0x8000000611067221 */ /* 0x000fe20000000000 */
[C---:B------:R-:W-:Y:S02]  /*14cd0*/  FSETP.GEU.AND P0, PT, |R38|.reuse, 1000000, PT ;  /* 0x497424002600780b */ /* 0x040fe40003f0e200 */
        /* <DEDUP_REMOVED lines=28> */
.L_x_561:
[----:B------:R-:W-:Y:S01]  /*14ea0*/  FMUL.FTZ R8, R7, R10 ;  /* 0x0000000a07087220 */ /* 0x000fe20000410000 */
[----:B------:R-:W-:-:S03]  /*14eb0*/  FMUL.FTZ R10, R10, 0.5 ;  /* 0x3f0000000a0a7820 */ /* 0x000fc60000410000 */
[----:B------:R-:W-:-:S04]  /*14ec0*/  FFMA R7, -R8, R8, R7 ;  /* 0x0000000808077223 */ /* 0x000fc80000000107 */
[----:B------:R-:W-:-:S07]  /*14ed0*/  FFMA R8, R7, R10, R8 ;  /* 0x0000000a07087223 */ /* 0x000fce0000000008 */
.L_x_562:
[----:B------:R-:W-:Y:S05]  /*14ee0*/  BSYNC.RECONVERGENT B3 ;  /* 0x0000000000037941 */ /* 0x000fea0003800200 */
.L_x_560:
[----:B------:R-:W-:Y:S05]  /*14ef0*/  BSYNC.RECONVERGENT B2 ;  /* 0x0000000000027941 */ /* 0x000fea0003800200 */
.L_x_559:
[----:B------:R-:W-:-:S13]  /*14f00*/  FSETP.GEU.AND P1, PT, R8, R45, PT ;  /* 0x0000002d0800720b */ /* 0x000fda0003f2e000 */
[----:B------:R-:W-:Y:S05]  /*14f10*/  @P1 BRA `(.L_x_558) ;  /* 0x0000000400f01947 */ /* 0x000fea0003800000 */
[----:B------:R-:W-:Y:S01]  /*14f20*/  FADD R7, R45, -R8 ;  /* 0x800000082d077221 */ /* 0x000fe20000000000 */
[----:B------:R-:W-:Y:S01]  /*14f30*/  BSSY.RECONVERGENT B2, `(.L_x_563) ;  /* 0x0000021000027945 */ /* 0x000fe20003800200 */
[----:B------:R-:W-:Y:S02]  /*14f40*/  IMAD.MOV.U32 R51, RZ, RZ, RZ ;  /* 0x000000ffff337224 */ /* 0x000fe400078e00ff */
[----:B------:R-:W-:-:S05]  /*14f50*/  FMUL R8, R44, R7 ;  /* 0x000000072c087220 */ /* 0x000fca0000400000 */
[C---:B------:R-:W-:Y:S02]  /*14f60*/  FMNMX R7, R8.reuse, R39, PT ;  /* 0x0000002708077209 */ /* 0x040fe40003800000 */
[----:B------:R-:W-:Y:S02]  /*14f70*/  FSETP.NE.AND P1, PT, |R8|, +INF , PT ;  /* 0x7f8000000800780b */ /* 0x000fe40003f25200 */
        /* <DEDUP_REMOVED lines=22> */
.L_x_566:
[----:B------:R-:W-:Y:S01]  /*150e0*/  FMUL.FTZ R37, R8, R7 ;  /* 0x0000000708257220 */ /* 0x000fe20000410000 */
[----:B------:R-:W-:-:S03]  /*150f0*/  FMUL.FTZ R7, R7, 0.5 ;  /* 0x3f00000007077820 */ /* 0x000fc60000410000 */
[----:B------:R-:W-:-:S04]  /*15100*/  FFMA R8, -R37, R37, R8 ;  /* 0x0000002525087223 */ /* 0x000fc80000000108 */
[----:B------:R-:W-:-:S07]  /*15110*/  FFMA R37, R8, R7, R37 ;  /* 0x0000000708257223 */ /* 0x000fce0000000025 */
.L_x_567:
[----:B------:R-:W-:Y:S05]  /*15120*/  BSYNC.RECONVERGENT B3 ;  /* 0x0000000000037941 */ /* 0x000fea0003800200 */
.L_x_565:
[----:B------:R-:W-:-:S07]  /*15130*/  IMAD.MOV.U32 R51, RZ, RZ, R37 ;  /* 0x000000ffff337224 */ /* 0x000fce00078e0025 */
.L_x_564:
[----:B------:R-:W-:Y:S05]  /*15140*/  BSYNC.RECONVERGENT B2 ;  /* 0x0000000000027941 */ /* 0x000fea0003800200 */
.L_x_563:
        /* <DEDUP_REMOVED lines=19> */
.L_x_571:
[----:B------:R-:W-:Y:S05]  /*15280*/  BSYNC.RECONVERGENT B9 ;  /* 0x0000000000097941 */ /* 0x000fea0003800200 */
.L_x_570:
        /* <DEDUP_REMOVED lines=14> */
.L_x_573:
[----:B------:R-:W-:Y:S05]  /*15370*/  BSYNC.RECONVERGENT B9 ;  /* 0x0000000000097941 */ /* 0x000fea0003800200 */
.L_x_572:
        /* <DEDUP_REMOVED lines=15> */
.L_x_574:
[----:B------:R-:W-:Y:S05]  /*15470*/  BSYNC.RECONVERGENT B9 ;  /* 0x0000000000097941 */ /* 0x000fea0003800200 */
.L_x_569:
[----:B------:R-:W-:Y:S05]  /*15480*/  BSYNC.RECONVERGENT B8 ;  /* 0x0000000000087941 */ /* 0x000fea0003800200 */
.L_x_568:
[C---:B------:R-:W-:Y:S01]  /*15490*/  FSETP.GT.AND P0, PT, |R47|.reuse, 1000, PT ;  /* 0x447a00002f00780b */ /* 0x040fe20003f04200 */
[----:B------:R-:W-:Y:S01]  /*154a0*/  BSSY.RECONVERGENT B2, `(.L_x_575) ;  /* 0x0000014000027945 */ /* 0x000fe20003800200 */
[----:B------:R-:W-:Y:S01]  /*154b0*/  IMAD.MOV.U32 R5, RZ, RZ, RZ ;  /* 0x000000ffff057224 */ /* 0x000fe200078e00ff */
[----:B------:R-:W-:Y:S02]  /*154c0*/  CS2R R6, SRZ ;  /* 0x0000000000067805 */ /* 0x000fe4000001ff00 */
        /* <DEDUP_REMOVED lines=17> */
.L_x_576:
[----:B------:R-:W-:Y:S05]  /*155e0*/  BSYNC.RECONVERGENT B2 ;  /* 0x0000000000027941 */ /* 0x000fea0003800200 */
.L_x_575:
        /* <DEDUP_REMOVED lines=15> */
.L_x_558:
[----:B------:R-:W-:Y:S05]  /*156e0*/  BSYNC.RECONVERGENT B6 ;  /* 0x0000000000067941 */ /* 0x000fea0003800200 */
.L_x_557:
[----:B------:R-:W0:Y:S01]  /*156f0*/  LDCU UR6, c[0x0][0x448] ;  /* 0x00008900ff0677ac */ /* 0x000e220008000800 */
[----:B------:R-:W-:-:S05]  /*15700*/  VIADD R46, R46, 0x1 ;  /* 0x000000012e2e7836 */ /* 0x000fca0000000000 */
[----:B0-----:R-:W-:-:S13]  /*15710*/  ISETP.NE.AND P0, PT, R46, UR6, PT ;  /* 0x000000062e007c0c */ /* 0x001fda000bf05270 */
[----:B------:R-:W-:Y:S05]  /*15720*/  @!P0 BRA `(.L_x_556) ;  /* 0x0000000800508947 */ /* 0x000fea0003800000 */
[----:B------:R-:W-:Y:S05]  /*15730*/  BRA `(.L_x_577) ;  /* 0xfffffff000d07947 */ /* 0x000fea000383ffff */
.L_x_555:
[----:B------:R-:W-:-:S13]  /*15740*/  ISETP.NE.AND P0, PT, R35, 0x3, PT ;  /* 0x000000032300780c */ /* 0x000fda0003f05270 */
[----:B------:R-:W-:Y:S05]  /*15750*/  @!P0 BRA `(.L_x_578) ;  /* 0x00000008002c8947 */ /* 0x000fea0003800000 */
[----:B------:R-:W-:-:S13]  /*15760*/  ISETP.NE.AND P0, PT, R35, 0x4, PT ;  /* 0x000000042300780c */ /* 0x000fda0003f05270 */
[----:B------:R-:W-:Y:S05]  /*15770*/  @P0 BRA `(.L_x_556) ;  /* 0x00000008003c0947 */ /* 0x000fea0003800000 */
[----:B------:R-:W-:Y:S01]  /*15780*/  FMNMX R6, R45, 1000000, PT ;  /* 0x497424002d067809 */ /* 0x000fe20003800000 */
[----:B------:R-:W-:Y:S01]  /*15790*/  BSSY.RECONVERGENT B2, `(.L_x_579) ;  /* 0x000002d000027945 */ /* 0x000fe20003800200 */
[----:B------:R-:W-:Y:S01]  /*157a0*/  FMNMX R5, R5, 1000000, PT ;  /* 0x4974240005057809 */ /* 0x000fe20003800000 */
[----:B------:R-:W-:Y:S01]  /*157b0*/  IMAD.MOV.U32 R45, RZ, RZ, RZ ;  /* 0x000000ffff2d7224 */ /* 0x000fe200078e00ff */
[----:B------:R-:W-:Y:S02]  /*157c0*/  FMNMX R6, R6, -1000000, !PT ;  /* 0xc974240006067809 */ /* 0x000fe40007800000 */
[----:B------:R-:W-:-:S03]  /*157d0*/  FMNMX R5, R5, -1000000, !PT ;  /* 0xc974240005057809 */ /* 0x000fc60007800000 */
[----:B------:R-:W-:Y:S02]  /*157e0*/  FADD R6, -R15, R6 ;  /* 0x000000060f067221 */ /* 0x000fe40000000100 */
[----:B------:R-:W-:-:S03]  /*157f0*/  FADD R5, -R16, R5 ;  /* 0x0000000510057221 */ /* 0x000fc60000000100 */
[C---:B------:R-:W-:Y:S02]  /*15800*/  FMNMX R7, R6.reuse, 1000000, PT ;  /* 0x4974240006077809 */ /* 0x040fe40003800000 */
[----:B------:R-:W-:Y:S02]  /*15810*/  FSETP.NE.AND P0, PT, |R6|, +INF , PT ;  /* 0x7f8000000600780b */ /* 0x000fe40003f05200 */
[----:B------:R-:W-:Y:S02]  /*15820*/  FMNMX R7, R7, -1000000, !PT ;  /* 0xc974240007077809 */ /* 0x000fe40007800000 */
[----:B------:R-:W-:Y:S02]  /*15830*/  FMNMX R6, R5, 1000000, PT ;  /* 0x4974240005067809 */ /* 0x000fe40003800000 */
[----:B------:R-:W-:Y:S02]  /*15840*/  FSEL R38, R7, RZ, P0 ;  /* 0x000000ff07267208 */ /* 0x000fe40000000000 */
[----:B------:R-:W-:-:S02]  /*15850*/  FSETP.NE.AND P1, PT, |R5|, +INF , PT ;  /* 0x7f8000000500780b */ /* 0x000fc40003f25200 */
[----:B------:R-:W-:Y:S02]  /*15860*/  FSETP.GEU.AND P0, PT, |R38|, 1000000, PT ;  /* 0x497424002600780b */ /* 0x000fe40003f0e200 */
[----:B------:R-:W-:Y:S02]  /*15870*/  FMNMX R5, R44, R39, PT ;  /* 0x000000272c057209 */ /* 0x000fe40003800000 */
[----:B------:R-:W-:Y:S02]  /*15880*/  FSETP.EQU.OR P0, PT, |R38|, +INF , P0 ;  /* 0x7f8000002600780b */ /* 0x000fe4000070a600 */
[----:B------:R-:W-:Y:S02]  /*15890*/  FMNMX R6, R6, -1000000, !PT ;  /* 0xc974240006067809 */ /* 0x000fe40007800000 */
[----:B------:R-:W-:Y:S02]  /*158a0*/  FMNMX R5, RZ, R5, !PT ;  /* 0x00000005ff057209 */ /* 0x000fe40007800000 */
[----:B------:R-:W-:-:S07]  /*158b0*/  FSEL R6, R6, RZ, P1 ;  /* 0x000000ff06067208 */ /* 0x000fce0000800000 */
        /* <DEDUP_REMOVED lines=10> */
[----:B------:R-:W-:-:S05]  /*15960*/  FADD R8, R43, R8 ;  /* 0x000000082b087221 */ /* 0x000fca0000000000 */
        /* <DEDUP_REMOVED lines=9> */
.L_x_582:
[----:B------:R-:W-:Y:S01]  /*15a00*/  FMUL.FTZ R37, R8, R7 ;  /* 0x0000000708257220 */ /* 0x000fe20000410000 */
[----:B------:R-:W-:-:S03]  /*15a10*/  FMUL.FTZ R7, R7, 0.5 ;  /* 0x3f00000007077820 */ /* 0x000fc60000410000 */
[----:B------:R-:W-:-:S04]  /*15a20*/  FFMA R8, -R37, R37, R8 ;  /* 0x0000002525087223 */ /* 0x000fc80000000108 */
[----:B------:R-:W-:-:S07]  /*15a30*/  FFMA R37, R8, R7, R37 ;  /* 0x0000000708257223 */ /* 0x000fce0000000025 */
.L_x_583:
[----:B------:R-:W-:Y:S05]  /*15a40*/  BSYNC.RECONVERGENT B3 ;  /* 0x0000000000037941 */ /* 0x000fea0003800200 */
.L_x_581:
[----:B------:R-:W-:-:S07]  /*15a50*/  IMAD.MOV.U32 R45, RZ, RZ, R37 ;  /* 0x000000ffff2d7224 */ /* 0x000fce00078e0025 */
.L_x_580:
[----:B------:R-:W-:Y:S05]  /*15a60*/  BSYNC.RECONVERGENT B2 ;  /* 0x0000000000027941 */ /* 0x000fea0003800200 */
.L_x_579:
        /* <DEDUP_REMOVED lines=19> */
.L_x_587:
[----:B------:R-:W-:Y:S05]  /*15ba0*/  BSYNC.RECONVERGENT B8 ;  /* 0x0000000000087941 */ /* 0x000fea0003800200 */
.L_x_586:
        /* <DEDUP_REMOVED lines=14> */
.L_x_589:
[----:B------:R-:W-:Y:S05]  /*15c90*/  BSYNC.RECONVERGENT B8 ;  /* 0x0000000000087941 */ /* 0x000fea0003800200 */
.L_x_588:
        /* <DEDUP_REMOVED lines=14> */
.L_x_591:
[----:B------:R-:W-:Y:S05]  /*15d80*/  BSYNC.RECONVERGENT B8 ;  /* 0x0000000000087941 */ /* 0x000fea0003800200 */
.L_x_590:
[----:B------:R-:W-:-:S07]  /*15d90*/  IMAD.MOV.U32 R8, RZ, RZ, R7 ;  /* 0x000000ffff087224 */ /* 0x000fce00078e0007 */
.L_x_585:
[----:B------:R-:W-:Y:S05]  /*15da0*/  BSYNC.RECONVERGENT B6 ;  /* 0x0000000000067941 */ /* 0x000fea0003800200 */
.L_x_584:
        /* <DEDUP_REMOVED lines=21> */
.L_x_593:
[----:B------:R-:W-:Y:S05]  /*15f00*/  BSYNC.RECONVERGENT B2 ;  /* 0x0000000000027941 */ /* 0x000fea0003800200 */
.L_x_592:
        /* <DEDUP_REMOVED lines=16> */
.L_x_578:
[----:B------:R-:W-:-:S05]  /*16010*/  FMUL R44, R16, -R44 ;  /* 0x8000002c102c7220 */ /* 0x000fca0000400000 */
[C---:B------:R-:W-:Y:S02]  /*16020*/  FMNMX R5, R44.reuse, R39, PT ;  /* 0x000000272c057209 */ /* 0x040fe40003800000 */
[----:B------:R-:W-:Y:S02]  /*16030*/  FSETP.NE.AND P0, PT, |R44|, +INF , PT ;  /* 0x7f8000002c00780b */ /* 0x000fe40003f05200 */
[----:B------:R-:W-:-:S04]  /*16040*/  FMNMX R5, R40, R5, !PT ;  /* 0x0000000528057209 */ /* 0x000fc80007800000 */
[----:B------:R-:W-:-:S05]  /*16050*/  FSEL R6, R5, RZ, P0 ;  /* 0x000000ff05067208 */ /* 0x000fca0000000000 */
[----:B------:R-:W-:-:S07]  /*16060*/  FADD R3, R3, R6 ;  /* 0x0000000603037221 */ /* 0x000fce0000000000 */
.L_x_556:
[----:B------:R-:W-:Y:S05]  /*16070*/  BSYNC.RECONVERGENT B7 ;  /* 0x0000000000077941 */ /* 0x000fea0003800200 */
.L_x_554:
        /* <DEDUP_REMOVED lines=25> */
.L_x_596:
[----:B------:R-:W-:Y:S01]  /*16210*/  FMUL.FTZ R5, R6, R7 ;  /* 0x0000000706057220 */ /* 0x000fe20000410000 */
[----:B------:R-:W-:-:S03]  /*16220*/  FMUL.FTZ R7, R7, 0.5 ;  /* 0x3f00000007077820 */ /* 0x000fc60000410000 */
[----:B------:R-:W-:-:S04]  /*16230*/  FFMA R6, -R5, R5, R6 ;  /* 0x0000000505067223 */ /* 0x000fc80000000106 */
[----:B------:R-:W-:-:S07]  /*16240*/  FFMA R5, R6, R7, R5 ;  /* 0x0000000706057223 */ /* 0x000fce0000000005 */
.L_x_597:
[----:B------:R-:W-:Y:S05]  /*16250*/  BSYNC.RECONVERGENT B3 ;  /* 0x0000000000037941 */ /* 0x000fea0003800200 */
.L_x_595:
[----:B------:R-:W-:Y:S05]  /*16260*/  BSYNC.RECONVERGENT B2 ;  /* 0x0000000000027941 */ /* 0x000fea0003800200 */
.L_x_594:
[----:B------:R-:W-:-:S13]  /*16270*/  FSETP.GT.AND P1, PT, R5, R32, PT ;  /* 0x000000200500720b */ /* 0x000fda0003f24000 */
[----:B------:R-:W-:Y:S05]  /*16280*/  @P1 BREAK.RELIABLE B4 ;  /* 0x0000000000041942 */ /* 0x000fea0003800100 */
[----:B------:R-:W-:Y:S05]  /*16290*/  @P1 BRA `(.L_x_598) ;  /* 0x0000000000181947 */ /* 0x000fea0003800000 */
.L_x_553:
[----:B------:R-:W-:Y:S05]  /*162a0*/  BSYNC.RELIABLE B4 ;  /* 0x0000000000047941 */ /* 0x000fea0003800100 */
.L_x_552:
[----:B------:R-:W0:Y:S01]  /*162b0*/  LDCU UR6, c[0x0][0x450] ;  /* 0x00008a00ff0677ac */ /* 0x000e220008000800 */
[----:B------:R-:W-:-:S05]  /*162c0*/  VIADD R41, R41, 0x1 ;  /* 0x0000000129297836 */ /* 0x000fca0000000000 */
[----:B0-----:R-:W-:-:S13]  /*162d0*/  ISETP.NE.AND P0, PT, R41, UR6, PT ;  /* 0x0000000629007c0c */ /* 0x001fda000bf05270 */
[----:B------:R-:W-:Y:S05]  /*162e0*/  @P0 BRA `(.L_x_599) ;  /* 0xffffffe000d40947 */ /* 0x000fea000383ffff */
[----:B------:R-:W-:Y:S05]  /*162f0*/  BRA `(.L_x_600) ;  /* 0x0000000800387947 */ /* 0x000fea0003800000 */
.L_x_598:
[C---:B------:R-:W-:Y:S01]  /*16300*/  FSETP.NE.AND P1, PT, |R32|.reuse, +INF , PT ;  /* 0x7f8000002000780b */ /* 0x040fe20003f25200 */
[----:B------:R-:W-:Y:S01]  /*16310*/  IMAD.MOV.U32 R2, RZ, RZ, RZ ;  /* 0x000000ffff027224 */ /* 0x000fe200078e00ff */
[----:B------:R-:W-:Y:S02]  /*16320*/  CS2R R6, SRZ ;  /* 0x0000000000067805 */ /* 0x000fe4000001ff00 */
[----:B------:R-:W-:-:S13]  /*16330*/  FSETP.LE.OR P1, PT, R32, RZ, !P1 ;  /* 0x000000ff2000720b */ /* 0x000fda0004f23400 */
[----:B------:R-:W-:Y:S05]  /*16340*/  @P1 BRA `(.L_x_601) ;  /* 0x0000000800181947 */ /* 0x000fea0003800000 */
        /* <DEDUP_REMOVED lines=22> */
.L_x_604:
[----:B------:R-:W-:Y:S01]  /*164b0*/  FMUL.FTZ R5, R7, R6 ;  /* 0x0000000607057220 */ /* 0x000fe20000410000 */
[----:B------:R-:W-:-:S03]  /*164c0*/  FMUL.FTZ R6, R6, 0.5 ;  /* 0x3f00000006067820 */ /* 0x000fc60000410000 */
[----:B------:R-:W-:-:S04]  /*164d0*/  FFMA R2, -R5, R5, R7 ;  /* 0x0000000505027223 */ /* 0x000fc80000000107 */
[----:B------:R-:W-:-:S07]  /*164e0*/  FFMA R5, R2, R6, R5 ;  /* 0x0000000602057223 */ /* 0x000fce0000000005 */
.L_x_605:
[----:B------:R-:W-:Y:S05]  /*164f0*/  BSYNC.RECONVERGENT B3 ;  /* 0x0000000000037941 */ /* 0x000fea0003800200 */
.L_x_603:
[----:B------:R-:W-:Y:S05]  /*16500*/  BSYNC.RECONVERGENT B2 ;  /* 0x0000000000027941 */ /* 0x000fea0003800200 */
.L_x_602:
[----:B------:R-:W-:Y:S01]  /*16510*/  FSETP.GT.AND P1, PT, R5, R32, PT ;  /* 0x000000200500720b */ /* 0x000fe20003f24000 */
[----:B------:R-:W-:Y:S01]  /*16520*/  BSSY.RECONVERGENT B6, `(.L_x_601) ;  /* 0x0000068000067945 */ /* 0x000fe20003800200 */
[----:B------:R-:W-:Y:S02]  /*16530*/  IMAD.MOV.U32 R2, RZ, RZ, R4 ;  /* 0x000000ffff027224 */ /* 0x000fe400078e0004 */
[----:B------:R-:W-:Y:S02]  /*16540*/  IMAD.MOV.U32 R6, RZ, RZ, R3 ;  /* 0x000000ffff067224 */ /* 0x000fe400078e0003 */
[----:B------:R-:W-:-:S07]  /*16550*/  IMAD.MOV.U32 R7, RZ, RZ, R0 ;  /* 0x000000ffff077224 */ /* 0x000fce00078e0000 */
        /* <DEDUP_REMOVED lines=22> */
.L_x_610:
[----:B------:R-:W-:Y:S01]  /*166c0*/  FMUL.FTZ R37, R7, R5 ;  /* 0x0000000507257220 */ /* 0x000fe20000410000 */
[----:B------:R-:W-:-:S03]  /*166d0*/  FMUL.FTZ R5, R5, 0.5 ;  /* 0x3f00000005057820 */ /* 0x000fc60000410000 */
[----:B------:R-:W-:-:S04]  /*166e0*/  FFMA R2, -R37, R37, R7 ;  /* 0x0000002525027223 */ /* 0x000fc80000000107 */
[----:B------:R-:W-:-:S07]  /*166f0*/  FFMA R37, R2, R5, R37 ;  /* 0x0000000502257223 */ /* 0x000fce0000000025 */
.L_x_611:
[----:B------:R-:W-:Y:S05]  /*16700*/  BSYNC.RECONVERGENT B3 ;  /* 0x0000000000037941 */ /* 0x000fea0003800200 */
.L_x_609:
[----:B------:R-:W-:-:S07]  /*16710*/  IMAD.MOV.U32 R41, RZ, RZ, R37 ;  /* 0x000000ffff297224 */ /* 0x000fce00078e0025 */
.L_x_608:
[----:B------:R-:W-:Y:S05]  /*16720*/  BSYNC.RECONVERGENT B2 ;  /* 0x0000000000027941 */ /* 0x000fea0003800200 */
.L_x_607:
        /* <DEDUP_REMOVED lines=19> */
.L_x_615:
[----:B------:R-:W-:Y:S05]  /*16860*/  BSYNC.RECONVERGENT B8 ;  /* 0x0000000000087941 */ /* 0x000fea0003800200 */
.L_x_614:
        /* <DEDUP_REMOVED lines=15> */
.L_x_617:
[----:B------:R-:W-:Y:S05]  /*16960*/  BSYNC.RECONVERGENT B8 ;  /* 0x0000000000087941 */ /* 0x000fea0003800200 */
.L_x_616:
        /* <DEDUP_REMOVED lines=13> */
.L_x_619:
[----:B------:R-:W-:Y:S05]  /*16a40*/  BSYNC.RECONVERGENT B8 ;  /* 0x0000000000087941 */ /* 0x000fea0003800200 */
.L_x_618:
[----:B------:R-:W-:-:S07]  /*16a50*/  IMAD.MOV.U32 R35, RZ, RZ, R7 ;  /* 0x000000ffff237224 */ /* 0x000fce00078e0007 */
.L_x_613:
[----:B------:R-:W-:Y:S05]  /*16a60*/  BSYNC.RECONVERGENT B7 ;  /* 0x0000000000077941 */ /* 0x000fea0003800200 */
.L_x_612:
[----:B------:R-:W-:Y:S01]  /*16a70*/  FSETP.GT.AND P0, PT, |R32|, 1000, PT ;  /* 0x447a00002000780b */ /* 0x000fe20003f04200 */
[----:B------:R-:W-:Y:S01]  /*16a80*/  IMAD.MOV.U32 R2, RZ, RZ, RZ ;  /* 0x000000ffff027224 */ /* 0x000fe200078e00ff */
[----:B------:R-:W-:-:S11]  /*16a90*/  CS2R R6, SRZ ;  /* 0x0000000000067805 */ /* 0x000fd6000001ff00 */
        /* <DEDUP_REMOVED lines=16> */
.L_x_606:
[----:B------:R-:W-:Y:S05]  /*16ba0*/  BSYNC.RECONVERGENT B6 ;  /* 0x0000000000067941 */ /* 0x000fea0003800200 */
.L_x_601:
[----:B------:R-:W-:Y:S02]  /*16bb0*/  IMAD.MOV.U32 R4, RZ, RZ, R2 ;  /* 0x000000ffff047224 */ /* 0x000fe400078e0002 */
[----:B------:R-:W-:Y:S02]  /*16bc0*/  IMAD.MOV.U32 R3, RZ, RZ, R6 ;  /* 0x000000ffff037224 */ /* 0x000fe400078e0006 */
[----:B------:R-:W-:-:S07]  /*16bd0*/  IMAD.MOV.U32 R0, RZ, RZ, R7 ;  /* 0x000000ffff007224 */ /* 0x000fce00078e0007 */
.L_x_600:
[----:B------:R-:W-:Y:S05]  /*16be0*/  BSYNC.RECONVERGENT B5 ;  /* 0x0000000000057941 */ /* 0x000fea0003800200 */
.L_x_551:
[----:B------:R-:W0:Y:S01]  /*16bf0*/  LDCU UR6, c[0x0][0x414] ;  /* 0x00008280ff0677ac */ /* 0x000e220008000800 */
[----:B------:R-:W-:Y:S01]  /*16c00*/  FADD R4, R31, R4 ;  /* 0x000000041f047221 */ /* 0x000fe20000000000 */
[----:B------:R-:W-:Y:S01]  /*16c10*/  FADD R3, R30, R3 ;  /* 0x000000031e037221 */ /* 0x000fe20000000000 */
[----:B------:R-:W-:Y:S01]  /*16c20*/  FADD R0, R33, R0 ;  /* 0x0000000021007221 */ /* 0x000fe20000000000 */
[----:B------:R-:W-:Y:S01]  /*16c30*/  CS2R R30, SRZ ;  /* 0x00000000001e7805 */ /* 0x000fe2000001ff00 */
[----:B------:R-:W-:Y:S01]  /*16c40*/  IMAD.MOV.U32 R33, RZ, RZ, RZ ;  /* 0x000000ffff217224 */ /* 0x000fe200078e00ff */
[----:B------:R-:W-:Y:S02]  /*16c50*/  FSETP.NE.AND P0, PT, |R4|, +INF , PT ;  /* 0x7f8000000400780b */ /* 0x000fe40003f05200 */
[----:B------:R-:W-:Y:S02]  /*16c60*/  FSETP.NE.AND P1, PT, |R3|, +INF , PT ;  /* 0x7f8000000300780b */ /* 0x000fe40003f25200 */
[----:B------:R-:W-:-:S02]  /*16c70*/  FSETP.NE.AND P2, PT, |R0|, +INF , PT ;  /* 0x7f8000000000780b */ /* 0x000fc40003f45200 */
[----:B------:R-:W-:Y:S02]  /*16c80*/  FMNMX R4, R4, 1000000, PT ;  /* 0x4974240004047809 */ /* 0x000fe40003800000 */
[----:B------:R-:W-:Y:S02]  /*16c90*/  FMNMX R3, R3, 1000000, PT ;  /* 0x4974240003037809 */ /* 0x000fe40003800000 */
[----:B------:R-:W-:Y:S01]  /*16ca0*/  FMNMX R0, R0, 1000000, PT ;  /* 0x4974240000007809 */ /* 0x000fe20003800000 */
[----:B0-----:R-:W-:Y:S01]  /*16cb0*/  IMAD.U32 R40, RZ, RZ, UR6 ;  /* 0x00000006ff287e24 */ /* 0x001fe2000f8e00ff */
[----:B------:R-:W-:Y:S02]  /*16cc0*/  FMNMX R4, R4, -1000000, !PT ;  /* 0xc974240004047809 */ /* 0x000fe40007800000 */
[----:B------:R-:W-:Y:S02]  /*16cd0*/  FMNMX R2, R3, -1000000, !PT ;  /* 0xc974240003027809 */ /* 0x000fe40007800000 */
[----:B------:R-:W-:-:S02]  /*16ce0*/  FSETP.NE.AND P3, PT, |R40|, +INF , PT ;  /* 0x7f8000002800780b */ /* 0x000fc40003f65200 */
[----:B------:R-:W-:Y:S02]  /*16cf0*/  FMNMX R0, R0, -1000000, !PT ;  /* 0xc974240000007809 */ /* 0x000fe40007800000 */
[----:B------:R-:W-:Y:S02]  /*16d00*/  FSEL R6, R4, RZ, P0 ;  /* 0x000000ff04067208 */ /* 0x000fe40000000000 */
[----:B------:R-:W-:Y:S02]  /*16d10*/  FSEL R2, R2, RZ, P1 ;  /* 0x000000ff02027208 */ /* 0x000fe40000800000 */
[----:B------:R-:W-:-:S05]  /*16d20*/  FSEL R0, R0, RZ, P2 ;  /* 0x000000ff00007208 */ /* 0x000fca0001000000 */
        /* <DEDUP_REMOVED lines=25> */
.L_x_622:
[----:B------:R-:W-:Y:S01]  /*16ec0*/  FMUL.FTZ R3, R7, R4 ;  /* 0x0000000407037220 */ /* 0x000fe20000410000 */
[----:B------:R-:W-:-:S03]  /*16ed0*/  FMUL.FTZ R5, R4, 0.5 ;  /* 0x3f00000004057820 */ /* 0x000fc60000410000 */
[----:B------:R-:W-:-:S04]  /*16ee0*/  FFMA R4, -R3, R3, R7 ;  /* 0x0000000303047223 */ /* 0x000fc80000000107 */
[----:B------:R-:W-:-:S07]  /*16ef0*/  FFMA R3, R4, R5, R3 ;  /* 0x0000000504037223 */ /* 0x000fce0000000003 */
.L_x_623:
[----:B------:R-:W-:Y:S05]  /*16f00*/  BSYNC.RECONVERGENT B3 ;  /* 0x0000000000037941 */ /* 0x000fea0003800200 */
.L_x_621:
[----:B------:R-:W-:Y:S05]  /*16f10*/  BSYNC.RECONVERGENT B2 ;  /* 0x0000000000027941 */ /* 0x000fea0003800200 */
.L_x_620:
[----:B------:R-:W0:Y:S01]  /*16f20*/  LDCU UR6, c[0x0][0x414] ;  /* 0x00008280ff0677ac */ /* 0x000e220008000800 */
[----:B------:R-:W-:Y:S01]  /*16f30*/  IMAD.MOV.U32 R31, RZ, RZ, R6 ;  /* 0x000000ffff1f7224 */ /* 0x000fe200078e0006 */
[----:B------:R-:W-:Y:S01]  /*16f40*/  MOV R33, R0 ;  /* 0x0000000000217202 */ /* 0x000fe20000000f00 */
        /* <DEDUP_REMOVED lines=26> */
.L_x_626:
[----:B------:R-:W-:Y:S01]  /*170f0*/  FMUL.FTZ R5, R7, R3 ;  /* 0x0000000307057220 */ /* 0x000fe20000410000 */
[----:B------:R-:W-:-:S03]  /*17100*/  FMUL.FTZ R3, R3, 0.5 ;  /* 0x3f00000003037820 */ /* 0x000fc60000410000 */
[----:B------:R-:W-:-:S04]  /*17110*/  FFMA R4, -R5, R5, R7 ;  /* 0x0000000505047223 */ /* 0x000fc80000000107 */
[----:B------:R-:W-:-:S07]  /*17120*/  FFMA R5, R4, R3, R5 ;  /* 0x0000000304057223 */ /* 0x000fce0000000005 */
.L_x_627:
[----:B------:R-:W-:Y:S05]  /*17130*/  BSYNC.RECONVERGENT B3 ;  /* 0x0000000000037941 */ /* 0x000fea0003800200 */
.L_x_625:
[----:B------:R-:W-:Y:S05]  /*17140*/  BSYNC.RECONVERGENT B2 ;  /* 0x0000000000027941 */ /* 0x000fea0003800200 */
.L_x_624:
        /* <DEDUP_REMOVED lines=20> */
.L_x_631:
[----:B------:R-:W-:Y:S05]  /*17290*/  BSYNC.RECONVERGENT B5 ;  /* 0x0000000000057941 */ /* 0x000fea0003800200 */
.L_x_630:
        /* <DEDUP_REMOVED lines=14> */
.L_x_633:
[----:B------:R-:W-:Y:S05]  /*17380*/  BSYNC.RECONVERGENT B5 ;  /* 0x0000000000057941 */ /* 0x000fea0003800200 */
.L_x_632:
        /* <DEDUP_REMOVED lines=13> */
.L_x_634:
[----:B------:R-:W-:Y:S05]  /*17460*/  BSYNC.RECONVERGENT B5 ;  /* 0x0000000000057941 */ /* 0x000fea0003800200 */
.L_x_629:
[----:B------:R-:W-:Y:S05]  /*17470*/  BSYNC.RECONVERGENT B4 ;  /* 0x0000000000047941 */ /* 0x000fea0003800200 */
.L_x_628:
        /* <DEDUP_REMOVED lines=21> */
.L_x_6:
[----:B------:R-:W-:Y:S05]  /*175d0*/  BSYNC.RECONVERGENT B0 ;  /* 0x0000000000007941 */ /* 0x000fea0003800200 */
.L_x_3:
[----:B------:R-:W-:Y:S01]  /*175e0*/  FSETP.NE.AND P0, PT, |R40|, +INF , PT ;  /* 0x7f8000002800780b */ /* 0x000fe20003f05200 */
[----:B------:R-:W-:Y:S01]  /*175f0*/  BSSY.RECONVERGENT B0, `(.L_x_635) ;  /* 0x000008c000007945 */ /* 0x000fe20003800200 */
[----:B------:R-:W-:Y:S01]  /*17600*/  CS2R R4, SRZ ;  /* 0x0000000000047805 */ /* 0x000fe2000001ff00 */
[----:B------:R-:W-:-:S10]  /*17610*/  IMAD.MOV.U32 R3, RZ, RZ, RZ ;  /* 0x000000ffff037224 */ /* 0x000fd400078e00ff */
        /* <DEDUP_REMOVED lines=25> */
.L_x_639:
[----:B------:R-:W-:Y:S01]  /*177b0*/  FMUL.FTZ R0, R7, R2 ;  /* 0x0000000207007220 */ /* 0x000fe20000410000 */
[----:B------:R-:W-:-:S03]  /*177c0*/  FMUL.FTZ R2, R2, 0.5 ;  /* 0x3f00000002027820 */ /* 0x000fc60000410000 */
[----:B------:R-:W-:-:S04]  /*177d0*/  FFMA R3, -R0, R0, R7 ;  /* 0x0000000000037223 */ /* 0x000fc80000000107 */
[----:B------:R-:W-:-:S07]  /*177e0*/  FFMA R0, R3, R2, R0 ;  /* 0x0000000203007223 */ /* 0x000fce0000000000 */
.L_x_640:
[----:B------:R-:W-:Y:S05]  /*177f0*/  BSYNC.RECONVERGENT B3 ;  /* 0x0000000000037941 */ /* 0x000fea0003800200 */
.L_x_638:
[----:B------:R-:W-:Y:S05]  /*17800*/  BSYNC.RECONVERGENT B2 ;  /* 0x0000000000027941 */ /* 0x000fea0003800200 */
.L_x_637:
[----:B------:R-:W0:Y:S01]  /*17810*/  LDCU UR6, c[0x0][0x414] ;  /* 0x00008280ff0677ac */ /* 0x000e220008000800 */
        /* <DEDUP_REMOVED lines=27> */
.L_x_643:
[----:B------:R-:W-:Y:S01]  /*179d0*/  FMUL.FTZ R4, R7, R0 ;  /* 0x0000000007047220 */ /* 0x000fe20000410000 */
[----:B------:R-:W-:-:S03]  /*179e0*/  FMUL.FTZ R0, R0, 0.5 ;  /* 0x3f00000000007820 */ /* 0x000fc60000410000 */
[----:B------:R-:W-:-:S04]  /*179f0*/  FFMA R3, -R4, R4, R7 ;  /* 0x0000000404037223 */ /* 0x000fc80000000107 */
[----:B------:R-:W-:-:S07]  /*17a00*/  FFMA R4, R3, R0, R4 ;  /* 0x0000000003047223 */ /* 0x000fce0000000004 */
.L_x_644:
[----:B------:R-:W-:Y:S05]  /*17a10*/  BSYNC.RECONVERGENT B3 ;  /* 0x0000000000037941 */ /* 0x000fea0003800200 */
.L_x_642:
[----:B------:R-:W-:Y:S05]  /*17a20*/  BSYNC.RECONVERGENT B2 ;  /* 0x0000000000027941 */ /* 0x000fea0003800200 */
.L_x_641:
        /* <DEDUP_REMOVED lines=20> */
.L_x_648:
[----:B------:R-:W-:Y:S05]  /*17b70*/  BSYNC.RECONVERGENT B5 ;  /* 0x0000000000057941 */ /* 0x000fea0003800200 */
.L_x_647:
        /* <DEDUP_REMOVED lines=14> */
.L_x_650:
[----:B------:R-:W-:Y:S05]  /*17c60*/  BSYNC.RECONVERGENT B5 ;  /* 0x0000000000057941 */ /* 0x000fea0003800200 */
.L_x_649:
        /* <DEDUP_REMOVED lines=14> */
.L_x_651:
[----:B------:R-:W-:Y:S05]  /*17d50*/  BSYNC.RECONVERGENT B5 ;  /* 0x0000000000057941 */ /* 0x000fea0003800200 */
.L_x_646:
[----:B------:R-:W-:Y:S05]  /*17d60*/  BSYNC.RECONVERGENT B4 ;  /* 0x0000000000047941 */ /* 0x000fea0003800200 */
.L_x_645:
        /* <DEDUP_REMOVED lines=20> */
.L_x_636:
[----:B------:R-:W-:Y:S05]  /*17eb0*/  BSYNC.RECONVERGENT B0 ;  /* 0x0000000000007941 */ /* 0x000fea0003800200 */
.L_x_635:
[----:B------:R-:W0:Y:S02]  /*17ec0*/  LDCU UR6, c[0x0][0x440] ;  /* 0x00008800ff0677ac */ /* 0x000e240008000800 */
[----:B0-----:R-:W-:-:S09]  /*17ed0*/  UISETP.GT.AND UP0, UPT, UR6, 0xc7, UPT ;  /* 0x000000c70600788c */ /* 0x001fd2000bf04270 */
[----:B------:R-:W-:Y:S05]  /*17ee0*/  BRA.U UP0, `(.L_x_652) ;  /* 0x0000000100cc7547 */ /* 0x000fea000b800000 */
[----:B------:R-:W-:Y:S01]  /*17ef0*/  I2FP.F32.S32 R8, UR6 ;  /* 0x0000000600087c45 */ /* 0x000fe20008201400 */
[----:B------:R-:W-:Y:S02]  /*17f00*/  IMAD.MOV.U32 R7, RZ, RZ, 0x3ba3d70a ;  /* 0x3ba3d70aff077424 */ /* 0x000fe400078e00ff */
[----:B------:R-:W-:Y:S01]  /*17f10*/  IMAD.MOV.U32 R0, RZ, RZ, 0x43480000 ;  /* 0x43480000ff007424 */ /* 0x000fe200078e00ff */
[----:B------:R-:W0:Y:S03]  /*17f20*/  FCHK P0, R8, 200 ;  /* 0x4348000008007902 */ /* 0x000e260000000000 */
[----:B------:R-:W-:-:S04]  /*17f30*/  FFMA R0, R7, -R0, 1 ;  /* 0x3f80000007007423 */ /* 0x000fc80000000800 */
[----:B------:R-:W-:-:S04]  /*17f40*/  FFMA R7, R0, R7, 0.0049999998882412910461 ;  /* 0x3ba3d70a00077423 */ /* 0x000fc80000000007 */
[----:B------:R-:W-:-:S04]  /*17f50*/  FFMA R0, R8, R7, RZ ;  /* 0x0000000708007223 */ /* 0x000fc800000000ff */
[----:B------:R-:W-:-:S04]  /*17f60*/  FFMA R2, R0, -200, R8 ;  /* 0xc348000000027823 */ /* 0x000fc80000000008 */
[----:B------:R-:W-:Y:S01]  /*17f70*/  FFMA R7, R7, R2, R0 ;  /* 0x0000000207077223 */ /* 0x000fe20000000000 */
[----:B0-----:R-:W-:Y:S06]  /*17f80*/  @!P0 BRA `(.L_x_653) ;  /* 0x00000000000c8947 */ /* 0x001fec0003800000 */
[----:B------:R-:W-:Y:S01]  /*17f90*/  IMAD.MOV.U32 R7, RZ, RZ, 0x43480000 ;  /* 0x43480000ff077424 */ /* 0x000fe200078e00ff */
[----:B------:R-:W-:-:S07]  /*17fa0*/  MOV R10, 0x17fc0 ;  /* 0x00017fc0000a7802 */ /* 0x000fce0000000f00 */
[----:B------:R-:W-:Y:S05]  /*17fb0*/  CALL.REL.NOINC `($__internal_1_$__cuda_sm3x_div_rn_noftz_f32_slowpath) ;  /* 0x0000002c001c7944 */ /* 0x000fea0003c00000 */
.L_x_653:
[----:B------:R-:W-:Y:S01]  /*17fc0*/  FADD.SAT R0, RZ, R7 ;  /* 0x00000007ff007221 */ /* 0x000fe20000002000 */
[----:B------:R-:W-:Y:S01]  /*17fd0*/  FSETP.NE.AND P0, PT, |R7|, +INF , PT ;  /* 0x7f8000000700780b */ /* 0x000fe20003f05200 */
[----:B------:R-:W-:Y:S01]  /*17fe0*/  BSSY.RECONVERGENT B0, `(.L_x_654) ;  /* 0x0000019000007945 */ /* 0x000fe20003800200 */
[----:B------:R-:W-:Y:S02]  /*17ff0*/  IMAD.MOV.U32 R2, RZ, RZ, RZ ;  /* 0x000000ffff027224 */ /* 0x000fe400078e00ff */
[----:B------:R-:W-:Y:S01]  /*18000*/  FSEL R8, R0, RZ, P0 ;  /* 0x000000ff00087208 */ /* 0x000fe20000000000 */
[----:B------:R-:W-:Y:S02]  /*18010*/  IMAD.MOV.U32 R0, RZ, RZ, RZ ;  /* 0x000000ffff007224 */ /* 0x000fe400078e00ff */
[----:B------:R-:W-:Y:S02]  /*18020*/  IMAD.MOV.U32 R7, RZ, RZ, 0x3e051eb8 ;  /* 0x3e051eb8ff077424 */ /* 0x000fe400078e00ff */
[----:B------:R-:W-:Y:S01]  /*18030*/  FMUL R10, R8, R8 ;  /* 0x00000008080a7220 */ /* 0x000fe20000400000 */
[----:B------:R-:W-:-:S04]  /*18040*/  IMAD.MOV.U32 R6, RZ, RZ, RZ ;  /* 0x000000ffff067224 */ /* 0x000fc800078e00ff */
[----:B------:R-:W-:-:S04]  /*18050*/  FSETP.GT.AND P0, PT, R10, 1000, PT ;  /* 0x447a00000a00780b */ /* 0x000fc80003f04000 */
[----:B------:R-:W-:-:S13]  /*18060*/  FSETP.EQU.OR P0, PT, R10, +INF , P0 ;  /* 0x7f8000000a00780b */ /* 0x000fda000070a400 */
        /* <DEDUP_REMOVED lines=16> */
.L_x_655:
[----:B------:R-:W-:Y:S05]  /*18170*/  BSYNC.RECONVERGENT B0 ;  /* 0x0000000000007941 */ /* 0x000fea0003800200 */
.L_x_654:
[----:B------:R-:W0:Y:S01]  /*18180*/  LDCU UR6, c[0x0][0x408] ;  /* 0x00008100ff0677ac */ /* 0x000e220008000800 */
[----:B------:R-:W-:Y:S01]  /*18190*/  FFMA R3, R8, -R7, 0.98000001907348632812 ;  /* 0x3f7ae14808037423 */ /* 0x000fe20000000807 */
[----:B------:R-:W-:-:S04]  /*181a0*/  IMAD.MOV.U32 R5, RZ, RZ, R0 ;  /* 0x000000ffff057224 */ /* 0x000fc800078e0000 */
[C---:B------:R-:W-:Y:S02]  /*181b0*/  FMNMX R4, R3.reuse, 0.99000000953674316406, PT ;  /* 0x3f7d70a403047809 */ /* 0x040fe40003800000 */
[----:B------:R-:W-:Y:S01]  /*181c0*/  FSETP.NE.AND P0, PT, |R3|, +INF , PT ;  /* 0x7f8000000300780b */ /* 0x000fe20003f05200 */
[----:B------:R-:W-:Y:S01]  /*181d0*/  IMAD.MOV.U32 R3, RZ, RZ, R6 ;  /* 0x000000ffff037224 */ /* 0x000fe200078e0006 */
[----:B------:R-:W-:-:S04]  /*181e0*/  FMNMX R4, R4, 0.5, !PT ;  /* 0x3f00000004047809 */ /* 0x000fc80007800000 */
[----:B------:R-:W-:Y:S02]  /*181f0*/  FSEL R14, R4, RZ, P0 ;  /* 0x000000ff040e7208 */ /* 0x000fe40000000000 */
[----:B------:R-:W-:Y:S02]  /*18200*/  MOV R4, R2 ;  /* 0x0000000200047202 */ /* 0x000fe40000000f00 */
[----:B0-----:R-:W-:-:S07]  /*18210*/  FMNMX R14, R14, UR6, !PT ;  /* 0x000000060e0e7c09 */ /* 0x001fce000f800000 */
.L_x_652:
[----:B------:R-:W0:Y:S01]  /*18220*/  LDCU UR6, c[0x0][0x440] ;  /* 0x00008800ff0677ac */ /* 0x000e220008000800 */
[----:B------:R-:W-:Y:S01]  /*18230*/  IMAD.MOV.U32 R0, RZ, RZ, 0x3f800000 ;  /* 0x3f800000ff007424 */ /* 0x000fe200078e00ff */
[----:B0-----:R-:W-:Y:S01]  /*18240*/  I2FP.F32.S32 R7, UR6 ;  /* 0x0000000600077c45 */ /* 0x001fe20008201400 */
[----:B------:R-:W0:Y:S04]  /*18250*/  LDCU UR6, c[0x0][0x438] ;  /* 0x00008700ff0677ac */ /* 0x000e280008000800 */
[----:B------:R-:W-:-:S04]  /*18260*/  FFMA R7, R7, 9.9999997473787516356e-05, R0 ;  /* 0x38d1b71707077823 */ /* 0x000fc80000000000 */
[----:B------:R-:W1:Y:S01]  /*18270*/  MUFU.RCP R0, R7 ;  /* 0x0000000700007308 */ /* 0x000e620000001000 */
[----:B0-----:R-:W-:-:S07]  /*18280*/  IMAD.U32 R6, RZ, RZ, UR6 ;  /* 0x00000006ff067e24 */ /* 0x001fce000f8e00ff */
[----:B------:R-:W0:Y:S01]  /*18290*/  FCHK P0, R6, R7 ;  /* 0x0000000706007302 */ /* 0x000e220000000000 */
[----:B-1----:R-:W-:-:S04]  /*182a0*/  FFMA R31, -R7, R0, 1 ;  /* 0x3f800000071f7423 */ /* 0x002fc80000000100 */
[----:B------:R-:W-:-:S04]  /*182b0*/  FFMA R0, R0, R31, R0 ;  /* 0x0000001f00007223 */ /* 0x000fc80000000000 */
[----:B------:R-:W-:-:S04]  /*182c0*/  FFMA R2, R0, UR6, RZ ;  /* 0x0000000600027c23 */ /* 0x000fc800080000ff */
[----:B------:R-:W-:-:S04]  /*182d0*/  FFMA R31, -R7, R2, UR6 ;  /* 0x00000006071f7e23 */ /* 0x000fc80008000102 */
[----:B------:R-:W-:Y:S01]  /*182e0*/  FFMA R0, R0, R31, R2 ;  /* 0x0000001f00007223 */ /* 0x000fe20000000002 */
[----:B0-----:R-:W-:Y:S06]  /*182f0*/  @!P0 BRA `(.L_x_656) ;  /* 0x0000000000148947 */ /* 0x001fec0003800000 */
[----:B------:R-:W0:Y:S01]  /*18300*/  LDCU UR6, c[0x0][0x438] ;  /* 0x00008700ff0677ac */ /* 0x000e220008000800 */
[----:B------:R-:W-:Y:S01]  /*18310*/  MOV R10, 0x18340 ;  /* 0x00018340000a7802 */ /* 0x000fe20000000f00 */
[----:B0-----:R-:W-:-:S07]  /*18320*/  IMAD.U32 R8, RZ, RZ, UR6 ;  /* 0x00000006ff087e24 */ /* 0x001fce000f8e00ff */
[----:B------:R-:W-:Y:S05]  /*18330*/  CALL.REL.NOINC `($__internal_1_$__cuda_sm3x_div_rn_noftz_f32_slowpath) ;  /* 0x00000028003c7944 */ /* 0x000fea0003c00000 */
[----:B------:R-:W-:-:S07]  /*18340*/  IMAD.MOV.U32 R0, RZ, RZ, R7 ;  /* 0x000000ffff007224 */ /* 0x000fce00078e0007 */
.L_x_656:
[C---:B------:R-:W-:Y:S01]  /*18350*/  FMNMX R2, R0.reuse, 10, PT ;  /* 0x4120000000027809 */ /* 0x040fe20003800000 */
[----:B------:R-:W-:Y:S01]  /*18360*/  BSSY.RECONVERGENT B0, `(.L_x_657) ;  /* 0x0000019000007945 */ /* 0x000fe20003800200 */
[----:B------:R-:W-:Y:S01]  /*18370*/  FSETP.NE.AND P0, PT, |R0|, +INF , PT ;  /* 0x7f8000000000780b */ /* 0x000fe20003f05200 */
[----:B------:R-:W-:Y:S01]  /*18380*/  IMAD.MOV.U32 R6, RZ, RZ, RZ ;  /* 0x000000ffff067224 */ /* 0x000fe200078e00ff */
[----:B------:R-:W-:Y:S01]  /*18390*/  FMNMX R2, R2, 0.0010000000474974513054, !PT ;  /* 0x3a83126f02027809 */ /* 0x000fe20007800000 */
        /* <DEDUP_REMOVED lines=21> */
.L_x_658:
[----:B------:R-:W-:Y:S05]  /*184f0*/  BSYNC.RECONVERGENT B0 ;  /* 0x0000000000007941 */ /* 0x000fea0003800200 */
.L_x_657:
[----:B------:R-:W0:Y:S01]  /*18500*/  LDCU.64 UR6, c[0x0][0x3b0] ;  /* 0x00007600ff0677ac */ /* 0x000e220008000a00 */
[----:B------:R-:W-:Y:S01]  /*18510*/  IMAD.MOV.U32 R7, RZ, RZ, 0x3f800000 ;  /* 0x3f800000ff077424 */ /* 0x000fe200078e00ff */
[----:B0-----:R-:W-:-:S04]  /*18520*/  UISETP.NE.U32.AND UP0, UPT, UR6, URZ, UPT ;  /* 0x000000ff0600728c */ /* 0x001fc8000bf05070 */
[----:B------:R-:W-:-:S09]  /*18530*/  UISETP.NE.AND.EX UP0, UPT, UR7, URZ, UPT, UP0 ;  /* 0x000000ff0700728c */ /* 0x000fd2000bf05300 */
[----:B------:R-:W-:Y:S05]  /*18540*/  BRA.U !UP0, `(.L_x_659) ;  /* 0x00000001081c7547 */ /* 0x000fea000b800000 */
[----:B------:R-:W0:Y:S02]  /*18550*/  LDC.64 R4, c[0x0][0x3b0] ;  /* 0x0000ec00ff047b82 */ /* 0x000e240000000a00 */
[----:B0-----:R-:W-:-:S06]  /*18560*/  IMAD.WIDE.U32 R4, R9, 0x4, R4 ;  /* 0x0000000409047825 */ /* 0x001fcc00078e0004 */
[----:B------:R-:W2:Y:S02]  /*18570*/  LDG.E R4, desc[UR4][R4.64] ;  /* 0x0000000404047981 */ /* 0x000ea4000c1e1900 */
[----:B--2---:R-:W-:-:S04]  /*18580*/  FSETP.GT.AND P0, PT, R4, RZ, PT ;  /* 0x000000ff0400720b */ /* 0x004fc80003f04000 */
[----:B------:R-:W-:-:S13]  /*18590*/  FSETP.EQU.OR P0, PT, |R4|, +INF , !P0 ;  /* 0x7f8000000400780b */ /* 0x000fda000470a600 */
[----:B------:R-:W-:-:S04]  /*185a0*/  @!P0 FMNMX R3, R4, 1000, PT ;  /* 0x447a000004038809 */ /* 0x000fc80003800000 */
[----:B------:R-:W-:-:S07]  /*185b0*/  @!P0 FMNMX R7, R3, 0.10000000149011611938, !PT ;  /* 0x3dcccccd03078809 */ /* 0x000fce0007800000 */
.L_x_659:
[----:B------:R-:W0:Y:S01]  /*185c0*/  LDCU UR6, c[0x0][0x40c] ;  /* 0x00008180ff0677ac */ /* 0x000e220008000800 */
[----:B------:R-:W1:Y:S01]  /*185d0*/  MUFU.RCP R4, R7 ;  /* 0x0000000700047308 */ /* 0x000e620000001000 */
[----:B------:R-:W-:Y:S01]  /*185e0*/  BSSY.RECONVERGENT B0, `(.L_x_660) ;  /* 0x000000e000007945 */ /* 0x000fe20003800200 */
[----:B0-----:R-:W-:Y:S02]  /*185f0*/  IMAD.U32 R8, RZ, RZ, UR6 ;  /* 0x00000006ff087e24 */ /* 0x001fe4000f8e00ff */
[----:B-1----:R-:W-:-:S04]  /*18600*/  FFMA R3, R4, -R7, 1 ;  /* 0x3f80000004037423 */ /* 0x002fc80000000807 */
[----:B------:R-:W0:Y:S01]  /*18610*/  FCHK P0, R8, R7 ;  /* 0x0000000708007302 */ /* 0x000e220000000000 */
[----:B------:R-:W-:-:S04]  /*18620*/  FFMA R3, R4, R3, R4 ;  /* 0x0000000304037223 */ /* 0x000fc80000000004 */
[----:B------:R-:W-:-:S04]  /*18630*/  FFMA R4, R3, UR6, RZ ;  /* 0x0000000603047c23 */ /* 0x000fc800080000ff */
[----:B------:R-:W-:-:S04]  /*18640*/  FFMA R5, R4, -R7, UR6 ;  /* 0x0000000604057e23 */ /* 0x000fc80008000807 */
[----:B------:R-:W-:Y:S01]  /*18650*/  FFMA R3, R3, R5, R4 ;  /* 0x0000000503037223 */ /* 0x000fe20000000004 */
[----:B0-----:R-:W-:Y:S06]  /*18660*/  @!P0 BRA `(.L_x_661) ;  /* 0x0000000000148947 */ /* 0x001fec0003800000 */
[----:B------:R-:W0:Y:S01]  /*18670*/  LDCU UR6, c[0x0][0x40c] ;  /* 0x00008180ff0677ac */ /* 0x000e220008000800 */
[----:B------:R-:W-:Y:S01]  /*18680*/  MOV R10, 0x186b0 ;  /* 0x000186b0000a7802 */ /* 0x000fe20000000f00 */
[----:B0-----:R-:W-:-:S07]  /*18690*/  IMAD.U32 R8, RZ, RZ, UR6 ;  /* 0x00000006ff087e24 */ /* 0x001fce000f8e00ff */
[----:B------:R-:W-:Y:S05]  /*186a0*/  CALL.REL.NOINC `($__internal_1_$__cuda_sm3x_div_rn_noftz_f32_slowpath) ;  /* 0x0000002400607944 */ /* 0x000fea0003c00000 */
[----:B------:R-:W-:-:S07]  /*186b0*/  IMAD.MOV.U32 R3, RZ, RZ, R7 ;  /* 0x000000ffff037224 */ /* 0x000fce00078e0007 */
.L_x_661:
[----:B------:R-:W-:Y:S05]  /*186c0*/  BSYNC.RECONVERGENT B0 ;  /* 0x0000000000007941 */ /* 0x000fea0003800200 */
.L_x_660:
[----:B------:R-:W0:Y:S01]  /*186d0*/  LDC R8, c[0x0][0x410] ;  /* 0x00010400ff087b82 */ /* 0x000e220000000800 */
[----:B------:R-:W-:Y:S01]  /*186e0*/  FSETP.GT.AND P0, PT, |R3|, 1000, PT ;  /* 0x447a00000300780b */ /* 0x000fe20003f04200 */
[----:B------:R-:W-:Y:S01]  /*186f0*/  BSSY.RECONVERGENT B0, `(.L_x_662) ;  /* 0x0000015000007945 */ /* 0x000fe20003800200 */
[----:B------:R-:W-:Y:S02]  /*18700*/  FMNMX R11, R11, 1000000, PT ;  /* 0x497424000b0b7809 */ /* 0x000fe40003800000 */
[----:B------:R-:W-:Y:S02]  /*18710*/  CS2R R4, SRZ ;  /* 0x0000000000047805 */ /* 0x000fe4000001ff00 */
[----:B------:R-:W-:Y:S01]  /*18720*/  FSETP.EQU.OR P0, PT, |R3|, +INF , P0 ;  /* 0x7f8000000300780b */ /* 0x000fe2000070a600 */
[----:B------:R-:W-:-:S12]  /*18730*/  IMAD.MOV.U32 R7, RZ, RZ, RZ ;  /* 0x000000ffff077224 */ /* 0x000fd800078e00ff */
        /* <DEDUP_REMOVED lines=16> */
.L_x_663:
[----:B------:R-:W-:Y:S05]  /*18840*/  BSYNC.RECONVERGENT B0 ;  /* 0x0000000000007941 */ /* 0x000fea0003800200 */
.L_x_662:
[----:B------:R-:W-:Y:S01]  /*18850*/  FSETP.GT.AND P0, PT, |R14|, 1000, PT ;  /* 0x447a00000e00780b */ /* 0x000fe20003f04200 */
[----:B------:R-:W-:Y:S01]  /*18860*/  BSSY.RECONVERGENT B0, `(.L_x_664) ;  /* 0x000002b000007945 */ /* 0x000fe20003800200 */
[----:B------:R-:W-:Y:S01]  /*18870*/  FMNMX R0, R12, 1000000, PT ;  /* 0x497424000c007809 */ /* 0x000fe20003800000 */
[----:B------:R-:W-:Y:S01]  /*18880*/  IMAD.MOV.U32 R6, RZ, RZ, RZ ;  /* 0x000000ffff067224 */ /* 0x000fe200078e00ff */
[----:B------:R-:W-:Y:S02]  /*18890*/  FSETP.EQU.OR P0, PT, |R14|, +INF , P0 ;  /* 0x7f8000000e00780b */ /* 0x000fe4000070a600 */
[----:B------:R-:W-:Y:S02]  /*188a0*/  FMNMX R2, R13, 1000000, PT ;  /* 0x497424000d027809 */ /* 0x000fe40003800000 */
[----:B------:R-:W-:Y:S02]  /*188b0*/  FMNMX R3, R11, -1000000, !PT ;  /* 0xc97424000b037809 */ /* 0x000fe40007800000 */
[----:B------:R-:W-:-:S02]  /*188c0*/  FMNMX R0, R0, -1000000, !PT ;  /* 0xc974240000007809 */ /* 0x000fc40007800000 */
[----:B------:R-:W-:Y:S01]  /*188d0*/  FMNMX R2, R2, -1000000, !PT ;  /* 0xc974240002027809 */ /* 0x000fe20007800000 */
[----:B------:R-:W-:Y:S01]  /*188e0*/  FADD R3, R3, R4 ;  /* 0x0000000403037221 */ /* 0x000fe20000000000 */
[----:B0-----:R-:W-:Y:S01]  /*188f0*/  FSETP.NE.AND P1, PT, |R8|, +INF , PT ;  /* 0x7f8000000800780b */ /* 0x001fe20003f25200 */
[----:B------:R-:W-:Y:S01]  /*18900*/  FADD R4, R0, R5 ;  /* 0x0000000500047221 */ /* 0x000fe20000000000 */
[----:B------:R-:W-:Y:S02]  /*18910*/  IMAD.MOV.U32 R5, RZ, RZ, RZ ;  /* 0x000000ffff057224 */ /* 0x000fe400078e00ff */
[----:B------:R-:W-:Y:S01]  /*18920*/  FADD R7, R2, R7 ;  /* 0x0000000702077221 */ /* 0x000fe20000000000 */
[----:B------:R-:W-:Y:S02]  /*18930*/  IMAD.MOV.U32 R2, RZ, RZ, RZ ;  /* 0x000000ffff027224 */ /* 0x000fe400078e00ff */
[----:B------:R-:W-:Y:S01]  /*18940*/  IMAD.MOV.U32 R0, RZ, RZ, RZ ;  /* 0x000000ffff007224 */ /* 0x000fe200078e00ff */
[----:B------:R-:W-:Y:S06]  /*18950*/  @P0 BRA `(.L_x_665) ;  /* 0x00000000006c0947 */ /* 0x000fec0003800000 */
[C---:B------:R-:W-:Y:S02]  /*18960*/  FSETP.NE.AND P0, PT, |R3|.reuse, +INF , PT ;  /* 0x7f8000000300780b */ /* 0x040fe40003f05200 */
[----:B------:R-:W-:Y:S02]  /*18970*/  FMNMX R0, R3, 1000000, PT ;  /* 0x4974240003007809 */ /* 0x000fe40003800000 */
[C---:B------:R-:W-:Y:S02]  /*18980*/  FMNMX R2, R4.reuse, 1000000, PT ;  /* 0x4974240004027809 */ /* 0x040fe40003800000 */
[----:B------:R-:W-:Y:S02]  /*18990*/  FMNMX R3, R7, 1000000, PT ;  /* 0x4974240007037809 */ /* 0x000fe40003800000 */
[----:B------:R-:W-:Y:S02]  /*189a0*/  FSETP.NE.AND P2, PT, |R4|, +INF , PT ;  /* 0x7f8000000400780b */ /* 0x000fe40003f45200 */
[----:B------:R-:W-:-:S02]  /*189b0*/  FMNMX R0, R0, -1000000, !PT ;  /* 0xc974240000007809 */ /* 0x000fc40007800000 */
[----:B------:R-:W-:Y:S02]  /*189c0*/  FMNMX R2, R2, -1000000, !PT ;  /* 0xc974240002027809 */ /* 0x000fe40007800000 */
[----:B------:R-:W-:Y:S02]  /*189d0*/  FSETP.NE.AND P3, PT, |R7|, +INF , PT ;  /* 0x7f8000000700780b */ /* 0x000fe40003f65200 */
[----:B------:R-:W-:Y:S02]  /*189e0*/  FMNMX R4, R3, -1000000, !PT ;  /* 0xc974240003047809 */ /* 0x000fe40007800000 */
[----:B------:R-:W-:Y:S02]  /*189f0*/  FSEL R3, R0, RZ, P0 ;  /* 0x000000ff00037208 */ /* 0x000fe40000000000 */
[----:B------:R-:W-:Y:S02]  /*18a00*/  FSEL R7, R2, RZ, P2 ;  /* 0x000000ff02077208 */ /* 0x000fe40001000000 */
[----:B------:R-:W-:Y:S01]  /*18a10*/  FSEL R9, R4, RZ, P3 ;  /* 0x000000ff04097208 */ /* 0x000fe20001800000 */
[----:B------:R-:W-:-:S02]  /*18a20*/  FMUL R3, R3, R14 ;  /* 0x0000000e03037220 */ /* 0x000fc40000400000 */
[-C--:B------:R-:W-:Y:S02]  /*18a30*/  FMUL R7, R7, R14.reuse ;  /* 0x0000000e07077220 */ /* 0x080fe40000400000 */
[----:B------:R-:W-:Y:S01]  /*18a40*/  FMUL R9, R9, R14 ;  /* 0x0000000e09097220 */ /* 0x000fe20000400000 */
[----:B------:R-:W-:Y:S02]  /*18a50*/  FSETP.NE.AND P0, PT, |R3|, +INF , PT ;  /* 0x7f8000000300780b */ /* 0x000fe40003f05200 */
[----:B------:R-:W-:Y:S02]  /*18a60*/  FSETP.NE.AND P2, PT, |R7|, +INF , PT ;  /* 0x7f8000000700780b */ /* 0x000fe40003f45200 */
[----:B------:R-:W-:Y:S02]  /*18a70*/  FMNMX R3, R3, 1000000, PT ;  /* 0x4974240003037809 */ /* 0x000fe40003800000 */
[----:B------:R-:W-:Y:S02]  /*18a80*/  FMNMX R7, R7, 1000000, PT ;  /* 0x4974240007077809 */ /* 0x000fe40003800000 */
[----:B------:R-:W-:-:S02]  /*18a90*/  FMNMX R0, R9, 1000000, PT ;  /* 0x4974240009007809 */ /* 0x000fc40003800000 */
[----:B------:R-:W-:Y:S02]  /*18aa0*/  FSETP.NE.AND P3, PT, |R9|, +INF , PT ;  /* 0x7f8000000900780b */ /* 0x000fe40003f65200 */
[----:B------:R-:W-:Y:S02]  /*18ab0*/  FMNMX R3, R3, -1000000, !PT ;  /* 0xc974240003037809 */ /* 0x000fe40007800000 */
[----:B------:R-:W-:Y:S02]  /*18ac0*/  FMNMX R7, R7, -1000000, !PT ;  /* 0xc974240007077809 */ /* 0x000fe40007800000 */
[----:B------:R-:W-:Y:S02]  /*18ad0*/  FMNMX R0, R0, -1000000, !PT ;  /* 0xc974240000007809 */ /* 0x000fe40007800000 */
[----:B------:R-:W-:Y:S02]  /*18ae0*/  FSEL R6, R3, RZ, P0 ;  /* 0x000000ff03067208 */ /* 0x000fe40000000000 */
[----:B------:R-:W-:-:S02]  /*18af0*/  FSEL R2, R7, RZ, P2 ;  /* 0x000000ff07027208 */ /* 0x000fc40001000000 */
[----:B------:R-:W-:-:S07]  /*18b00*/  FSEL R0, R0, RZ, P3 ;  /* 0x000000ff00007208 */ /* 0x000fce0001800000 */
.L_x_665:
[----:B------:R-:W-:Y:S05]  /*18b10*/  BSYNC.RECONVERGENT B0 ;  /* 0x0000000000007941 */ /* 0x000fea0003800200 */
.L_x_664:
[----:B------:R-:W-:Y:S02]  /*18b20*/  IMAD.MOV.U32 R7, RZ, RZ, RZ ;  /* 0x000000ffff077224 */ /* 0x000fe400078e00ff */
[----:B------:R-:W-:Y:S01]  /*18b30*/  IMAD.MOV.U32 R8, RZ, RZ, RZ ;  /* 0x000000ffff087224 */ /* 0x000fe200078e00ff */
[----:B------:R-:W-:Y:S06]  /*18b40*/  @!P1 BRA `(.L_x_666) ;  /* 0x00000008002c9947 */ /* 0x000fec0003800000 */
        /* <DEDUP_REMOVED lines=24> */
.L_x_669:
[----:B------:R-:W-:Y:S01]  /*18cd0*/  FMUL.FTZ R3, R7, R4 ;  /* 0x0000000407037220 */ /* 0x000fe20000410000 */
[----:B------:R-:W-:-:S03]  /*18ce0*/  FMUL.FTZ R5, R4, 0.5 ;  /* 0x3f00000004057820 */ /* 0x000fc60000410000 */
[----:B------:R-:W-:-:S04]  /*18cf0*/  FFMA R4, -R3, R3, R7 ;  /* 0x0000000303047223 */ /* 0x000fc80000000107 */
[----:B------:R-:W-:-:S07]  /*18d00*/  FFMA R3, R4, R5, R3 ;  /* 0x0000000504037223 */ /* 0x000fce0000000003 */
.L_x_670:
[----:B------:R-:W-:Y:S05]  /*18d10*/  BSYNC.RECONVERGENT B2 ;  /* 0x0000000000027941 */ /* 0x000fea0003800200 */
.L_x_668:
[----:B------:R-:W-:Y:S05]  /*18d20*/  BSYNC.RECONVERGENT B0 ;  /* 0x0000000000007941 */ /* 0x000fea0003800200 */
.L_x_667:
        /* <DEDUP_REMOVED lines=29> */
.L_x_674:
[----:B------:R-:W-:Y:S01]  /*18f00*/  FMUL.FTZ R5, R7, R3 ;  /* 0x0000000307057220 */ /* 0x000fe20000410000 */
[----:B------:R-:W-:-:S03]  /*18f10*/  FMUL.FTZ R3, R3, 0.5 ;  /* 0x3f00000003037820 */ /* 0x000fc60000410000 */
[----:B------:R-:W-:-:S04]  /*18f20*/  FFMA R4, -R5, R5, R7 ;  /* 0x0000000505047223 */ /* 0x000fc80000000107 */
[----:B------:R-:W-:-:S07]  /*18f30*/  FFMA R5, R4, R3, R5 ;  /* 0x0000000304057223 */ /* 0x000fce0000000005 */
.L_x_675:
[----:B------:R-:W-:Y:S05]  /*18f40*/  BSYNC.RECONVERGENT B3 ;  /* 0x0000000000037941 */ /* 0x000fea0003800200 */
.L_x_673:
[----:B------:R-:W-:Y:S05]  /*18f50*/  BSYNC.RECONVERGENT B2 ;  /* 0x0000000000027941 */ /* 0x000fea0003800200 */
.L_x_672:
        /* <DEDUP_REMOVED lines=20> */
.L_x_679:
[----:B------:R-:W-:Y:S05]  /*190a0*/  BSYNC.RECONVERGENT B5 ;  /* 0x0000000000057941 */ /* 0x000fea0003800200 */
.L_x_678:
        /* <DEDUP_REMOVED lines=14> */
.L_x_681:
[----:B------:R-:W-:Y:S05]  /*19190*/  BSYNC.RECONVERGENT B5 ;  /* 0x0000000000057941 */ /* 0x000fea0003800200 */
.L_x_680:
        /* <DEDUP_REMOVED lines=13> */
.L_x_683:
[----:B------:R-:W-:Y:S05]  /*19270*/  BSYNC.RECONVERGENT B5 ;  /* 0x0000000000057941 */ /* 0x000fea0003800200 */
.L_x_682:
[----:B------:R-:W-:-:S07]  /*19280*/  IMAD.MOV.U32 R9, RZ, RZ, R7 ;  /* 0x000000ffff097224 */ /* 0x000fce00078e0007 */
.L_x_677:
[----:B------:R-:W-:Y:S05]  /*19290*/  BSYNC.RECONVERGENT B4 ;  /* 0x0000000000047941 */ /* 0x000fea0003800200 */
.L_x_676:
        /* <DEDUP_REMOVED lines=21> */
.L_x_671:
[----:B------:R-:W-:Y:S05]  /*193f0*/  BSYNC.RECONVERGENT B0 ;  /* 0x0000000000007941 */ /* 0x000fea0003800200 */
.L_x_666:
[----:B------:R-:W0:Y:S01]  /*19400*/  LDC R9, c[0x0][0x40c] ;  /* 0x00010300ff097b82 */ /* 0x000e220000000800 */
[----:B------:R-:W-:-:S07]  /*19410*/  CS2R R2, SRZ ;  /* 0x0000000000027805 */ /* 0x000fce000001ff00 */
[----:B------:R-:W1:Y:S08]  /*19420*/  LDC R0, c[0x0][0x440] ;  /* 0x00011000ff007b82 */ /* 0x000e700000000800 */
[----:B------:R-:W2:Y:S01]  /*19430*/  LDC R14, c[0x0][0x434] ;  /* 0x00010d00ff0e7b82 */ /* 0x000ea20000000800 */
[----:B0-----:R-:W-:-:S04]  /*19440*/  FSETP.GT.AND P0, PT, |R9|, 1000, PT ;  /* 0x447a00000900780b */ /* 0x001fc80003f04200 */
[----:B------:R-:W-:Y:S02]  /*19450*/  FSETP.EQU.OR P0, PT, |R9|, +INF , P0 ;  /* 0x7f8000000900780b */ /* 0x000fe4000070a600 */
[----:B-1----:R-:W-:Y:S01]  /*19460*/  ISETP.GE.AND P1, PT, R0, 0x5, PT ;  /* 0x000000050000780c */ /* 0x002fe20003f26270 */
[----:B------:R-:W-:-:S03]  /*19470*/  IMAD.MOV.U32 R0, RZ, RZ, RZ ;  /* 0x000000ffff007224 */ /* 0x000fc600078e00ff */
[----:B------:R-:W-:Y:S02]  /*19480*/  FSEL R6, R5, RZ, P1 ;  /* 0x000000ff05067208 */ /* 0x000fe40000800000 */
[----:B------:R-:W-:Y:S02]  /*19490*/  FSEL R5, R7, RZ, P1 ;  /* 0x000000ff07057208 */ /* 0x000fe40000800000 */
[----:B------:R-:W-:-:S03]  /*194a0*/  FSEL R4, R8, RZ, P1 ;  /* 0x000000ff08047208 */ /* 0x000fc60000800000 */
[----:B--2---:R-:W-:Y:S05]  /*194b0*/  @P0 BRA `(.L_x_684) ;  /* 0x00000000003c0947 */ /* 0x004fea0003800000 */
[-C--:B------:R-:W-:Y:S01]  /*194c0*/  FMUL R2, R5, R9.reuse ;  /* 0x0000000905027220 */ /* 0x080fe20000400000 */
[-C--:B------:R-:W-:Y:S01]  /*194d0*/  FMUL R0, R6, R9.reuse ;  /* 0x0000000906007220 */ /* 0x080fe20000400000 */
[----:B------:R-:W-:-:S03]  /*194e0*/  FMUL R3, R4, R9 ;  /* 0x0000000904037220 */ /* 0x000fc60000400000 */
[----:B------:R-:W-:Y:S02]  /*194f0*/  FSETP.NE.AND P1, PT, |R2|, +INF , PT ;  /* 0x7f8000000200780b */ /* 0x000fe40003f25200 */
[----:B------:R-:W-:Y:S02]  /*19500*/  FSETP.NE.AND P0, PT, |R0|, +INF , PT ;  /* 0x7f8000000000780b */ /* 0x000fe40003f05200 */
[----:B------:R-:W-:Y:S02]  /*19510*/  FMNMX R2, R2, 1000000, PT ;  /* 0x4974240002027809 */ /* 0x000fe40003800000 */
[----:B------:R-:W-:Y:S02]  /*19520*/  FMNMX R0, R0, 1000000, PT ;  /* 0x4974240000007809 */ /* 0x000fe40003800000 */
[----:B------:R-:W-:Y:S02]  /*19530*/  FMNMX R7, R3, 1000000, PT ;  /* 0x4974240003077809 */ /* 0x000fe40003800000 */
[----:B------:R-:W-:-:S02]  /*19540*/  FMNMX R2, R2, -1000000, !PT ;  /* 0xc974240002027809 */ /* 0x000fc40007800000 */
[----:B------:R-:W-:Y:S02]  /*19550*/  FSETP.NE.AND P2, PT, |R3|, +INF , PT ;  /* 0x7f8000000300780b */ /* 0x000fe40003f45200 */
[----:B------:R-:W-:Y:S02]  /*19560*/  FMNMX R0, R0, -1000000, !PT ;  /* 0xc974240000007809 */ /* 0x000fe40007800000 */
[----:B------:R-:W-:Y:S02]  /*19570*/  FMNMX R7, R7, -1000000, !PT ;  /* 0xc974240007077809 */ /* 0x000fe40007800000 */
[----:B------:R-:W-:Y:S02]  /*19580*/  FSEL R3, R2, RZ, P1 ;  /* 0x000000ff02037208 */ /* 0x000fe40000800000 */
[----:B------:R-:W-:Y:S02]  /*19590*/  FSEL R0, R0, RZ, P0 ;  /* 0x000000ff00007208 */ /* 0x000fe40000000000 */
[----:B------:R-:W-:-:S07]  /*195a0*/  FSEL R2, R7, RZ, P2 ;  /* 0x000000ff07027208 */ /* 0x000fce0001000000 */
.L_x_684:
[----:B------:R-:W-:Y:S01]  /*195b0*/  FADD R0, R15, R0 ;  /* 0x000000000f007221 */ /* 0x000fe20000000000 */
[----:B------:R-:W-:Y:S01]  /*195c0*/  FSETP.GT.AND P3, PT, R14, RZ, PT ;  /* 0x000000ff0e00720b */ /* 0x000fe20003f64000 */
[----:B------:R-:W-:Y:S01]  /*195d0*/  FADD R3, R16, R3 ;  /* 0x0000000310037221 */ /* 0x000fe20000000000 */
[----:B------:R-:W-:Y:S02]  /*195e0*/  FADD R2, R17, R2 ;  /* 0x0000000211027221 */ /* 0x000fe40000000000 */
[C---:B------:R-:W-:Y:S02]  /*195f0*/  FSETP.NE.AND P0, PT, |R0|.reuse, +INF , PT ;  /* 0x7f8000000000780b */ /* 0x040fe40003f05200 */
[----:B------:R-:W-:Y:S02]  /*19600*/  FMNMX R0, R0, 1000000, PT ;  /* 0x4974240000007809 */ /* 0x000fe40003800000 */
[----:B------:R-:W-:Y:S02]  /*19610*/  FSETP.NE.AND P1, PT, |R3|, +INF , PT ;  /* 0x7f8000000300780b */ /* 0x000fe40003f25200 */
[----:B------:R-:W-:-:S02]  /*19620*/  FSETP.NE.AND P2, PT, |R2|, +INF , PT ;  /* 0x7f8000000200780b */ /* 0x000fc40003f45200 */
[----:B------:R-:W-:Y:S02]  /*19630*/  FMNMX R3, R3, 1000000, PT ;  /* 0x4974240003037809 */ /* 0x000fe40003800000 */
[----:B------:R-:W-:Y:S02]  /*19640*/  FMNMX R2, R2, 1000000, PT ;  /* 0x4974240002027809 */ /* 0x000fe40003800000 */
[----:B------:R-:W-:Y:S02]  /*19650*/  FMNMX R0, R0, -1000000, !PT ;  /* 0xc974240000007809 */ /* 0x000fe40007800000 */
[----:B------:R-:W-:Y:S02]  /*19660*/  FMNMX R3, R3, -1000000, !PT ;  /* 0xc974240003037809 */ /* 0x000fe40007800000 */
[----:B------:R-:W-:Y:S02]  /*19670*/  FMNMX R7, R2, -1000000, !PT ;  /* 0xc974240002077809 */ /* 0x000fe40007800000 */
[----:B------:R-:W-:-:S02]  /*19680*/  FSEL R2, R0, RZ, P0 ;  /* 0x000000ff00027208 */ /* 0x000fc40000000000 */
[----:B------:R-:W-:Y:S02]  /*19690*/  FSEL R3, R3, RZ, P1 ;  /* 0x000000ff03037208 */ /* 0x000fe40000800000 */
[----:B------:R-:W-:Y:S01]  /*196a0*/  FSEL R0, R7, RZ, P2 ;  /* 0x000000ff07007208 */ /* 0x000fe20001000000 */
[----:B------:R-:W-:Y:S06]  /*196b0*/  @!P3 BRA `(.L_x_685) ;  /* 0x000000100028b947 */ /* 0x000fec0003800000 */
[----:B------:R-:W-:Y:S01]  /*196c0*/  FMUL R8, R14, 10 ;  /* 0x412000000e087820 */ /* 0x000fe20000400000 */
[----:B------:R-:W-:Y:S01]  /*196d0*/  FMNMX3 R7, |R2|, |R3|, |R0|, !PT ;  /* 0x4000000302077276 */ /* 0x000fe20007800600 */
[----:B------:R-:W-:Y:S01]  /*196e0*/  BSSY.RECONVERGENT B0, `(.L_x_685) ;  /* 0x0000107000007945 */ /* 0x000fe20003800200 */
[----:B------:R-:W-:Y:S02]  /*196f0*/  IMAD.MOV.U32 R9, RZ, RZ, RZ ;  /* 0x000000ffff097224 */ /* 0x000fe400078e00ff */
[----:B------:R-:W-:-:S13]  /*19700*/  FSETP.GT.AND P0, PT, R7, R8, PT ;  /* 0x000000080700720b */ /* 0x000fda0003f04000 */
[----:B------:R-:W-:Y:S05]  /*19710*/  @P0 BRA `(.L_x_686) ;  /* 0x0000000800700947 */ /* 0x000fea0003800000 */
[C---:B------:R-:W-:Y:S01]  /*19720*/  FMUL R13, R14.reuse, 0.85000002384185791016 ;  /* 0x3f59999a0e0d7820 */ /* 0x040fe20000400000 */
[----:B------:R-:W-:Y:S01]  /*19730*/  IMAD.MOV.U32 R9, RZ, RZ, 0x3f666666 ;  /* 0x3f666666ff097424 */ /* 0x000fe200078e00ff */
[C---:B------:R-:W-:Y:S01]  /*19740*/  FSETP.GT.AND P0, PT, R14.reuse, 1500, PT ;  /* 0x44bb80000e00780b */ /* 0x040fe20003f04000 */
[----:B------:R-:W-:Y:S01]  /*19750*/  BSSY.RECONVERGENT B4, `(.L_x_687) ;  /* 0x0000034000047945 */ /* 0x000fe20003800200 */
[----:B------:R-:W-:Y:S01]  /*19760*/  FMUL R11, R14, 0.98000001907348632812 ;  /* 0x3f7ae1480e0b7820 */ /* 0x000fe20000400000 */
[----:B------:R-:W-:Y:S01]  /*19770*/  FSETP.GT.AND P1, PT, |R2|, R13, PT ;  /* 0x0000000d0200720b */ /* 0x000fe20003f24200 */
[----:B------:R-:W-:Y:S01]  /*19780*/  FADD R14, -R13, R14 ;  /* 0x0000000e0d0e7221 */ /* 0x000fe20000000100 */
[----:B------:R-:W-:Y:S02]  /*19790*/  FSEL R9, R9, 0.5, P0 ;  /* 0x3f00000009097808 */ /* 0x000fe40000000000 */
[----:B------:R-:W-:-:S09]  /*197a0*/  FSEL R12, RZ, 0.10000000149011611938, !P0 ;  /* 0x3dcccccdff0c7808 */ /* 0x000fd20004000000 */
[----:B------:R-:W-:Y:S05]  /*197b0*/  @!P1 BRA `(.L_x_688) ;  /* 0x0000000000b49947 */ /* 0x000fea0003800000 */
[----:B------:R-:W0:Y:S01]  /*197c0*/  MUFU.RCP R7, R14 ;  /* 0x0000000e00077308 */ /* 0x000e220000001000 */
[----:B------:R-:W-:Y:S01]  /*197d0*/  FADD R8, |R2|, -R13 ;  /* 0x8000000d02087221 */ /* 0x000fe20000000200 */
[----:B------:R-:W-:Y:S06]  /*197e0*/  BSSY.RECONVERGENT B5, `(.L_x_689) ;  /* 0x000000b000057945 */ /* 0x000fec0003800200 */
        /* <DEDUP_REMOVED lines=8> */
[----:B------:R-:W-:-:S07]  /*19870*/  MOV R10, 0x19890 ;  /* 0x00019890000a7802 */ /* 0x000fce0000000f00 */
[----:B------:R-:W-:Y:S05]  /*19880*/  CALL.REL.NOINC `($__internal_1_$__cuda_sm3x_div_rn_noftz_f32_slowpath) ;  /* 0x0000001000e87944 */ /* 0x000fea0003c00000 */
.L_x_690:
[----:B------:R-:W-:Y:S05]  /*19890*/  BSYNC.RECONVERGENT B5 ;  /* 0x0000000000057941 */ /* 0x000fea0003800200 */
.L_x_689:
[----:B------:R-:W-:Y:S01]  /*198a0*/  FADD.SAT R8, RZ, R7 ;  /* 0x00000007ff087221 */ /* 0x000fe20000002000 */
[----:B------:R-:W-:Y:S01]  /*198b0*/  FSETP.NE.AND P0, PT, |R7|, +INF , PT ;  /* 0x7f8000000700780b */ /* 0x000fe20003f05200 */
[----:B------:R-:W-:Y:S03]  /*198c0*/  BSSY.RECONVERGENT B2, `(.L_x_691) ;  /* 0x0000010000027945 */ /* 0x000fe60003800200 */
[----:B------:R-:W-:-:S04]  /*198d0*/  FSEL R17, R8, RZ, P0 ;  /* 0x000000ff08117208 */ /* 0x000fc80000000000 */
[----:B------:R-:W-:-:S13]  /*198e0*/  FSETP.GT.AND P0, PT, R17, R12, PT ;  /* 0x0000000c1100720b */ /* 0x000fda0003f04000 */
[----:B------:R-:W-:Y:S05]  /*198f0*/  @!P0 BRA `(.L_x_692) ;  /* 0x0000000000308947 */ /* 0x000fea0003800000 */
[----:B------:R-:W-:Y:S02]  /*19900*/  HFMA2 R15, -RZ, RZ, 1.875, 0 ;  /* 0x3f800000ff0f7431 */ /* 0x000fe400000001ff */
[----:B------:R-:W-:Y:S01]  /*19910*/  FADD R7, -R12, R17 ;  /* 0x000000110c077221 */ /* 0x000fe20000000100 */
[----:B------:R-:W0:Y:S03]  /*19920*/  LDCU UR6, c[0x0][0x40c] ;  /* 0x00008180ff0677ac */ /* 0x000e260008000800 */
[----:B------:R-:W-:-:S04]  /*19930*/  FMUL R8, R7, -R7 ;  /* 0x8000000707087220 */ /* 0x000fc80000400000 */
[----:B------:R-:W-:Y:S01]  /*19940*/  FFMA R8, R7, -R7, R8 ;  /* 0x8000000707087223 */ /* 0x000fe20000000008 */
[----:B------:R-:W-:-:S05]  /*19950*/  LOP3.LUT R15, R15, 0x80000000, R2, 0xb8, !PT ;  /* 0x800000000f0f7812 */ /* 0x000fca00078eb802 */
[----:B------:R-:W-:-:S05]  /*19960*/  FMUL R8, R8, R15 ;  /* 0x0000000f08087220 */ /* 0x000fca0000400000 */
[C---:B------:R-:W-:Y:S02]  /*19970*/  FMNMX R7, R8.reuse, 100, PT ;  /* 0x42c8000008077809 */ /* 0x040fe40003800000 */
[----:B------:R-:W-:Y:S02]  /*19980*/  FSETP.NE.AND P0, PT, |R8|, +INF , PT ;  /* 0x7f8000000800780b */ /* 0x000fe40003f05200 */
[----:B------:R-:W-:-:S04]  /*19990*/  FMNMX R7, R7, -100, !PT ;  /* 0xc2c8000007077809 */ /* 0x000fc80007800000 */
[----:B------:R-:W-:-:S05]  /*199a0*/  FSEL R7, R7, RZ, P0 ;  /* 0x000000ff07077208 */ /* 0x000fca0000000000 */
[----:B0-----:R-:W-:-:S07]  /*199b0*/  FFMA R6, R7, UR6, R6 ;  /* 0x0000000607067c23 */ /* 0x001fce0008000006 */
.L_x_692:
[----:B------:R-:W-:Y:S05]  /*199c0*/  BSYNC.RECONVERGENT B2 ;  /* 0x0000000000027941 */ /* 0x000fea0003800200 */
.L_x_691:
[----:B------:R-:W0:Y:S01]  /*199d0*/  LDCU UR6, c[0x0][0x430] ;  /* 0x00008600ff0677ac */ /* 0x000e220008000800 */
[----:B------:R-:W-:Y:S01]  /*199e0*/  IMAD.MOV.U32 R8, RZ, RZ, 0x3f800000 ;  /* 0x3f800000ff087424 */ /* 0x000fe200078e00ff */
[----:B------:R-:W-:-:S03]  /*199f0*/  FSETP.GT.AND P1, PT, |R2|, R11, PT ;  /* 0x0000000b0200720b */ /* 0x000fc60003f24200 */
[----:B------:R-:W-:-:S10]  /*19a00*/  FFMA R7, R17, -0.5, R8 ;  /* 0xbf00000011077823 */ /* 0x000fd40000000008 */
[----:B------:R-:W-:Y:S01]  /*19a10*/  @P1 LOP3.LUT R2, R11, 0x80000000, R2, 0xb8, !PT ;  /* 0x800000000b021812 */ /* 0x000fe200078eb802 */
[----:B0-----:R-:W-:-:S05]  /*19a20*/  FMUL R7, R7, UR6 ;  /* 0x0000000607077c20 */ /* 0x001fca0008400000 */
[C---:B------:R-:W-:Y:S02]  /*19a30*/  FMNMX R8, R7.reuse, 0.99000000953674316406, PT ;  /* 0x3f7d70a407087809 */ /* 0x040fe40003800000 */
[----:B------:R-:W-:Y:S02]  /*19a40*/  FSETP.NE.AND P0, PT, |R7|, +INF , PT ;  /* 0x7f8000000700780b */ /* 0x000fe40003f05200 */
[----:B------:R-:W-:-:S04]  /*19a50*/  FMNMX R8, R8, 0.10000000149011611938, !PT ;  /* 0x3dcccccd08087809 */ /* 0x000fc80007800000 */
[----:B------:R-:W-:-:S05]  /*19a60*/  FSEL R7, R8, RZ, P0 ;  /* 0x000000ff08077208 */ /* 0x000fca0000000000 */
[----:B------:R-:W-:-:S04]  /*19a70*/  FMUL R6, R7, R6 ;  /* 0x0000000607067220 */ /* 0x000fc80000400000 */
[----:B------:R-:W-:-:S07]  /*19a80*/  @P1 FMUL R6, R6, R9 ;  /* 0x0000000906061220 */ /* 0x000fce0000400000 */
.L_x_688:
[----:B------:R-:W-:Y:S05]  /*19a90*/  BSYNC.RECONVERGENT B4 ;  /* 0x0000000000047941 */ /* 0x000fea0003800200 */
.L_x_687:
[----:B------:R-:W-:Y:S01]  /*19aa0*/  FSETP.GT.AND P0, PT, |R3|, R13, PT ;  /* 0x0000000d0300720b */ /* 0x000fe20003f04200 */
[----:B------:R-:W-:-:S12]  /*19ab0*/  BSSY.RECONVERGENT B4, `(.L_x_693) ;  /* 0x0000030000047945 */ /* 0x000fd80003800200 */
        /* <DEDUP_REMOVED lines=15> */
.L_x_696:
[----:B------:R-:W-:Y:S05]  /*19bb0*/  BSYNC.RECONVERGENT B5 ;  /* 0x0000000000057941 */ /* 0x000fea0003800200 */
.L_x_695:
[----:B------:R-:W-:Y:S01]  /*19bc0*/  FADD.SAT R8, RZ, R7 ;  /* 0x00000007ff087221 */ /* 0x000fe20000002000 */
[----:B------:R-:W-:Y:S01]  /*19bd0*/  FSETP.NE.AND P0, PT, |R7|, +INF , PT ;  /* 0x7f8000000700780b */ /* 0x000fe20003f05200 */
[----:B------:R-:W-:Y:S03]  /*19be0*/  BSSY.RECONVERGENT B2, `(.L_x_697) ;  /* 0x0000010000027945 */ /* 0x000fe60003800200 */
[----:B------:R-:W-:-:S04]  /*19bf0*/  FSEL R17, R8, RZ, P0 ;  /* 0x000000ff08117208 */ /* 0x000fc80000000000 */
[----:B------:R-:W-:-:S13]  /*19c00*/  FSETP.GT.AND P0, PT, R17, R12, PT ;  /* 0x0000000c1100720b */ /* 0x000fda0003f04000 */
[----:B------:R-:W-:Y:S05]  /*19c10*/  @!P0 BRA `(.L_x_698) ;  /* 0x0000000000308947 */ /* 0x000fea0003800000 */
[----:B------:R-:W-:Y:S01]  /*19c20*/  FADD R7, -R12, R17 ;  /* 0x000000110c077221 */ /* 0x000fe20000000100 */
[----:B------:R-:W-:Y:S01]  /*19c30*/  IMAD.MOV.U32 R10, RZ, RZ, 0x3f800000 ;  /* 0x3f800000ff0a7424 */ /* 0x000fe200078e00ff */
[----:B------:R-:W0:Y:S02]  /*19c40*/  LDCU UR6, c[0x0][0x40c] ;  /* 0x00008180ff0677ac */ /* 0x000e240008000800 */
[CC--:B------:R-:W-:Y:S02]  /*19c50*/  FMUL R8, R7.reuse, -R7.reuse ;  /* 0x8000000707087220 */ /* 0x0c0fe40000400000 */
[----:B------:R-:W-:Y:S02]  /*19c60*/  LOP3.LUT R15, R10, 0x80000000, R3, 0xb8, !PT ;  /* 0x800000000a0f7812 */ /* 0x000fe400078eb803 */
[----:B------:R-:W-:-:S04]  /*19c70*/  FFMA R8, R7, -R7, R8 ;  /* 0x8000000707087223 */ /* 0x000fc80000000008 */
[----:B------:R-:W-:-:S05]  /*19c80*/  FMUL R8, R8, R15 ;  /* 0x0000000f08087220 */ /* 0x000fca0000400000 */
[C---:B------:R-:W-:Y:S02]  /*19c90*/  FMNMX R7, R8.reuse, 100, PT ;  /* 0x42c8000008077809 */ /* 0x040fe40003800000 */
[----:B------:R-:W-:Y:S02]  /*19ca0*/  FSETP.NE.AND P0, PT, |R8|, +INF , PT ;  /* 0x7f8000000800780b */ /* 0x000fe40003f05200 */
[----:B------:R-:W-:-:S04]  /*19cb0*/  FMNMX R7, R7, -100, !PT ;  /* 0xc2c8000007077809 */ /* 0x000fc80007800000 */
[----:B------:R-:W-:-:S05]  /*19cc0*/  FSEL R8, R7, RZ, P0 ;  /* 0x000000ff07087208 */ /* 0x000fca0000000000 */
[----:B0-----:R-:W-:-:S07]  /*19cd0*/  FFMA R5, R8, UR6, R5 ;  /* 0x0000000608057c23 */ /* 0x001fce0008000005 */
.L_x_698:
[----:B------:R-:W-:Y:S05]  /*19ce0*/  BSYNC.RECONVERGENT B2 ;  /* 0x0000000000027941 */ /* 0x000fea0003800200 */
.L_x_697:
        /* <DEDUP_REMOVED lines=12> */
.L_x_694:
[----:B------:R-:W-:Y:S05]  /*19db0*/  BSYNC.RECONVERGENT B4 ;  /* 0x0000000000047941 */ /* 0x000fea0003800200 */
.L_x_693:
[----:B------:R-:W-:-:S13]  /*19dc0*/  FSETP.GT.AND P0, PT, |R0|, R13, PT ;  /* 0x0000000d0000720b */ /* 0x000fda0003f04200 */
        /* <DEDUP_REMOVED lines=15> */
.L_x_701:
[----:B------:R-:W-:Y:S05]  /*19ec0*/  BSYNC.RECONVERGENT B4 ;  /* 0x0000000000047941 */ /* 0x000fea0003800200 */
.L_x_700:
        /* <DEDUP_REMOVED lines=18> */
.L_x_703:
[----:B------:R-:W-:Y:S05]  /*19ff0*/  BSYNC.RECONVERGENT B2 ;  /* 0x0000000000027941 */ /* 0x000fea0003800200 */
.L_x_702:
[----:B------:R-:W0:Y:S01]  /*1a000*/  LDCU UR6, c[0x0][0x430] ;  /* 0x00008600ff0677ac */ /* 0x000e220008000800 */
[----:B------:R-:W-:Y:S01]  /*1a010*/  IMAD.MOV.U32 R8, RZ, RZ, 0x3f800000 ;  /* 0x3f800000ff087424 */ /* 0x000fe200078e00ff */
[----:B------:R-:W-:-:S03]  /*1a020*/  FSETP.GT.AND P1, PT, |R0|, R11, PT ;  /* 0x0000000b0000720b */ /* 0x000fc60003f24200 */
[----:B------:R-:W-:-:S04]  /*1a030*/  FFMA R7, R13, -0.5, R8 ;  /* 0xbf0000000d077823 */ /* 0x000fc80000000008 */
[----:B0-----:R-:W-:-:S05]  /*1a040*/  FMUL R7, R7, UR6 ;  /* 0x0000000607077c20 */ /* 0x001fca0008400000 */
[C---:B------:R-:W-:Y:S02]  /*1a050*/  FMNMX R8, R7.reuse, 0.99000000953674316406, PT ;  /* 0x3f7d70a407087809 */ /* 0x040fe40003800000 */
[----:B------:R-:W-:Y:S02]  /*1a060*/  FSETP.NE.AND P0, PT, |R7|, +INF , PT ;  /* 0x7f8000000700780b */ /* 0x000fe40003f05200 */
[----:B------:R-:W-:-:S04]  /*1a070*/  FMNMX R8, R8, 0.10000000149011611938, !PT ;  /* 0x3dcccccd08087809 */ /* 0x000fc80007800000 */
[----:B------:R-:W-:-:S05]  /*1a080*/  FSEL R7, R8, RZ, P0 ;  /* 0x000000ff08077208 */ /* 0x000fca0000000000 */
[----:B------:R-:W-:Y:S01]  /*1a090*/  FMUL R4, R7, R4 ;  /* 0x0000000407047220 */ /* 0x000fe20000400000 */
[----:B------:R-:W-:Y:S06]  /*1a0a0*/  @!P1 BRA `(.L_x_699) ;  /* 0x0000000400a89947 */ /* 0x000fec0003800000 */
[----:B------:R-:W-:Y:S01]  /*1a0b0*/  LOP3.LUT R0, R11, 0x80000000, R0, 0xb8, !PT ;  /* 0x800000000b007812 */ /* 0x000fe200078eb800 */
[----:B------:R-:W-:Y:S01]  /*1a0c0*/  FMUL R4, R4, R9 ;  /* 0x0000000904047220 */ /* 0x000fe20000400000 */
[----:B------:R-:W-:Y:S06]  /*1a0d0*/  BRA `(.L_x_699) ;  /* 0x00000004009c7947 */ /* 0x000fec0003800000 */
.L_x_686:
[C---:B------:R-:W-:Y:S01]  /*1a0e0*/  FSETP.GEU.AND P0, PT, |R2|.reuse, 1000000, PT ;  /* 0x497424000200780b */ /* 0x040fe20003f0e200 */
[----:B------:R-:W-:Y:S03]  /*1a0f0*/  BSSY.RECONVERGENT B2, `(.L_x_704) ;  /* 0x000001b000027945 */ /* 0x000fe60003800200 */
        /* <DEDUP_REMOVED lines=21> */
.L_x_706:
[----:B------:R-:W-:Y:S01]  /*1a250*/  FMUL.FTZ R9, R7, R4 ;  /* 0x0000000407097220 */ /* 0x000fe20000410000 */
[----:B------:R-:W-:-:S03]  /*1a260*/  FMUL.FTZ R5, R4, 0.5 ;  /* 0x3f00000004057820 */ /* 0x000fc60000410000 */
[----:B------:R-:W-:-:S04]  /*1a270*/  FFMA R4, -R9, R9, R7 ;  /* 0x0000000909047223 */ /* 0x000fc80000000107 */
[----:B------:R-:W-:-:S07]  /*1a280*/  FFMA R9, R4, R5, R9 ;  /* 0x0000000504097223 */ /* 0x000fce0000000009 */
.L_x_707:
[----:B------:R-:W-:Y:S05]  /*1a290*/  BSYNC.RECONVERGENT B3 ;  /* 0x0000000000037941 */ /* 0x000fea0003800200 */
.L_x_705:
[----:B------:R-:W-:Y:S05]  /*1a2a0*/  BSYNC.RECONVERGENT B2 ;  /* 0x0000000000027941 */ /* 0x000fea0003800200 */
.L_x_704:
        /* <DEDUP_REMOVED lines=19> */
.L_x_711:
[----:B------:R-:W-:Y:S05]  /*1a3e0*/  BSYNC.RECONVERGENT B5 ;  /* 0x0000000000057941 */ /* 0x000fea0003800200 */
.L_x_710:
        /* <DEDUP_REMOVED lines=13> */
.L_x_713:
[----:B------:R-:W-:Y:S05]  /*1a4c0*/  BSYNC.RECONVERGENT B5 ;  /* 0x0000000000057941 */ /* 0x000fea0003800200 */
.L_x_712:
        /* <DEDUP_REMOVED lines=14> */
.L_x_714:
[----:B------:R-:W-:Y:S05]  /*1a5b0*/  BSYNC.RECONVERGENT B5 ;  /* 0x0000000000057941 */ /* 0x000fea0003800200 */
.L_x_709:
[----:B------:R-:W-:Y:S05]  /*1a5c0*/  BSYNC.RECONVERGENT B4 ;  /* 0x0000000000047941 */ /* 0x000fea0003800200 */
.L_x_708:
[----:B------:R-:W0:Y:S01]  /*1a5d0*/  LDC R8, c[0x0][0x434] ;  /* 0x00010d00ff087b82 */ /* 0x000e220000000800 */
[----:B------:R-:W-:Y:S01]  /*1a5e0*/  CS2R R2, SRZ ;  /* 0x0000000000027805 */ /* 0x000fe2000001ff00 */
[----:B------:R-:W-:Y:S02]  /*1a5f0*/  IMAD.MOV.U32 R6, RZ, RZ, RZ ;  /* 0x000000ffff067224 */ /* 0x000fe400078e00ff */
[----:B------:R-:W-:Y:S02]  /*1a600*/  IMAD.MOV.U32 R0, RZ, RZ, RZ ;  /* 0x000000ffff007224 */ /* 0x000fe400078e00ff */
[----:B0-----:R-:W-:-:S05]  /*1a610*/  FMUL R8, R8, 0.5 ;  /* 0x3f00000008087820 */ /* 0x001fca0000400000 */
        /* <DEDUP_REMOVED lines=18> */
.L_x_715:
[----:B------:R-:W-:-:S07]  /*1a740*/  CS2R R4, SRZ ;  /* 0x0000000000047805 */ /* 0x000fce000001ff00 */
.L_x_699:
[----:B------:R-:W-:Y:S05]  /*1a750*/  BSYNC.RECONVERGENT B0 ;  /* 0x0000000000007941 */ /* 0x000fea0003800200 */
.L_x_685:
[C---:B------:R-:W-:Y:S01]  /*1a760*/  FSETP.GEU.AND P0, PT, |R2|.reuse, 1000000, PT ;  /* 0x497424000200780b */ /* 0x040fe20003f0e200 */
[----:B------:R-:W-:Y:S03]  /*1a770*/  BSSY.RECONVERGENT B0, `(.L_x_716) ;  /* 0x000000a000007945 */ /* 0x000fe60003800200 */
[----:B------:R-:W-:-:S13]  /*1a780*/  FSETP.EQU.OR P0, PT, |R2|, +INF , P0 ;  /* 0x7f8000000200780b */ /* 0x000fda000070a600 */
[----:B------:R-:W-:Y:S05]  /*1a790*/  @P0 BRA `(.L_x_717) ;  /* 0x0000000000140947 */ /* 0x000fea0003800000 */
[C---:B------:R-:W-:Y:S02]  /*1a7a0*/  FSETP.GEU.AND P0, PT, |R3|.reuse, 1000000, PT ;  /* 0x497424000300780b */ /* 0x040fe40003f0e200 */
[C---:B------:R-:W-:Y:S02]  /*1a7b0*/  FSETP.GEU.AND P1, PT, |R0|.reuse, 1000000, PT ;  /* 0x497424000000780b */ /* 0x040fe40003f2e200 */
[----:B------:R-:W-:Y:S02]  /*1a7c0*/  FSETP.EQU.OR P2, PT, |R3|, +INF , P0 ;  /* 0x7f8000000300780b */ /* 0x000fe4000074a600 */
[----:B------:R-:W-:-:S13]  /*1a7d0*/  FSETP.NE.AND P0, PT, |R0|, +INF , !P1 ;  /* 0x7f8000000000780b */ /* 0x000fda0004f05200 */
[----:B------:R-:W-:Y:S05]  /*1a7e0*/  @P0 BRA !P2, `(.L_x_718) ;  /* 0x0000000000080947 */ /* 0x000fea0005000000 */
.L_x_717:
[----:B------:R-:W-:Y:S01]  /*1a7f0*/  CS2R R2, SRZ ;  /* 0x0000000000027805 */ /* 0x000fe2000001ff00 */
[----:B------:R-:W-:-:S07]  /*1a800*/  IMAD.MOV.U32 R0, RZ, RZ, RZ ;  /* 0x000000ffff007224 */ /* 0x000fce00078e00ff */
.L_x_718:
[----:B------:R-:W-:Y:S05]  /*1a810*/  BSYNC.RECONVERGENT B0 ;  /* 0x0000000000007941 */ /* 0x000fea0003800200 */
.L_x_716:
        /* <DEDUP_REMOVED lines=9> */
.L_x_720:
[----:B------:R-:W-:Y:S01]  /*1a8b0*/  IMAD.MOV.U32 R6, RZ, RZ, RZ ;  /* 0x000000ffff067224 */ /* 0x000fe200078e00ff */
[----:B------:R-:W-:-:S07]  /*1a8c0*/  CS2R R4, SRZ ;  /* 0x0000000000047805 */ /* 0x000fce000001ff00 */
.L_x_721:
[----:B------:R-:W-:Y:S05]  /*1a8d0*/  BSYNC.RECONVERGENT B0 ;  /* 0x0000000000007941 */ /* 0x000fea0003800200 */
.L_x_719:
[C---:B------:R-:W-:Y:S02]  /*1a8e0*/  FMNMX R7, R2.reuse, 1000000, PT ;  /* 0x4974240002077809 */ /* 0x040fe40003800000 */
[----:B------:R-:W-:Y:S02]  /*1a8f0*/  FSETP.NE.AND P0, PT, |R2|, +INF , PT ;  /* 0x7f8000000200780b */ /* 0x000fe40003f05200 */
[----:B------:R-:W-:Y:S02]  /*1a900*/  FMNMX R7, R7, -1000000, !PT ;  /* 0xc974240007077809 */ /* 0x000fe40007800000 */
[----:B------:R-:W-:Y:S02]  /*1a910*/  FSETP.NE.AND P1, PT, |R0|, +INF , PT ;  /* 0x7f8000000000780b */ /* 0x000fe40003f25200 */
[----:B------:R-:W-:Y:S02]  /*1a920*/  FSEL R7, R7, RZ, P0 ;  /* 0x000000ff07077208 */ /* 0x000fe40000000000 */
[----:B------:R-:W-:-:S02]  /*1a930*/  FSETP.NE.AND P0, PT, |R3|, +INF , PT ;  /* 0x7f8000000300780b */ /* 0x000fc40003f05200 */
[----:B------:R-:W-:Y:S01]  /*1a940*/  FMNMX R3, R3, 1000000, PT ;  /* 0x4974240003037809 */ /* 0x000fe20003800000 */
[----:B------:R0:W-:Y:S01]  /*1a950*/  STG.E desc[UR4][R28.64], R7 ;  /* 0x000000071c007986 */ /* 0x0001e2000c101904 */
[----:B------:R-:W-:Y:S02]  /*1a960*/  FMNMX R0, R0, 1000000, PT ;  /* 0x4974240000007809 */ /* 0x000fe40003800000 */
[C---:B------:R-:W-:Y:S02]  /*1a970*/  FSETP.NE.AND P2, PT, |R6|.reuse, +INF , PT ;  /* 0x7f8000000600780b */ /* 0x040fe40003f45200 */
[----:B------:R-:W-:Y:S02]  /*1a980*/  FMNMX R6, R6, 100, PT ;  /* 0x42c8000006067809 */ /* 0x000fe40003800000 */
[C---:B------:R-:W-:Y:S02]  /*1a990*/  FSETP.NE.AND P3, PT, |R5|.reuse, +INF , PT ;  /* 0x7f8000000500780b */ /* 0x040fe40003f65200 */
[----:B------:R-:W-:-:S02]  /*1a9a0*/  FMNMX R5, R5, 100, PT ;  /* 0x42c8000005057809 */ /* 0x000fc40003800000 */
[C---:B------:R-:W-:Y:S02]  /*1a9b0*/  FSETP.NE.AND P4, PT, |R4|.reuse, +INF , PT ;  /* 0x7f8000000400780b */ /* 0x040fe40003f85200 */
[----:B------:R-:W-:Y:S02]  /*1a9c0*/  FMNMX R4, R4, 100, PT ;  /* 0x42c8000004047809 */ /* 0x000fe40003800000 */
[----:B------:R-:W-:Y:S02]  /*1a9d0*/  FMNMX R3, R3, -1000000, !PT ;  /* 0xc974240003037809 */ /* 0x000fe40007800000 */
[----:B------:R-:W-:Y:S02]  /*1a9e0*/  FMNMX R0, R0, -1000000, !PT ;  /* 0xc974240000007809 */ /* 0x000fe40007800000 */
[----:B------:R-:W-:Y:S02]  /*1a9f0*/  FMNMX R6, R6, -100, !PT ;  /* 0xc2c8000006067809 */ /* 0x000fe40007800000 */
[----:B------:R-:W-:-:S02]  /*1aa00*/  FMNMX R2, R5, -100, !PT ;  /* 0xc2c8000005027809 */ /* 0x000fc40007800000 */
[----:B------:R-:W-:Y:S02]  /*1aa10*/  FMNMX R4, R4, -100, !PT ;  /* 0xc2c8000004047809 */ /* 0x000fe40007800000 */
[----:B------:R-:W-:Y:S02]  /*1aa20*/  FSEL R3, R3, RZ, P0 ;  /* 0x000000ff03037208 */ /* 0x000fe40000000000 */
[----:B------:R-:W-:Y:S02]  /*1aa30*/  FSEL R5, R0, RZ, P1 ;  /* 0x000000ff00057208 */ /* 0x000fe40000800000 */
[----:B0-----:R-:W-:Y:S01]  /*1aa40*/  FSEL R7, R6, RZ, P2 ;  /* 0x000000ff06077208 */ /* 0x001fe20001000000 */
[----:B------:R-:W-:Y:S01]  /*1aa50*/  STG.E desc[UR4][R26.64], R3 ;  /* 0x000000031a007986 */ /* 0x000fe2000c101904 */
[----:B------:R-:W-:Y:S02]  /*1aa60*/  FSEL R9, R2, RZ, P3 ;  /* 0x000000ff02097208 */ /* 0x000fe40001800000 */
[----:B------:R-:W-:Y:S01]  /*1aa70*/  FSEL R11, R4, RZ, P4 ;  /* 0x000000ff040b7208 */ /* 0x000fe20002000000 */
[----:B------:R-:W-:Y:S04]  /*1aa80*/  STG.E desc[UR4][R24.64], R5 ;  /* 0x0000000518007986 */ /* 0x000fe8000c101904 */
[----:B------:R-:W-:Y:S04]  /*1aa90*/  STG.E desc[UR4][R22.64], R7 ;  /* 0x0000000716007986 */ /* 0x000fe8000c101904 */
[----:B------:R-:W-:Y:S04]  /*1aaa0*/  STG.E desc[UR4][R20.64], R9 ;  /* 0x0000000914007986 */ /* 0x000fe8000c101904 */
[----:B------:R-:W-:Y:S01]  /*1aab0*/  STG.E desc[UR4][R18.64], R11 ;  /* 0x0000000b12007986 */ /* 0x000fe2000c101904 */
[----:B------:R-:W-:Y:S05]  /*1aac0*/  EXIT ;  /* 0x000000000000794d */ /* 0x000fea0003800000 */
        .weak           $__internal_0_$__cuda_sm20_sqrt_rn_f32_slowpath
        .type           $__internal_0_$__cuda_sm20_sqrt_rn_f32_slowpath,@function
        .size           $__internal_0_$__cuda_sm20_sqrt_rn_f32_slowpath,($__internal_1_$__cuda_sm3x_div_rn_noftz_f32_slowpath - $__internal_0_$__cuda_sm20_sqrt_rn_f32_slowpath)
$__internal_0_$__cuda_sm20_sqrt_rn_f32_slowpath:
[----:B------:R-:W-:-:S13]  /*1aad0*/  LOP3.LUT P1, RZ, R7, 0x7fffffff, RZ, 0xc0, !PT ;  /* 0x7fffffff07ff7812 */ /* 0x000fda000782c0ff */
[----:B------:R-:W-:Y:S01]  /*1aae0*/  @!P1 IMAD.MOV.U32 R37, RZ, RZ, R7 ;  /* 0x000000ffff259224 */ /* 0x000fe200078e0007 */
[----:B------:R-:W-:Y:S06]  /*1aaf0*/  @!P1 BRA `(.L_x_722) ;  /* 0x0000000000409947 */ /* 0x000fec0003800000 */
[----:B------:R-:W-:-:S13]  /*1ab00*/  FSETP.GEU.FTZ.AND P1, PT, R7, RZ, PT ;  /* 0x000000ff0700720b */ /* 0x000fda0003f3e000 */
[----:B------:R-:W-:Y:S01]  /*1ab10*/  @!P1 IMAD.MOV.U32 R37, RZ, RZ, 0x7fffffff ;  /* 0x7fffffffff259424 */ /* 0x000fe200078e00ff */
[----:B------:R-:W-:Y:S06]  /*1ab20*/  @!P1 BRA `(.L_x_722) ;  /* 0x0000000000349947 */ /* 0x000fec0003800000 */
[----:B------:R-:W-:-:S13]  /*1ab30*/  FSETP.GTU.FTZ.AND P1, PT, |R7|, +INF , PT ;  /* 0x7f8000000700780b */ /* 0x000fda0003f3c200 */
[----:B------:R-:W-:Y:S01]  /*1ab40*/  @P1 FADD.FTZ R37, R7, 1 ;  /* 0x3f80000007251421 */ /* 0x000fe20000010000 */
[----:B------:R-:W-:Y:S06]  /*1ab50*/  @P1 BRA `(.L_x_722) ;  /* 0x0000000000281947 */ /* 0x000fec0003800000 */
[----:B------:R-:W-:-:S13]  /*1ab60*/  FSETP.NEU.FTZ.AND P1, PT, |R7|, +INF , PT ;  /* 0x7f8000000700780b */ /* 0x000fda0003f3d200 */
[----:B------:R-:W-:-:S04]  /*1ab70*/  @P1 FFMA R36, R7, 1.84467440737095516160e+19, RZ ;  /* 0x5f80000007241823 */ /* 0x000fc800000000ff */
[----:B------:R-:W0:Y:S02]  /*1ab80*/  @P1 MUFU.RSQ R37, R36 ;  /* 0x0000002400251308 */ /* 0x000e240000001400 */
[----:B0-----:R-:W-:Y:S01]  /*1ab90*/  @P1 FMUL.FTZ R35, R36, R37 ;  /* 0x0000002524231220 */ /* 0x001fe20000410000 */
[----:B------:R-:W-:Y:S01]  /*1aba0*/  @P1 FMUL.FTZ R10, R37, 0.5 ;  /* 0x3f000000250a1820 */ /* 0x000fe20000410000 */
[----:B------:R-:W-:Y:S02]  /*1abb0*/  @!P1 IMAD.MOV.U32 R37, RZ, RZ, R7 ;  /* 0x000000ffff259224 */ /* 0x000fe400078e0007 */
[----:B------:R-:W-:-:S04]  /*1abc0*/  @P1 FADD.FTZ R34, -R35, -RZ ;  /* 0x800000ff23221221 */ /* 0x000fc80000010100 */
[----:B------:R-:W-:-:S04]  /*1abd0*/  @P1 FFMA R34, R35, R34, R36 ;  /* 0x0000002223221223 */ /* 0x000fc80000000024 */
[----:B------:R-:W-:-:S04]  /*1abe0*/  @P1 FFMA R10, R34, R10, R35 ;  /* 0x0000000a220a1223 */ /* 0x000fc80000000023 */
[----:B------:R-:W-:-:S07]  /*1abf0*/  @P1 FMUL.FTZ R37, R10, 2.3283064365386962891e-10 ;  /* 0x2f8000000a251820 */ /* 0x000fce0000410000 */
.L_x_722:
[----:B------:R-:W-:Y:S02]  /*1ac00*/  IMAD.MOV.U32 R34, RZ, RZ, R8 ;  /* 0x000000ffff227224 */ /* 0x000fe400078e0008 */
[----:B------:R-:W-:-:S04]  /*1ac10*/  IMAD.MOV.U32 R35, RZ, RZ, 0x0 ;  /* 0x00000000ff237424 */ /* 0x000fc800078e00ff */
[----:B------:R-:W-:Y:S05]  /*1ac20*/  RET.REL.NODEC R34 `(safe_visionflow_compute_kernel) ;  /* 0xfffffe5022f47950 */ /* 0x000fea0003c3ffff */
        .weak           $__internal_1_$__cuda_sm3x_div_rn_noftz_f32_slowpath
        .type           $__internal_1_$__cuda_sm3x_div_rn_noftz_f32_slowpath,@function
        .size           $__internal_1_$__cuda_sm3x_div_rn_noftz_f32_slowpath,(.L_x_740 - $__internal_1_$__cuda_sm3x_div_rn_noftz_f32_slowpath)
$__internal_1_$__cuda_sm3x_div_rn_noftz_f32_slowpath:
[----:B------:R-:W-:Y:S01]  /*1ac30*/  SHF.R.U32.HI R34, RZ, 0x17, R7 ;  /* 0x00000017ff227819 */ /* 0x000fe20000011607 */
[----:B------:R-:W-:Y:S01]  /*1ac40*/  BSSY.RECONVERGENT B2, `(.L_x_723) ;  /* 0x0000062000027945 */ /* 0x000fe20003800200 */
[----:B------:R-:W-:Y:S02]  /*1ac50*/  SHF.R.U32.HI R36, RZ, 0x17, R8 ;  /* 0x00000017ff247819 */ /* 0x000fe40000011608 */
[----:B------:R-:W-:Y:S02]  /*1ac60*/  LOP3.LUT R34, R34, 0xff, RZ, 0xc0, !PT ;  /* 0x000000ff22227812 */ /* 0x000fe400078ec0ff */
[----:B------:R-:W-:-:S03]  /*1ac70*/  LOP3.LUT R36, R36, 0xff, RZ, 0xc0, !PT ;  /* 0x000000ff24247812 */ /* 0x000fc600078ec0ff */
[----:B------:R-:W-:Y:S02]  /*1ac80*/  VIADD R37, R34, 0xffffffff ;  /* 0xffffffff22257836 */ /* 0x000fe40000000000 */
[----:B------:R-:W-:-:S03]  /*1ac90*/  VIADD R38, R36, 0xffffffff ;  /* 0xffffffff24267836 */ /* 0x000fc60000000000 */
[----:B------:R-:W-:-:S04]  /*1aca0*/  ISETP.GT.U32.AND P1, PT, R37, 0xfd, PT ;  /* 0x000000fd2500780c */ /* 0x000fc80003f24070 */
[----:B------:R-:W-:-:S13]  /*1acb0*/  ISETP.GT.U32.OR P1, PT, R38, 0xfd, P1 ;  /* 0x000000fd2600780c */ /* 0x000fda0000f24470 */
[----:B------:R-:W-:Y:S01]  /*1acc0*/  @!P1 IMAD.MOV.U32 R35, RZ, RZ, RZ ;  /* 0x000000ffff239224 */ /* 0x000fe200078e00ff */
[----:B------:R-:W-:Y:S06]  /*1acd0*/  @!P1 BRA `(.L_x_724) ;  /* 0x00000000005c9947 */ /* 0x000fec0003800000 */
[----:B------:R-:W-:Y:S02]  /*1ace0*/  FSETP.GTU.FTZ.AND P1, PT, |R8|, +INF , PT ;  /* 0x7f8000000800780b */ /* 0x000fe40003f3c200 */
[----:B------:R-:W-:-:S04]  /*1acf0*/  FSETP.GTU.FTZ.AND P2, PT, |R7|, +INF , PT ;  /* 0x7f8000000700780b */ /* 0x000fc80003f5c200 */
[----:B------:R-:W-:-:S13]  /*1ad00*/  PLOP3.LUT P1, PT, P1, P2, PT, 0xf8, 0x8f ;  /* 0x00000000008f781c */ /* 0x000fda0000f25f70 */
[----:B------:R-:W-:Y:S05]  /*1ad10*/  @P1 BRA `(.L_x_725) ;  /* 0x00000004004c1947 */ /* 0x000fea0003800000 */
[----:B------:R-:W-:-:S13]  /*1ad20*/  LOP3.LUT P1, RZ, R7, 0x7fffffff, R8, 0xc8, !PT ;  /* 0x7fffffff07ff7812 */ /* 0x000fda000782c808 */
[----:B------:R-:W-:Y:S05]  /*1ad30*/  @!P1 BRA `(.L_x_726) ;  /* 0x00000004003c9947 */ /* 0x000fea0003800000 */
[C---:B------:R-:W-:Y:S02]  /*1ad40*/  FSETP.NEU.FTZ.AND P3, PT, |R8|.reuse, +INF , PT ;  /* 0x7f8000000800780b */ /* 0x040fe40003f7d200 */
[----:B------:R-:W-:Y:S02]  /*1ad50*/  FSETP.NEU.FTZ.AND P1, PT, |R7|, +INF , PT ;  /* 0x7f8000000700780b */ /* 0x000fe40003f3d200 */
[----:B------:R-:W-:-:S11]  /*1ad60*/  FSETP.NEU.FTZ.AND P2, PT, |R8|, +INF , PT ;  /* 0x7f8000000800780b */ /* 0x000fd60003f5d200 */
[----:B------:R-:W-:Y:S05]  /*1ad70*/  @!P1 BRA !P3, `(.L_x_726) ;  /* 0x00000004002c9947 */ /* 0x000fea0005800000 */
[----:B------:R-:W-:-:S04]  /*1ad80*/  LOP3.LUT P3, RZ, R8, 0x7fffffff, RZ, 0xc0, !PT ;  /* 0x7fffffff08ff7812 */ /* 0x000fc8000786c0ff */
[----:B------:R-:W-:-:S13]  /*1ad90*/  PLOP3.LUT P3, PT, P1, P3, PT, 0x2f, 0xf2 ;  /* 0x0000000000f2781c */ /* 0x000fda0000f66577 */
[----:B------:R-:W-:Y:S05]  /*1ada0*/  @P3 BRA `(.L_x_727) ;  /* 0x0000000400183947 */ /* 0x000fea0003800000 */
[----:B------:R-:W-:-:S04]  /*1adb0*/  LOP3.LUT P1, RZ, R7, 0x7fffffff, RZ, 0xc0, !PT ;  /* 0x7fffffff07ff7812 */ /* 0x000fc8000782c0ff */
[----:B------:R-:W-:-:S13]  /*1adc0*/  PLOP3.LUT P1, PT, P2, P1, PT, 0x2f, 0xf2 ;  /* 0x0000000000f2781c */ /* 0x000fda0001722577 */
[----:B------:R-:W-:Y:S05]  /*1add0*/  @P1 BRA `(.L_x_728) ;  /* 0x0000000400001947 */ /* 0x000fea0003800000 */
[----:B------:R-:W-:Y:S02]  /*1ade0*/  ISETP.GE.AND P1, PT, R38, RZ, PT ;  /* 0x000000ff2600720c */ /* 0x000fe40003f26270 */
[----:B------:R-:W-:-:S11]  /*1adf0*/  ISETP.GE.AND P2, PT, R37, RZ, PT ;  /* 0x000000ff2500720c */ /* 0x000fd60003f46270 */
[----:B------:R-:W-:Y:S02]  /*1ae00*/  @P1 IMAD.MOV.U32 R35, RZ, RZ, RZ ;  /* 0x000000ffff231224 */ /* 0x000fe400078e00ff */
[----:B------:R-:W-:Y:S01]  /*1ae10*/  @!P1 FFMA R8, R8, 1.84467440737095516160e+19, RZ ;  /* 0x5f80000008089823 */ /* 0x000fe200000000ff */
[----:B------:R-:W-:Y:S02]  /*1ae20*/  @!P1 IMAD.MOV.U32 R35, RZ, RZ, -0x40 ;  /* 0xffffffc0ff239424 */ /* 0x000fe400078e00ff */
[----:B------:R-:W-:Y:S02]  /*1ae30*/  @!P2 FFMA R7, R7, 1.84467440737095516160e+19, RZ ;  /* 0x5f8000000707a823 */ /* 0x000fe400000000ff */
[----:B------:R-:W-:-:S07]  /*1ae40*/  @!P2 VIADD R35, R35, 0x40 ;  /* 0x000000402323a836 */ /* 0x000fce0000000000 */
.L_x_724:
[----:B------:R-:W-:Y:S01]  /*1ae50*/  LEA R48, R34, 0xc0800000, 0x17 ;  /* 0xc080000022307811 */ /* 0x000fe200078eb8ff */
[----:B------:R-:W-:Y:S01]  /*1ae60*/  VIADD R37, R36, 0xffffff81 ;  /* 0xffffff8124257836 */ /* 0x000fe20000000000 */
[----:B------:R-:W-:Y:S03]  /*1ae70*/  BSSY.RECONVERGENT B3, `(.L_x_729) ;  /* 0x0000035000037945 */ /* 0x000fe60003800200 */
[----:B------:R-:W-:Y:S01]  /*1ae80*/  IMAD.IADD R48, R7, 0x1, -R48 ;  /* 0x0000000107307824 */ /* 0x000fe200078e0a30 */
[----:B------:R-:W-:-:S03]  /*1ae90*/  IADD3 R34, PT, PT, R37, 0x7f, -R34 ;  /* 0x0000007f25227810 */ /* 0x000fc60007ffe822 */
[----:B------:R-:W0:Y:S01]  /*1aea0*/  MUFU.RCP R7, R48 ;  /* 0x0000003000077308 */ /* 0x000e220000001000 */
[----:B------:R-:W-:Y:S01]  /*1aeb0*/  FADD.FTZ R38, -R48, -RZ ;  /* 0x800000ff30267221 */ /* 0x000fe20000010100 */
[----:B------:R-:W-:-:S03]  /*1aec0*/  IMAD.IADD R34, R34, 0x1, R35 ;  /* 0x0000000122227824 */ /* 0x000fc600078e0223 */
[----:B0-----:R-:W-:-:S04]  /*1aed0*/  FFMA R36, R7, R38, 1 ;  /* 0x3f80000007247423 */ /* 0x001fc80000000026 */
[----:B------:R-:W-:Y:S01]  /*1aee0*/  FFMA R36, R7, R36, R7 ;  /* 0x0000002407247223 */ /* 0x000fe20000000007 */
[----:B------:R-:W-:-:S04]  /*1aef0*/  IMAD R7, R37, -0x800000, R8 ;  /* 0xff80000025077824 */ /* 0x000fc800078e0208 */
[----:B------:R-:W-:-:S04]  /*1af00*/  FFMA R49, R7, R36, RZ ;  /* 0x0000002407317223 */ /* 0x000fc800000000ff */
[----:B------:R-:W-:-:S04]  /*1af10*/  FFMA R8, R38, R49, R7 ;  /* 0x0000003126087223 */ /* 0x000fc80000000007 */
[----:B------:R-:W-:-:S04]  /*1af20*/  FFMA R49, R36, R8, R49 ;  /* 0x0000000824317223 */ /* 0x000fc80000000031 */
[----:B------:R-:W-:-:S04]  /*1af30*/  FFMA R38, R38, R49, R7 ;  /* 0x0000003126267223 */ /* 0x000fc80000000007 */
[----:B------:R-:W-:-:S05]  /*1af40*/  FFMA R7, R36, R38, R49 ;  /* 0x0000002624077223 */ /* 0x000fca0000000031 */
[----:B------:R-:W-:-:S04]  /*1af50*/  SHF.R.U32.HI R8, RZ, 0x17, R7 ;  /* 0x00000017ff087819 */ /* 0x000fc80000011607 */
[----:B------:R-:W-:-:S05]  /*1af60*/  LOP3.LUT R35, R8, 0xff, RZ, 0xc0, !PT ;  /* 0x000000ff08237812 */ /* 0x000fca00078ec0ff */
[----:B------:R-:W-:-:S04]  /*1af70*/  IMAD.IADD R8, R35, 0x1, R34 ;  /* 0x0000000123087824 */ /* 0x000fc800078e0222 */
[----:B------:R-:W-:-:S05]  /*1af80*/  VIADD R35, R8, 0xffffffff ;  /* 0xffffffff08237836 */ /* 0x000fca0000000000 */
[----:B------:R-:W-:-:S13]  /*1af90*/  ISETP.GE.U32.AND P1, PT, R35, 0xfe, PT ;  /* 0x000000fe2300780c */ /* 0x000fda0003f26070 */
[----:B------:R-:W-:Y:S05]  /*1afa0*/  @!P1 BRA `(.L_x_730) ;  /* 0x0000000000809947 */ /* 0x000fea0003800000 */
[----:B------:R-:W-:-:S13]  /*1afb0*/  ISETP.GT.AND P1, PT, R8, 0xfe, PT ;  /* 0x000000fe0800780c */ /* 0x000fda0003f24270 */
[----:B------:R-:W-:Y:S05]  /*1afc0*/  @P1 BRA `(.L_x_731) ;  /* 0x00000000006c1947 */ /* 0x000fea0003800000 */
[----:B------:R-:W-:-:S13]  /*1afd0*/  ISETP.GE.AND P1, PT, R8, 0x1, PT ;  /* 0x000000010800780c */ /* 0x000fda0003f26270 */
[----:B------:R-:W-:Y:S05]  /*1afe0*/  @P1 BRA `(.L_x_732) ;  /* 0x0000000000741947 */ /* 0x000fea0003800000 */
[----:B------:R-:W-:Y:S02]  /*1aff0*/  ISETP.GE.AND P1, PT, R8, -0x18, PT ;  /* 0xffffffe80800780c */ /* 0x000fe40003f26270 */
[----:B------:R-:W-:-:S11]  /*1b000*/  LOP3.LUT R7, R7, 0x80000000, RZ, 0xc0, !PT ;  /* 0x8000000007077812 */ /* 0x000fd600078ec0ff */
[----:B------:R-:W-:Y:S05]  /*1b010*/  @!P1 BRA `(.L_x_732) ;  /* 0x0000000000689947 */ /* 0x000fea0003800000 */
[CCC-:B------:R-:W-:Y:S01]  /*1b020*/  FFMA.RZ R34, R36.reuse, R38.reuse, R49.reuse ;  /* 0x0000002624227223 */ /* 0x1c0fe2000000c031 */
[CCC-:B------:R-:W-:Y:S01]  /*1b030*/  FFMA.RP R35, R36.reuse, R38.reuse, R49.reuse ;  /* 0x0000002624237223 */ /* 0x1c0fe20000008031 */
[----:B------:R-:W-:Y:S01]  /*1b040*/  FFMA.RM R38, R36, R38, R49 ;  /* 0x0000002624267223 */ /* 0x000fe20000004031 */
[C---:B------:R-:W-:Y:S01]  /*1b050*/  VIADD R36, R8.reuse, 0x20 ;  /* 0x0000002008247836 */ /* 0x040fe20000000000 */
[----:B------:R-:W-:Y:S02]  /*1b060*/  ISETP.NE.AND P1, PT, R8, RZ, PT ;  /* 0x000000ff0800720c */ /* 0x000fe40003f25270 */
[----:B------:R-:W-:Y:S02]  /*1b070*/  LOP3.LUT R34, R34, 0x7fffff, RZ, 0xc0, !PT ;  /* 0x007fffff22227812 */ /* 0x000fe400078ec0ff */
[----:B------:R-:W-:Y:S01]  /*1b080*/  ISETP.NE.AND P2, PT, R8, RZ, PT ;  /* 0x000000ff0800720c */ /* 0x000fe20003f45270 */
[----:B------:R-:W-:Y:S01]  /*1b090*/  IMAD.MOV R8, RZ, RZ, -R8 ;  /* 0x000000ffff087224 */ /* 0x000fe200078e0a08 */
[----:B------:R-:W-:-:S02]  /*1b0a0*/  LOP3.LUT R37, R34, 0x800000, RZ, 0xfc, !PT ;  /* 0x0080000022257812 */ /* 0x000fc400078efcff */
[----:B------:R-:W-:Y:S02]  /*1b0b0*/  FSETP.NEU.FTZ.AND P3, PT, R35, R38, PT ;  /* 0x000000262300720b */ /* 0x000fe40003f7d000 */
[----:B------:R-:W-:Y:S02]  /*1b0c0*/  SHF.L.U32 R36, R37, R36, RZ ;  /* 0x0000002425247219 */ /* 0x000fe400000006ff */
[----:B------:R-:W-:Y:S02]  /*1b0d0*/  SEL R8, R8, RZ, P1 ;  /* 0x000000ff08087207 */ /* 0x000fe40000800000 */
[----:B------:R-:W-:Y:S02]  /*1b0e0*/  ISETP.NE.AND P2, PT, R36, RZ, P2 ;  /* 0x000000ff2400720c */ /* 0x000fe40001745270 */
[----:B------:R-:W-:Y:S02]  /*1b0f0*/  SHF.R.U32.HI R37, RZ, R8, R37 ;  /* 0x00000008ff257219 */ /* 0x000fe40000011625 */
[----:B------:R-:W-:-:S02]  /*1b100*/  PLOP3.LUT P2, PT, P3, P2, PT, 0xf8, 0x8f ;  /* 0x00000000008f781c */ /* 0x000fc40001f45f70 */
[----:B------:R-:W-:Y:S02]  /*1b110*/  SHF.R.U32.HI R34, RZ, 0x1, R37 ;  /* 0x00000001ff227819 */ /* 0x000fe40000011625 */
[----:B------:R-:W-:-:S04]  /*1b120*/  SEL R35, RZ, 0x1, !P2 ;  /* 0x00000001ff237807 */ /* 0x000fc80005000000 */
[----:B------:R-:W-:-:S04]  /*1b130*/  LOP3.LUT R8, R35, 0x1, R34, 0xf8, !PT ;  /* 0x0000000123087812 */ /* 0x000fc800078ef822 */
[----:B------:R-:W-:-:S05]  /*1b140*/  LOP3.LUT R37, R8, R37, RZ, 0xc0, !PT ;  /* 0x0000002508257212 */ /* 0x000fca00078ec0ff */
[----:B------:R-:W-:-:S05]  /*1b150*/  IMAD.IADD R34, R34, 0x1, R37 ;  /* 0x0000000122227824 */ /* 0x000fca00078e0225 */
[----:B------:R-:W-:Y:S01]  /*1b160*/  LOP3.LUT R7, R34, R7, RZ, 0xfc, !PT ;  /* 0x0000000722077212 */ /* 0x000fe200078efcff */
[----:B------:R-:W-:Y:S06]  /*1b170*/  BRA `(.L_x_732) ;  /* 0x0000000000107947 */ /* 0x000fec0003800000 */
.L_x_731:
[----:B------:R-:W-:-:S04]  /*1b180*/  LOP3.LUT R7, R7, 0x80000000, RZ, 0xc0, !PT ;  /* 0x8000000007077812 */ /* 0x000fc800078ec0ff */
[----:B------:R-:W-:Y:S01]  /*1b190*/  LOP3.LUT R7, R7, 0x7f800000, RZ, 0xfc, !PT ;  /* 0x7f80000007077812 */ /* 0x000fe200078efcff */
[----:B------:R-:W-:Y:S06]  /*1b1a0*/  BRA `(.L_x_732) ;  /* 0x0000000000047947 */ /* 0x000fec0003800000 */
.L_x_730:
[----:B------:R-:W-:-:S07]  /*1b1b0*/  IMAD R7, R34, 0x800000, R7 ;  /* 0x0080000022077824 */ /* 0x000fce00078e0207 */
.L_x_732:
[----:B------:R-:W-:Y:S05]  /*1b1c0*/  BSYNC.RECONVERGENT B3 ;  /* 0x0000000000037941 */ /* 0x000fea0003800200 */
.L_x_729:
[----:B------:R-:W-:Y:S05]  /*1b1d0*/  BRA `(.L_x_733) ;  /* 0x0000000000207947 */ /* 0x000fea0003800000 */
.L_x_728:
[----:B------:R-:W-:-:S04]  /*1b1e0*/  LOP3.LUT R7, R7, 0x80000000, R8, 0x48, !PT ;  /* 0x8000000007077812 */ /* 0x000fc800078e4808 */
[----:B------:R-:W-:Y:S01]  /*1b1f0*/  LOP3.LUT R7, R7, 0x7f800000, RZ, 0xfc, !PT ;  /* 0x7f80000007077812 */ /* 0x000fe200078efcff */
[----:B------:R-:W-:Y:S06]  /*1b200*/  BRA `(.L_x_733) ;  /* 0x0000000000147947 */ /* 0x000fec0003800000 */
.L_x_727:
[----:B------:R-:W-:Y:S01]  /*1b210*/  LOP3.LUT R7, R7, 0x80000000, R8, 0x48, !PT ;  /* 0x8000000007077812 */ /* 0x000fe200078e4808 */
[----:B------:R-:W-:Y:S06]  /*1b220*/  BRA `(.L_x_733) ;  /* 0x00000000000c7947 */ /* 0x000fec0003800000 */
.L_x_726:
[----:B------:R-:W0:Y:S01]  /*1b230*/  MUFU.RSQ R7, -QNAN ;  /* 0xffc0000000077908 */ /* 0x000e220000001400 */
[----:B------:R-:W-:Y:S05]  /*1b240*/  BRA `(.L_x_733) ;  /* 0x0000000000047947 */ /* 0x000fea0003800000 */
.L_x_725:
[----:B------:R-:W-:-:S07]  /*1b250*/  FADD.FTZ R7, R8, R7 ;  /* 0x0000000708077221 */ /* 0x000fce0000010000 */
.L_x_733:
[----:B------:R-:W-:Y:S05]  /*1b260*/  BSYNC.RECONVERGENT B2 ;  /* 0x0000000000027941 */ /* 0x000fea0003800200 */
.L_x_723:
[----:B------:R-:W-:Y:S02]  /*1b270*/  IMAD.MOV.U32 R34, RZ, RZ, R10 ;  /* 0x000000ffff227224 */ /* 0x000fe400078e000a */
[----:B------:R-:W-:-:S04]  /*1b280*/  IMAD.MOV.U32 R35, RZ, RZ, 0x0 ;  /* 0x00000000ff237424 */ /* 0x000fc800078e00ff */
[----:B0-----:R-:W-:Y:S05]  /*1b290*/  RET.REL.NODEC R34 `(safe_visionflow_compute_kernel) ;  /* 0xfffffe4c22587950 */ /* 0x001fea0003c3ffff */
.L_x_734:
[----:B------:R-:W-:-:S00]  /*1b2a0*/  BRA `(.L_x_734) ;  /* 0xfffffffc00fc7947 */ /* 0x000fc0000383ffff */
[----:B------:R-:W-:-:S00]  /*1b2b0*/  NOP ;  /* 0x0000000000007918 */ /* 0x000fc00000000000 */
        /* <DEDUP_REMOVED lines=12> */
.L_x_740:


//--------------------- .nv.global.init           --------------------------
	.section	.nv.global.init,"aw",@progbits
	.align	4
.nv.global.init:
	.type		__cudart_i2opi_f,@object
	.size		__cudart_i2opi_f,(.L_0 - __cudart_i2opi_f)
__cudart_i2opi_f:
        /*0000*/ 	.byte	0x41, 0x90, 0x43, 0x3c, 0x99, 0x95, 0x62, 0xdb, 0xc0, 0xdd, 0x34, 0xf5, 0xd1, 0x57, 0x27, 0xfc
        /*0010*/ 	.byte	0x29, 0x15, 0x44, 0x4e, 0x6e, 0x83, 0xf9, 0xa2
.L_0:


//--------------------- .nv.shared.reserved.0     --------------------------
	.section	.nv.shared.reserved.0,"aw",@nobits
	.weak		__nv_reservedSMEM_offset_0_alias
	.size		__nv_reservedSMEM_offset_0_alias, 0, 64
	.other		__nv_reservedSMEM_offset_0_alias,@"STO_CUDA_RESERVED_SHARED STV_DEFAULT"
__nv_reservedSMEM_offset_0_alias:
	.zero		0
	.zero		64


//--------------------- .nv.constant0.safe_visionflow_compute_kernel --------------------------
	.section	.nv.constant0.safe_visionflow_compute_kernel,"a",@progbits
	.sectionflags	@""
	.align	4
.nv.constant0.safe_visionflow_compute_kernel:
	.zero		1112


//--------------------- SYMBOLS --------------------------

	.type		.nv.reservedSmem.offset0,@object
	.size		.nv.reservedSmem.offset0,0x4
